def matmul_kernel(
    a_ptr,
    b_ptr,
    c_ptr,
    M,
    N,
    K,
    stride_am,
    stride_ak,
    stride_bk,
    stride_bn,
    stride_cm,
    stride_cn,
    BLOCK_M: tl.constexpr,
    BLOCK_N: tl.constexpr,
    BLOCK_K: tl.constexpr,
    GROUP_M: tl.constexpr,
):
    pid = tl.program_id(axis=0)
    num_pid_m = tl.cdiv(M, BLOCK_M)
    num_pid_n = tl.cdiv(N, BLOCK_N)
    num_pid_in_group = GROUP_M * num_pid_n
    group_id = pid // num_pid_in_group
    first_pid_m = group_id * GROUP_M
    group_size_m = min(num_pid_m - first_pid_m, GROUP_M)
    pid_m = first_pid_m + ((pid % num_pid_in_group) % group_size_m)
    pid_n = (pid % num_pid_in_group) // group_size_m

    offs_am = (pid_m * BLOCK_M + tl.arange(0, BLOCK_M)) % M
    offs_bn = (pid_n * BLOCK_N + tl.arange(0, BLOCK_N)) % N
    offs_k = tl.arange(0, BLOCK_K)
    a_ptrs = a_ptr + offs_am[:, None] * stride_am + offs_k[None, :] * stride_ak
    b_ptrs = b_ptr + offs_k[:, None] * stride_bk + offs_bn[None, :] * stride_bn

    acc = tl.zeros((BLOCK_M, BLOCK_N), dtype=tl.float32)
    for kk in range(0, tl.cdiv(K, BLOCK_K)):
        a = tl.load(a_ptrs, mask=offs_k[None, :] < K - kk * BLOCK_K, other=0.0)
        b = tl.load(b_ptrs, mask=offs_k[:, None] < K - kk * BLOCK_K, other=0.0)
        acc = tl.dot(a, b, acc)
        a_ptrs += BLOCK_K * stride_ak
        b_ptrs += BLOCK_K * stride_bk

    c = acc.to(c_ptr.dtype.element_ty)
    offs_cm = pid_m * BLOCK_M + tl.arange(0, BLOCK_M)
    offs_cn = pid_n * BLOCK_N + tl.arange(0, BLOCK_N)
    c_ptrs = c_ptr + offs_cm[:, None] * stride_cm + offs_cn[None, :] * stride_cn
    mask = (offs_cm[:, None] < M) & (offs_cn[None, :] < N)
    tl.store(c_ptrs, c, mask=mask)

# config = {"BLOCK_K": 32, "BLOCK_M": 32, "BLOCK_N": 512, "GROUP_M": 8, "arch": "sm_90", "dtype": "fp8e4m3", "num_ctas": 1, "num_stages": 3, "num_warps": 4}
# arch = sm_90


// ===== COMPILED SASS (sm_90a) =====

	.target	sm_90a

	.elftype	@"ET_EXEC"


//--------------------- .note.nv.tkinfo           --------------------------
	.section	.note.nv.tkinfo,"",@"SHT_NOTE"
	.sectionflags	@"SHF_NOTE_NV_TKINFO"
	.tkinfo
        /*0018*/ 	.word	0x00000002
        /*0030*/ 	.string	""
        /*0030*/ 	.string	"ptxas"
        /*0030*/ 	.string	"Cuda compilation tools, release 13.0, V13.0.88"
        /*0030*/ 	.string	"Build cuda_13.0.r13.0/compiler.36424714_0"
        /*0030*/ 	.string	"-v  -suppress-debug-info  -lineinfo  -arch sm_90a "



//--------------------- .note.nv.cuinfo           --------------------------
	.section	.note.nv.cuinfo,"",@"SHT_NOTE"
	.sectionflags	@"SHF_NOTE_NV_CUINFO"
        /*0018*/ 	.short	0x0002
        /*001a*/ 	.short	0x005a
        /*001c*/ 	.short	0x0082
	.zero		2


//--------------------- .nv.info                  --------------------------
	.section	.nv.info,"",@"SHT_CUDA_INFO"
	.align	4


	//----- nvinfo : EIATTR_REGCOUNT
	.align		4
        /*0000*/ 	.byte	0x04, 0x2f
        /*0002*/ 	.short	(.L_1 - .L_0)
	.align		4
.L_0:
        /*0004*/ 	.word	index@(matmul_kernel)
        /*0008*/ 	.word	0x00000020


	//----- nvinfo : EIATTR_FRAME_SIZE
	.align		4
.L_1:
        /*000c*/ 	.byte	0x04, 0x11
        /*000e*/ 	.short	(.L_3 - .L_2)
	.align		4
.L_2:
        /*0010*/ 	.word	index@(matmul_kernel)
        /*0014*/ 	.word	0x00000f20


	//----- nvinfo : EIATTR_MIN_STACK_SIZE
	.align		4
.L_3:
        /*0018*/ 	.byte	0x04, 0x12
        /*001a*/ 	.short	(.L_5 - .L_4)
	.align		4
.L_4:
        /*001c*/ 	.word	index@(matmul_kernel)
        /*0020*/ 	.word	0x00000f20
.L_5:


//--------------------- .nv.compat                --------------------------
	.section	.nv.compat,"",@"SHT_CUDA_COMPAT_INFO"
	.align	4
        /*0000*/ 	.byte	0x02, 0x09, 0x01, 0x00, 0x02, 0x02, 0x02, 0x00, 0x02, 0x05, 0x05, 0x00, 0x03, 0x07, 0x01, 0x01
        /*0010*/ 	.byte	0x02, 0x03, 0x00, 0x00, 0x02, 0x06, 0x01, 0x00, 0x04, 0x0b, 0x08, 0x00, 0x00, 0x00, 0x00, 0x00
        /*0020*/ 	.byte	0x00, 0x00, 0x00, 0x00


//--------------------- .nv.info.matmul_kernel    --------------------------
	.section	.nv.info.matmul_kernel,"",@"SHT_CUDA_INFO"
	.sectionflags	@""
	.align	4


	//----- nvinfo : EIATTR_CUDA_API_VERSION
	.align		4
        /*0000*/ 	.byte	0x04, 0x37
        /*0002*/ 	.short	(.L_7 - .L_6)
.L_6:
        /*0004*/ 	.word	0x00000082


	//----- nvinfo : EIATTR_KPARAM_INFO
	.align		4
.L_7:
        /*0008*/ 	.byte	0x04, 0x17
        /*000a*/ 	.short	(.L_9 - .L_8)
.L_8:
        /*000c*/ 	.word	0x00000000
        /*0010*/ 	.short	0x000d
        /*0012*/ 	.short	0x0048
        /*0014*/ 	.byte	0x00, 0xf4, 0x21, 0x00


	//----- nvinfo : EIATTR_KPARAM_INFO
	.align		4
.L_9:
        /*0018*/ 	.byte	0x04, 0x17
        /*001a*/ 	.short	(.L_11 - .L_10)
.L_10:
        /*001c*/ 	.word	0x00000000
        /*0020*/ 	.short	0x000c
        /*0022*/ 	.short	0x0040
        /*0024*/ 	.byte	0x00, 0xf4, 0x21, 0x00


	//----- nvinfo : EIATTR_KPARAM_INFO
	.align		4
.L_11:
        /*0028*/ 	.byte	0x04, 0x17
        /*002a*/ 	.short	(.L_13 - .L_12)
.L_12:
        /*002c*/ 	.word	0x00000000
        /*0030*/ 	.short	0x000b
        /*0032*/ 	.short	0x0038
        /*0034*/ 	.byte	0x00, 0xf0, 0x11, 0x00


	//----- nvinfo : EIATTR_KPARAM_INFO
	.align		4
.L_13:
        /*0038*/ 	.byte	0x04, 0x17
        /*003a*/ 	.short	(.L_15 - .L_14)
.L_14:
        /*003c*/ 	.word	0x00000000
        /*0040*/ 	.short	0x000a
        /*0042*/ 	.short	0x0034
        /*0044*/ 	.byte	0x00, 0xf0, 0x11, 0x00


	//----- nvinfo : EIATTR_KPARAM_INFO
	.align		4
.L_15:
        /*0048*/ 	.byte	0x04, 0x17
        /*004a*/ 	.short	(.L_17 - .L_16)
.L_16:
        /*004c*/ 	.word	0x00000000
        /*0050*/ 	.short	0x0009
        /*0052*/ 	.short	0x0030
        /*0054*/ 	.byte	0x00, 0xf0, 0x11, 0x00


	//----- nvinfo : EIATTR_KPARAM_INFO
	.align		4
.L_17:
        /*0058*/ 	.byte	0x04, 0x17
        /*005a*/ 	.short	(.L_19 - .L_18)
.L_18:
        /*005c*/ 	.word	0x00000000
        /*0060*/ 	.short	0x0008
        /*0062*/ 	.short	0x002c
        /*0064*/ 	.byte	0x00, 0xf0, 0x11, 0x00


	//----- nvinfo : EIATTR_KPARAM_INFO
	.align		4
.L_19:
        /*0068*/ 	.byte	0x04, 0x17
        /*006a*/ 	.short	(.L_21 - .L_20)
.L_20:
        /*006c*/ 	.word	0x00000000
        /*0070*/ 	.short	0x0007
        /*0072*/ 	.short	0x0028
        /*0074*/ 	.byte	0x00, 0xf0, 0x11, 0x00


	//----- nvinfo : EIATTR_KPARAM_INFO
	.align		4
.L_21:
        /*0078*/ 	.byte	0x04, 0x17
        /*007a*/ 	.short	(.L_23 - .L_22)
.L_22:
        /*007c*/ 	.word	0x00000000
        /*0080*/ 	.short	0x0006
        /*0082*/ 	.short	0x0024
        /*0084*/ 	.byte	0x00, 0xf0, 0x11, 0x00


	//----- nvinfo : EIATTR_KPARAM_INFO
	.align		4
.L_23:
        /*0088*/ 	.byte	0x04, 0x17
        /*008a*/ 	.short	(.L_25 - .L_24)
.L_24:
        /*008c*/ 	.word	0x00000000
        /*0090*/ 	.short	0x0005
        /*0092*/ 	.short	0x0020
        /*0094*/ 	.byte	0x00, 0xf0, 0x11, 0x00


	//----- nvinfo : EIATTR_KPARAM_INFO
	.align		4
.L_25:
        /*0098*/ 	.byte	0x04, 0x17
        /*009a*/ 	.short	(.L_27 - .L_26)
.L_26:
        /*009c*/ 	.word	0x00000000
        /*00a0*/ 	.short	0x0004
        /*00a2*/ 	.short	0x001c
        /*00a4*/ 	.byte	0x00, 0xf0, 0x11, 0x00


	//----- nvinfo : EIATTR_KPARAM_INFO
	.align		4
.L_27:
        /*00a8*/ 	.byte	0x04, 0x17
        /*00aa*/ 	.short	(.L_29 - .L_28)
.L_28:
        /*00ac*/ 	.word	0x00000000
        /*00b0*/ 	.short	0x0003
        /*00b2*/ 	.short	0x0018
        /*00b4*/ 	.byte	0x00, 0xf0, 0x11, 0x00


	//----- nvinfo : EIATTR_KPARAM_INFO
	.align		4
.L_29:
        /*00b8*/ 	.byte	0x04, 0x17
        /*00ba*/ 	.short	(.L_31 - .L_30)
.L_30:
        /*00bc*/ 	.word	0x00000000
        /*00c0*/ 	.short	0x0002
        /*00c2*/ 	.short	0x0010
        /*00c4*/ 	.byte	0x00, 0xf4, 0x21, 0x00


	//----- nvinfo : EIATTR_KPARAM_INFO
	.align		4
.L_31:
        /*00c8*/ 	.byte	0x04, 0x17
        /*00ca*/ 	.short	(.L_33 - .L_32)
.L_32:
        /*00cc*/ 	.word	0x00000000
        /*00d0*/ 	.short	0x0001
        /*00d2*/ 	.short	0x0008
        /*00d4*/ 	.byte	0x00, 0xf4, 0x21, 0x00


	//----- nvinfo : EIATTR_KPARAM_INFO
	.align		4
.L_33:
        /*00d8*/ 	.byte	0x04, 0x17
        /*00da*/ 	.short	(.L_35 - .L_34)
.L_34:
        /*00dc*/ 	.word	0x00000000
        /*00e0*/ 	.short	0x0000
        /*00e2*/ 	.short	0x0000
        /*00e4*/ 	.byte	0x00, 0xf4, 0x21, 0x00


	//----- nvinfo : EIATTR_SPARSE_MMA_MASK
	.align		4
.L_35:
        /*00e8*/ 	.byte	0x03, 0x50
        /*00ea*/ 	.short	0x0000


	//----- nvinfo : EIATTR_MAXREG_COUNT
	.align		4
        /*00ec*/ 	.byte	0x03, 0x1b
        /*00ee*/ 	.short	0x00ff


	//----- nvinfo : EIATTR_NUM_BARRIERS
	.align		4
        /*00f0*/ 	.byte	0x02, 0x4c
        /*00f2*/ 	.byte	0x01
	.zero		1


	//----- nvinfo : EIATTR_ANNOTATIONS
	.align		4
        /*00f4*/ 	.byte	0x04, 0x55
        /*00f6*/ 	.short	(.L_37 - .L_36)


	//   ....[0]....
.L_36:
        /*00f8*/ 	.word	0x00000001
        /*00fc*/ 	.byte	0x60, 0x00, 0x00, 0x00, 0x01, 0x00, 0x00, 0x00, 0x90, 0x00, 0x00, 0x00, 0x01, 0x00, 0x00, 0x00
        /* <DEDUP_REMOVED lines=2309> */
        /*915c*/ 	.byte	0x90, 0x4d, 0x02, 0x00


	//----- nvinfo : EIATTR_MERCURY_ISA_VERSION
	.align		4
.L_37:
        /*9160*/ 	.byte	0x03, 0x5f
        /*9162*/ 	.short	0x0101


	//----- nvinfo : EIATTR_EXIT_INSTR_OFFSETS
	.align		4
        /*9164*/ 	.byte	0x04, 0x1c
        /*9166*/ 	.short	(.L_39 - .L_38)


	//   ....[0]....
.L_38:
        /*9168*/ 	.word	0x00025190


	//   ....[1]....
        /*916c*/ 	.word	0x000251b0


	//----- nvinfo : EIATTR_REQNTID
	.align		4
.L_39:
        /*9170*/ 	.byte	0x04, 0x10
        /*9172*/ 	.short	(.L_41 - .L_40)
.L_40:
        /*9174*/ 	.word	0x00000080
        /*9178*/ 	.word	0x00000001
        /*917c*/ 	.word	0x00000001


	//----- nvinfo : EIATTR_CBANK_PARAM_SIZE
	.align		4
.L_41:
        /*9180*/ 	.byte	0x03, 0x19
        /*9182*/ 	.short	0x0050


	//----- nvinfo : EIATTR_PARAM_CBANK
	.align		4
        /*9184*/ 	.byte	0x04, 0x0a
        /*9186*/ 	.short	(.L_43 - .L_42)
	.align		4
.L_42:
        /*9188*/ 	.word	index@(.nv.constant0.matmul_kernel)
        /*918c*/ 	.short	0x0210
        /*918e*/ 	.short	0x0050


	//----- nvinfo : EIATTR_SW_WAR
	.align		4
.L_43:
        /*9190*/ 	.byte	0x04, 0x36
        /*9192*/ 	.short	(.L_45 - .L_44)
.L_44:
        /*9194*/ 	.word	0x00000008
.L_45:


//--------------------- .nv.callgraph             --------------------------
	.section	.nv.callgraph,"",@"SHT_CUDA_CALLGRAPH"
	.align	4
	.sectionentsize	8
	.align		4
        /*0000*/ 	.word	0x00000000
	.align		4
        /*0004*/ 	.word	0xffffffff
	.align		4
        /*0008*/ 	.word	0x00000000
	.align		4
        /*000c*/ 	.word	0xfffffffe
	.align		4
        /*0010*/ 	.word	0x00000000
	.align		4
        /*0014*/ 	.word	0xfffffffd
	.align		4
        /*0018*/ 	.word	0x00000000
	.align		4
        /*001c*/ 	.word	0xfffffffc


//--------------------- .text.matmul_kernel       --------------------------
	.section	.text.matmul_kernel,"ax",@progbits
	.align	128
        .global         matmul_kernel
        .type           matmul_kernel,@function
        .size           matmul_kernel,(.L_x_3 - matmul_kernel)
        .other          matmul_kernel,@"STO_CUDA_ENTRY STV_DEFAULT"
matmul_kernel:
.text.matmul_kernel:
[----:B------:R-:W0:Y:S08]  /*0000*/  LDC R1, c[0x0][0x28] ;  /* 0x00000a00ff017b82 */ /* 0x000e300000000800 */
[----:B------:R-:W1:Y:S01]  /*0010*/  LDC.64 R2, c[0x0][0x228] ;  /* 0x00008a00ff027b82 */ /* 0x000e620000000a00 */
[----:B0-----:R-:W-:Y:S01]  /*0020*/  VIADD R1, R1, 0xfffff0e0 ;  /* 0xfffff0e001017836 */ /* 0x001fe20000000000 */
[----:B------:R-:W0:Y:S01]  /*0030*/  S2R R12, SR_TID.X ;  /* 0x00000000000c7919 */ /* 0x000e220000002100 */
[----:B------:R-:W-:Y:S01]  /*0040*/  ULDC.64 UR8, c[0x0][0x208] ;  /* 0x0000820000087ab9 */ /* 0x000fe20000000a00 */
[----:B-1----:R-:W-:-:S02]  /*0050*/  IMAD.MOV.U32 R29, RZ, RZ, R3 ;  /* 0x000000ffff1d7224 */ /* 0x002fc400078e0003 */
[----:B------:R1:W-:Y:S01]  /*0060*/  STL.64 [R1+0x20], R2 ;  /* 0x0000200201007387 */ /* 0x0003e20000100a00 */
[----:B------:R-:W-:Y:S02]  /*0070*/  IMAD.MOV.U32 R28, RZ, RZ, R2 ;  /* 0x000000ffff1c7224 */ /* 0x000fe400078e0002 */
[----:B------:R-:W-:Y:S01]  /*0080*/  VIADD R0, R29, 0x1ff ;  /* 0x000001ff1d007836 */ /* 0x000fe20000000000 */
[----:B------:R-:W-:Y:S04]  /*0090*/  STL [R1+0xe0], RZ ;  /* 0x0000e0ff01007387 */ /* 0x000fe80000100800 */
[----:B------:R-:W-:Y:S01]  /*00a0*/  STL [R1+0xe4], RZ ;  /* 0x0000e4ff01007387 */ /* 0x000fe20000100800 */
[----:B-1----:R-:W-:-:S03]  /*00b0*/  SHF.R.S32.HI R3, RZ, 0x1f, R0 ;  /* 0x0000001fff037819 */ /* 0x002fc60000011400 */
[----:B------:R-:W-:Y:S01]  /*00c0*/  STL [R1+0xe8], RZ ;  /* 0x0000e8ff01007387 */ /* 0x000fe20000100800 */
[----:B------:R-:W-:-:S04]  /*00d0*/  LEA.HI R3, R3, R0, RZ, 0x9 ;  /* 0x0000000003037211 */ /* 0x000fc800078f48ff */
[----:B------:R-:W-:Y:S02]  /*00e0*/  SHF.R.S32.HI R0, RZ, 0x9, R3 ;  /* 0x00000009ff007819 */ /* 0x000fe40000011403 */
[----:B------:R-:W1:Y:S03]  /*00f0*/  S2R R3, SR_CTAID.X ;  /* 0x0000000000037919 */ /* 0x000e660000002500 */
[----:B------:R-:W-:-:S05]  /*0100*/  IMAD.SHL.U32 R0, R0, 0x8, RZ ;  /* 0x0000000800007824 */ /* 0x000fca00078e00ff */
[-C--:B------:R-:W-:Y:S02]  /*0110*/  IABS R7, R0.reuse ;  /* 0x0000000000077213 */ /* 0x080fe40000000000 */
[----:B------:R-:W-:Y:S02]  /*0120*/  IABS R10, R0 ;  /* 0x00000000000a7213 */ /* 0x000fe40000000000 */
[----:B------:R-:W2:Y:S08]  /*0130*/  I2F.RP R2, R7 ;  /* 0x0000000700027306 */ /* 0x000eb00000209400 */
[----:B--2---:R-:W2:Y:S01]  /*0140*/  MUFU.RCP R2, R2 ;  /* 0x0000000200027308 */ /* 0x004ea20000001000 */
[----:B-1----:R-:W-:Y:S01]  /*0150*/  IABS R8, R3 ;  /* 0x0000000300087213 */ /* 0x002fe20000000000 */
[----:B--2---:R-:W-:-:S02]  /*0160*/  VIADD R4, R2, 0xffffffe ;  /* 0x0ffffffe02047836 */ /* 0x004fc40000000000 */
[----:B------:R-:W-:-:S04]  /*0170*/  IMAD.MOV R2, RZ, RZ, -R10 ;  /* 0x000000ffff027224 */ /* 0x000fc800078e0a0a */
[----:B------:R1:W2:Y:S02]  /*0180*/  F2I.FTZ.U32.TRUNC.NTZ R5, R4 ;  /* 0x0000000400057305 */ /* 0x0002a4000021f000 */
[----:B-1----:R-:W-:Y:S02]  /*0190*/  IMAD.MOV.U32 R4, RZ, RZ, RZ ;  /* 0x000000ffff047224 */ /* 0x002fe400078e00ff */
[----:B--2---:R-:W-:-:S04]  /*01a0*/  IMAD.MOV R6, RZ, RZ, -R5 ;  /* 0x000000ffff067224 */ /* 0x004fc800078e0a05 */
[----:B------:R-:W-:Y:S02]  /*01b0*/  IMAD R9, R6, R7, RZ ;  /* 0x0000000706097224 */ /* 0x000fe400078e02ff */
[----:B------:R-:W-:Y:S02]  /*01c0*/  IMAD.MOV.U32 R6, RZ, RZ, R8 ;  /* 0x000000ffff067224 */ /* 0x000fe400078e0008 */
[----:B------:R-:W-:-:S06]  /*01d0*/  IMAD.HI.U32 R5, R5, R9, R4 ;  /* 0x0000000905057227 */ /* 0x000fcc00078e0004 */
[----:B------:R-:W-:-:S04]  /*01e0*/  IMAD.HI.U32 R5, R5, R6, RZ ;  /* 0x0000000605057227 */ /* 0x000fc800078e00ff */
[----:B------:R-:W-:-:S05]  /*01f0*/  IMAD R2, R5, R2, R6 ;  /* 0x0000000205027224 */ /* 0x000fca00078e0206 */
[----:B------:R-:W-:-:S13]  /*0200*/  ISETP.GT.U32.AND P1, PT, R7, R2, PT ;  /* 0x000000020700720c */ /* 0x000fda0003f24070 */
[----:B------:R-:W-:Y:S02]  /*0210*/  @!P1 IMAD.IADD R2, R2, 0x1, -R7 ;  /* 0x0000000102029824 */ /* 0x000fe400078e0a07 */
[----:B------:R-:W-:Y:S01]  /*0220*/  @!P1 VIADD R5, R5, 0x1 ;  /* 0x0000000105059836 */ /* 0x000fe20000000000 */
[----:B------:R-:W-:Y:S02]  /*0230*/  ISETP.NE.AND P1, PT, R0, RZ, PT ;  /* 0x000000ff0000720c */ /* 0x000fe40003f25270 */
[----:B------:R-:W-:Y:S02]  /*0240*/  ISETP.GE.U32.AND P0, PT, R2, R7, PT ;  /* 0x000000070200720c */ /* 0x000fe40003f06070 */
[----:B------:R-:W-:-:S04]  /*0250*/  LOP3.LUT R2, R3, R0, RZ, 0x3c, !PT ;  /* 0x0000000003027212 */ /* 0x000fc800078e3cff */
[----:B------:R-:W-:Y:S01]  /*0260*/  ISETP.GE.AND P2, PT, R2, RZ, PT ;  /* 0x000000ff0200720c */ /* 0x000fe20003f46270 */
[----:B------:R-:W-:-:S06]  /*0270*/  VIADD R2, R28, 0x1f ;  /* 0x0000001f1c027836 */ /* 0x000fcc0000000000 */
[----:B------:R-:W-:-:S04]  /*0280*/  @P0 VIADD R5, R5, 0x1 ;  /* 0x0000000105050836 */ /* 0x000fc80000000000 */
[----:B------:R-:W-:Y:S01]  /*0290*/  IMAD.MOV.U32 R4, RZ, RZ, R5 ;  /* 0x000000ffff047224 */ /* 0x000fe200078e0005 */
[----:B------:R-:W-:-:S03]  /*02a0*/  SHF.R.S32.HI R5, RZ, 0x1f, R2 ;  /* 0x0000001fff057819 */ /* 0x000fc60000011402 */
[----:B------:R-:W-:Y:S01]  /*02b0*/  @!P2 IMAD.MOV R4, RZ, RZ, -R4 ;  /* 0x000000ffff04a224 */ /* 0x000fe200078e0a04 */
[----:B------:R-:W-:Y:S02]  /*02c0*/  @!P1 LOP3.LUT R4, RZ, R0, RZ, 0x33, !PT ;  /* 0x00000000ff049212 */ /* 0x000fe400078e33ff */
[----:B------:R-:W-:-:S03]  /*02d0*/  LEA.HI R5, R5, R2, RZ, 0x5 ;  /* 0x0000000205057211 */ /* 0x000fc600078f28ff */
[----:B------:R-:W-:Y:S02]  /*02e0*/  IMAD.SHL.U32 R2, R4, 0x8, RZ ;  /* 0x0000000804027824 */ /* 0x000fe400078e00ff */
[----:B------:R-:W-:-:S03]  /*02f0*/  IMAD.MOV R4, RZ, RZ, -R4 ;  /* 0x000000ffff047224 */ /* 0x000fc600078e0a04 */
[----:B------:R-:W-:Y:S01]  /*0300*/  LEA.HI.SX32 R5, R5, -R2, 0x1b ;  /* 0x8000000205057211 */ /* 0x000fe200078fdaff */
[----:B------:R-:W-:Y:S02]  /*0310*/  IMAD R11, R0, R4, R3 ;  /* 0x00000004000b7224 */ /* 0x000fe400078e0203 */
[----:B------:R-:W-:Y:S01]  /*0320*/  IMAD.MOV.U32 R4, RZ, RZ, RZ ;  /* 0x000000ffff047224 */ /* 0x000fe200078e00ff */
[----:B------:R-:W-:-:S04]  /*0330*/  VIMNMX R6, R5, 0x8, PT ;  /* 0x0000000805067848 */ /* 0x000fc80003fe0100 */
[-C--:B------:R-:W-:Y:S02]  /*0340*/  IABS R8, R6.reuse ;  /* 0x0000000600087213 */ /* 0x080fe40000000000 */
[----:B------:R-:W-:Y:S02]  /*0350*/  IABS R0, R6 ;  /* 0x0000000600007213 */ /* 0x000fe40000000000 */
[----:B------:R-:W1:Y:S08]  /*0360*/  I2F.RP R7, R8 ;  /* 0x0000000800077306 */ /* 0x000e700000209400 */
[----:B-1----:R-:W1:Y:S02]  /*0370*/  MUFU.RCP R7, R7 ;  /* 0x0000000700077308 */ /* 0x002e640000001000 */
[----:B-1----:R-:W-:-:S06]  /*0380*/  VIADD R5, R7, 0xffffffe ;  /* 0x0ffffffe07057836 */ /* 0x002fcc0000000000 */
[----:B------:R-:W1:Y:S02]  /*0390*/  F2I.FTZ.U32.TRUNC.NTZ R5, R5 ;  /* 0x0000000500057305 */ /* 0x000e64000021f000 */
[----:B-1----:R-:W-:-:S04]  /*03a0*/  IMAD.MOV R9, RZ, RZ, -R5 ;  /* 0x000000ffff097224 */ /* 0x002fc800078e0a05 */
[----:B------:R-:W-:Y:S01]  /*03b0*/  IMAD.MOV.U32 R3, RZ, RZ, R9 ;  /* 0x000000ffff037224 */ /* 0x000fe200078e0009 */
[----:B------:R-:W-:-:S03]  /*03c0*/  IABS R9, R11 ;  /* 0x0000000b00097213 */ /* 0x000fc60000000000 */
[----:B------:R-:W-:-:S04]  /*03d0*/  IMAD R3, R3, R8, RZ ;  /* 0x0000000803037224 */ /* 0x000fc800078e02ff */
[----:B------:R-:W-:Y:S01]  /*03e0*/  IMAD.HI.U32 R4, R5, R3, R4 ;  /* 0x0000000305047227 */ /* 0x000fe200078e0004 */
[----:B0-----:R-:W-:-:S03]  /*03f0*/  LOP3.LUT R5, R12, 0x1f, RZ, 0xc0, !PT ;  /* 0x0000001f0c057812 */ /* 0x001fc600078ec0ff */
[----:B------:R-:W-:Y:S02]  /*0400*/  IMAD.MOV R3, RZ, RZ, -R0 ;  /* 0x000000ffff037224 */ /* 0x000fe400078e0a00 */
        /* <DEDUP_REMOVED lines=8> */
[----:B------:R-:W-:-:S07]  /*0490*/  ISETP.GE.AND P2, PT, R3, RZ, PT ;  /* 0x000000ff0300720c */ /* 0x000fce0003f46270 */
[----:B------:R-:W-:-:S06]  /*04a0*/  @P0 VIADD R0, R0, 0x1 ;  /* 0x0000000100000836 */ /* 0x000fcc0000000000 */
[----:B------:R-:W-:Y:S01]  /*04b0*/  @!P2 IMAD.MOV R0, RZ, RZ, -R0 ;  /* 0x000000ffff00a224 */ /* 0x000fe200078e0a00 */
[----:B------:R-:W-:-:S05]  /*04c0*/  @!P1 LOP3.LUT R0, RZ, R6, RZ, 0x33, !PT ;  /* 0x00000006ff009212 */ /* 0x000fca00078e33ff */
[----:B------:R-:W-:Y:S02]  /*04d0*/  IMAD.MOV R3, RZ, RZ, -R0 ;  /* 0x000000ffff037224 */ /* 0x000fe400078e0a00 */
[----:B------:R-:W-:Y:S02]  /*04e0*/  IMAD.SHL.U32 R0, R0, 0x200, RZ ;  /* 0x0000020000007824 */ /* 0x000fe400078e00ff */
[----:B------:R-:W-:-:S04]  /*04f0*/  IMAD R3, R6, R3, R11 ;  /* 0x0000000306037224 */ /* 0x000fc800078e020b */
[----:B------:R-:W-:Y:S02]  /*0500*/  IMAD.IADD R2, R2, 0x1, R3 ;  /* 0x0000000102027824 */ /* 0x000fe400078e0203 */
[----:B------:R-:W0:Y:S02]  /*0510*/  LDC R3, c[0x0][0x230] ;  /* 0x00008c00ff037b82 */ /* 0x000e240000000800 */
[----:B------:R-:W-:Y:S01]  /*0520*/  IMAD R9, R2, 0x20, R5 ;  /* 0x0000002002097824 */ /* 0x000fe200078e0205 */
[----:B------:R-:W-:-:S04]  /*0530*/  SHF.R.U32.HI R2, RZ, 0x5, R12 ;  /* 0x00000005ff027819 */ /* 0x000fc8000001160c */
[----:B------:R-:W-:Y:S01]  /*0540*/  STL [R1+0x7f4], R9 ;  /* 0x0007f40901007387 */ /* 0x000fe20000100800 */
[----:B------:R-:W-:-:S03]  /*0550*/  SGXT.U32 R4, R2, 0x2 ;  /* 0x000000020204781a */ /* 0x000fc60000000000 */
[----:B------:R-:W-:Y:S01]  /*0560*/  STL [R1+0xec], RZ ;  /* 0x0000ecff01007387 */ /* 0x000fe20000100800 */
[C-C-:B------:R-:W-:Y:S02]  /*0570*/  LOP3.LUT R5, R0.reuse, 0x4, R4.reuse, 0xfe, !PT ;  /* 0x0000000400057812 */ /* 0x140fe400078efe04 */
[C---:B------:R-:W-:Y:S01]  /*0580*/  LOP3.LUT R8, R0.reuse, R4, RZ, 0xfc, !PT ;  /* 0x0000000400087212 */ /* 0x040fe200078efcff */
[----:B------:R-:W-:Y:S01]  /*0590*/  STL [R1+0x100], RZ ;  /* 0x000100ff01007387 */ /* 0x000fe20000100800 */
[----:B------:R-:W-:Y:S02]  /*05a0*/  LOP3.LUT R2, R0, 0x8, R4, 0xfe, !PT ;  /* 0x0000000800027812 */ /* 0x000fe400078efe04 */
[C---:B------:R-:W-:Y:S01]  /*05b0*/  LOP3.LUT R14, R8.reuse, 0x24, RZ, 0xfc, !PT ;  /* 0x00000024080e7812 */ /* 0x040fe200078efcff */
[----:B------:R-:W-:Y:S01]  /*05c0*/  STL [R1+0x104], RZ ;  /* 0x000104ff01007387 */ /* 0x000fe20000100800 */
[C---:B------:R-:W-:Y:S02]  /*05d0*/  LOP3.LUT R15, R8.reuse, 0x28, RZ, 0xfc, !PT ;  /* 0x00000028080f7812 */ /* 0x040fe400078efcff */
[C---:B------:R-:W-:Y:S01]  /*05e0*/  LOP3.LUT R16, R8.reuse, 0x2c, RZ, 0xfc, !PT ;  /* 0x0000002c08107812 */ /* 0x040fe200078efcff */
[----:B------:R-:W-:Y:S01]  /*05f0*/  STL [R1+0x108], RZ ;  /* 0x000108ff01007387 */ /* 0x000fe20000100800 */
[----:B0-----:R-:W-:Y:S01]  /*0600*/  VIADD R3, R3, 0x1f ;  /* 0x0000001f03037836 */ /* 0x001fe20000000000 */
[----:B------:R-:W-:-:S02]  /*0610*/  LOP3.LUT R17, R8, 0x30, RZ, 0xfc, !PT ;  /* 0x0000003008117812 */ /* 0x000fc400078efcff */
[----:B------:R-:W-:Y:S01]  /*0620*/  STL [R1+0x10c], RZ ;  /* 0x00010cff01007387 */ /* 0x000fe20000100800 */
[----:B------:R-:W-:Y:S02]  /*0630*/  LOP3.LUT R18, R8, 0x34, RZ, 0xfc, !PT ;  /* 0x0000003408127812 */ /* 0x000fe400078efcff */
[----:B------:R-:W-:Y:S01]  /*0640*/  ISETP.GE.AND P0, PT, R3, 0x20, PT ;  /* 0x000000200300780c */ /* 0x000fe20003f06270 */
[----:B------:R-:W-:Y:S01]  /*0650*/  STL [R1+0x120], RZ ;  /* 0x000120ff01007387 */ /* 0x000fe20000100800 */
[----:B------:R-:W-:Y:S02]  /*0660*/  LOP3.LUT R3, R0, 0xc, R4, 0xfe, !PT ;  /* 0x0000000c00037812 */ /* 0x000fe400078efe04 */
[C---:B------:R-:W-:Y:S01]  /*0670*/  LOP3.LUT R19, R8.reuse, 0x38, RZ, 0xfc, !PT ;  /* 0x0000003808137812 */ /* 0x040fe200078efcff */
[----:B------:R-:W-:Y:S01]  /*0680*/  STL [R1+0x124], RZ ;  /* 0x000124ff01007387 */ /* 0x000fe20000100800 */
[C---:B------:R-:W-:Y:S02]  /*0690*/  LOP3.LUT R20, R8.reuse, 0x3c, RZ, 0xfc, !PT ;  /* 0x0000003c08147812 */ /* 0x040fe400078efcff */
[C---:B------:R-:W-:Y:S01]  /*06a0*/  LOP3.LUT R21, R8.reuse, 0x40, RZ, 0xfc, !PT ;  /* 0x0000004008157812 */ /* 0x040fe200078efcff */
[----:B------:R-:W-:Y:S01]  /*06b0*/  STL [R1+0x128], RZ ;  /* 0x000128ff01007387 */ /* 0x000fe20000100800 */
[----:B------:R-:W-:-:S02]  /*06c0*/  LOP3.LUT R22, R8, 0x44, RZ, 0xfc, !PT ;  /* 0x0000004408167812 */ /* 0x000fc400078efcff */
[C---:B------:R-:W-:Y:S01]  /*06d0*/  LOP3.LUT R23, R8.reuse, 0x48, RZ, 0xfc, !PT ;  /* 0x0000004808177812 */ /* 0x040fe200078efcff */
[----:B------:R-:W-:Y:S01]  /*06e0*/  STL [R1+0x12c], RZ ;  /* 0x00012cff01007387 */ /* 0x000fe20000100800 */
[C---:B------:R-:W-:Y:S02]  /*06f0*/  LOP3.LUT R24, R8.reuse, 0x4c, RZ, 0xfc, !PT ;  /* 0x0000004c08187812 */ /* 0x040fe400078efcff */
        /* <DEDUP_REMOVED lines=9> */
[----:B------:R-:W-:Y:S01]  /*0790*/  LOP3.LUT R11, R8, 0x1fc, RZ, 0xfc, !PT ;  /* 0x000001fc080b7812 */ /* 0x000fe200078efcff */
[----:B------:R-:W-:Y:S04]  /*07a0*/  STL [R1+0x15c], RZ ;  /* 0x00015cff01007387 */ /* 0x000fe80000100800 */
        /* <DEDUP_REMOVED lines=109> */
[----:B------:R0:W-:Y:S04]  /*0e80*/  STL [R1+0x7f8], R5 ;  /* 0x0007f80501007387 */ /* 0x0001e80000100800 */
[----:B------:R-:W-:Y:S04]  /*0e90*/  STL [R1+0x2b8], R8 ;  /* 0x0002b80801007387 */ /* 0x000fe80000100800 */
[----:B------:R1:W-:Y:S01]  /*0ea0*/  STL [R1+0x7fc], R2 ;  /* 0x0007fc0201007387 */ /* 0x0003e20000100800 */
[----:B0-----:R-:W-:-:S03]  /*0eb0*/  LOP3.LUT R5, R0, 0x14, R4, 0xfe, !PT ;  /* 0x0000001400057812 */ /* 0x001fc600078efe04 */
[----:B------:R0:W-:Y:S01]  /*0ec0*/  STL [R1+0x800], R3 ;  /* 0x0008000301007387 */ /* 0x0001e20000100800 */
[C-C-:B-1----:R-:W-:Y:S02]  /*0ed0*/  LOP3.LUT R2, R0.reuse, 0x10, R4.reuse, 0xfe, !PT ;  /* 0x0000001000027812 */ /* 0x142fe400078efe04 */
[----:B0-----:R-:W-:-:S03]  /*0ee0*/  LOP3.LUT R3, R0, 0x18, R4, 0xfe, !PT ;  /* 0x0000001800037812 */ /* 0x001fc600078efe04 */
[----:B------:R0:W-:Y:S04]  /*0ef0*/  STL [R1+0x804], R2 ;  /* 0x0008040201007387 */ /* 0x0001e80000100800 */
[----:B------:R-:W-:Y:S04]  /*0f00*/  STL [R1+0x808], R5 ;  /* 0x0008080501007387 */ /* 0x000fe80000100800 */
[----:B------:R1:W-:Y:S01]  /*0f10*/  STL [R1+0x80c], R3 ;  /* 0x00080c0301007387 */ /* 0x0003e20000100800 */
[----:B0-----:R-:W-:Y:S02]  /*0f20*/  LOP3.LUT R2, R0, 0x1c, R4, 0xfe, !PT ;  /* 0x0000001c00027812 */ /* 0x001fe400078efe04 */
[----:B------:R-:W-:-:S02]  /*0f30*/  LOP3.LUT R0, R8, 0x20, RZ, 0xfc, !PT ;  /* 0x0000002008007812 */ /* 0x000fc400078efcff */
[C---:B------:R-:W-:Y:S01]  /*0f40*/  LOP3.LUT R4, R8.reuse, 0x1f8, RZ, 0xfc, !PT ;  /* 0x000001f808047812 */ /* 0x040fe200078efcff */
[----:B------:R0:W-:Y:S01]  /*0f50*/  STL [R1+0x810], R2 ;  /* 0x0008100201007387 */ /* 0x0001e20000100800 */
[----:B-1----:R-:W-:-:S03]  /*0f60*/  LOP3.LUT R3, R8, 0x68, RZ, 0xfc, !PT ;  /* 0x0000006808037812 */ /* 0x002fc600078efcff */
[----:B------:R1:W-:Y:S04]  /*0f70*/  STL [R1+0x818], R0 ;  /* 0x0008180001007387 */ /* 0x0003e80000100800 */
[----:B------:R-:W-:Y:S01]  /*0f80*/  STL [R1+0x81c], R14 ;  /* 0x00081c0e01007387 */ /* 0x000fe20000100800 */
[----:B0-----:R-:W-:-:S03]  /*0f90*/  LOP3.LUT R2, R8, 0x5c, RZ, 0xfc, !PT ;  /* 0x0000005c08027812 */ /* 0x001fc600078efcff */
[----:B------:R-:W-:Y:S01]  /*0fa0*/  STL [R1+0x820], R15 ;  /* 0x0008200f01007387 */ /* 0x000fe20000100800 */
[----:B-1----:R-:W-:-:S03]  /*0fb0*/  LOP3.LUT R0, R8, 0x60, RZ, 0xfc, !PT ;  /* 0x0000006008007812 */ /* 0x002fc600078efcff */
[----:B------:R-:W-:Y:S04]  /*0fc0*/  STL [R1+0x824], R16 ;  /* 0x0008241001007387 */ /* 0x000fe80000100800 */
        /* <DEDUP_REMOVED lines=10> */
[----:B------:R0:W-:Y:S04]  /*1070*/  STL [R1+0x854], R2 ;  /* 0x0008540201007387 */ /* 0x0001e80000100800 */
[----:B------:R-:W-:Y:S04]  /*1080*/  STL [R1+0x850], R27 ;  /* 0x0008501b01007387 */ /* 0x000fe80000100800 */
[----:B------:R1:W-:Y:S01]  /*1090*/  STL [R1+0x858], R0 ;  /* 0x0008580001007387 */ /* 0x0003e20000100800 */
[----:B0-----:R-:W-:-:S02]  /*10a0*/  LOP3.LUT R2, R8, 0x6c, RZ, 0xfc, !PT ;  /* 0x0000006c08027812 */ /* 0x001fc400078efcff */
[----:B-1----:R-:W-:-:S05]  /*10b0*/  LOP3.LUT R0, R8, 0x64, RZ, 0xfc, !PT ;  /* 0x0000006408007812 */ /* 0x002fca00078efcff */
[----:B------:R0:W-:Y:S04]  /*10c0*/  STL [R1+0x85c], R0 ;  /* 0x00085c0001007387 */ /* 0x0001e80000100800 */
[----:B------:R1:W-:Y:S04]  /*10d0*/  STL [R1+0x860], R3 ;  /* 0x0008600301007387 */ /* 0x0003e80000100800 */
[----:B------:R2:W-:Y:S01]  /*10e0*/  STL [R1+0x864], R2 ;  /* 0x0008640201007387 */ /* 0x0005e20000100800 */
[C---:B0-----:R-:W-:Y:S02]  /*10f0*/  LOP3.LUT R0, R8.reuse, 0x70, RZ, 0xfc, !PT ;  /* 0x0000007008007812 */ /* 0x041fe400078efcff */
[----:B-1----:R-:W-:-:S03]  /*1100*/  LOP3.LUT R3, R8, 0x78, RZ, 0xfc, !PT ;  /* 0x0000007808037812 */ /* 0x002fc600078efcff */
[----:B------:R0:W-:Y:S01]  /*1110*/  STL [R1+0x868], R0 ;  /* 0x0008680001007387 */ /* 0x0001e20000100800 */
[----:B--2---:R-:W-:-:S03]  /*1120*/  LOP3.LUT R2, R8, 0x7c, RZ, 0xfc, !PT ;  /* 0x0000007c08027812 */ /* 0x004fc600078efcff */
[----:B------:R1:W-:Y:S04]  /*1130*/  STL [R1+0x870], R3 ;  /* 0x0008700301007387 */ /* 0x0003e80000100800 */
[----:B------:R-:W-:Y:S01]  /*1140*/  STL [R1+0x86c], R13 ;  /* 0x00086c0d01007387 */ /* 0x000fe20000100800 */
[----:B0-----:R-:W-:-:S03]  /*1150*/  LOP3.LUT R0, R8, 0x80, RZ, 0xfc, !PT ;  /* 0x0000008008007812 */ /* 0x001fc600078efcff */
[----:B------:R0:W-:Y:S01]  /*1160*/  STL [R1+0x874], R2 ;  /* 0x0008740201007387 */ /* 0x0001e20000100800 */
[----:B-1----:R-:W-:-:S03]  /*1170*/  LOP3.LUT R3, R8, 0x84, RZ, 0xfc, !PT ;  /* 0x0000008408037812 */ /* 0x002fc600078efcff */
[----:B------:R1:W-:Y:S04]  /*1180*/  STL [R1+0x878], R0 ;  /* 0x0008780001007387 */ /* 0x0003e80000100800 */
[----:B------:R2:W-:Y:S01]  /*1190*/  STL [R1+0x87c], R3 ;  /* 0x00087c0301007387 */ /* 0x0005e20000100800 */
[C---:B0-----:R-:W-:Y:S02]  /*11a0*/  LOP3.LUT R2, R8.reuse, 0x88, RZ, 0xfc, !PT ;  /* 0x0000008808027812 */ /* 0x041fe400078efcff */
[----:B-1----:R-:W-:-:S03]  /*11b0*/  LOP3.LUT R0, R8, 0x8c, RZ, 0xfc, !PT ;  /* 0x0000008c08007812 */ /* 0x002fc600078efcff */
[----:B------:R0:W-:Y:S01]  /*11c0*/  STL [R1+0x880], R2 ;  /* 0x0008800201007387 */ /* 0x0001e20000100800 */
[----:B--2---:R-:W-:-:S03]  /*11d0*/  LOP3.LUT R3, R8, 0x90, RZ, 0xfc, !PT ;  /* 0x0000009008037812 */ /* 0x004fc600078efcff */
        /* <DEDUP_REMOVED lines=171> */
[----:B------:R-:W-:Y:S01]  /*1c90*/  STL [R1+0x9dc], R12 ;  /* 0x0009dc0c01007387 */ /* 0x000fe20000100800 */
[----:B-1----:R-:W-:-:S05]  /*1ca0*/  LOP3.LUT R0, R8, 0x1e8, RZ, 0xfc, !PT ;  /* 0x000001e808007812 */ /* 0x002fca00078efcff */
[----:B------:R0:W-:Y:S04]  /*1cb0*/  STL [R1+0x9e4], R0 ;  /* 0x0009e40001007387 */ /* 0x0001e80000100800 */
[----:B------:R1:W-:Y:S01]  /*1cc0*/  STL [R1+0x9f0], R2 ;  /* 0x0009f00201007387 */ /* 0x0003e20000100800 */
[----:B0-----:R-:W-:-:S05]  /*1cd0*/  LOP3.LUT R0, R8, 0x1f0, RZ, 0xfc, !PT ;  /* 0x000001f008007812 */ /* 0x001fca00078efcff */
[----:B------:R1:W-:Y:S04]  /*1ce0*/  STL [R1+0x9ec], R0 ;  /* 0x0009ec0001007387 */ /* 0x0003e80000100800 */
[----:B------:R1:W-:Y:S04]  /*1cf0*/  STL [R1+0x2a4], RZ ;  /* 0x0002a4ff01007387 */ /* 0x0003e80000100800 */
[----:B------:R1:W-:Y:S04]  /*1d00*/  STL [R1+0x9c4], R10 ;  /* 0x0009c40a01007387 */ /* 0x0003e80000100800 */
[----:B------:R1:W-:Y:S04]  /*1d10*/  STL [R1+0x904], R4 ;  /* 0x0009040401007387 */ /* 0x0003e80000100800 */
[----:B------:R1:W-:Y:S04]  /*1d20*/  STL [R1+0x814], R11 ;  /* 0x0008140b01007387 */ /* 0x0003e80000100800 */
[----:B------:R1:W-:Y:S04]  /*1d30*/  STL [R1+0x2a8], RZ ;  /* 0x0002a8ff01007387 */ /* 0x0003e80000100800 */
[----:B------:R1:W-:Y:S01]  /*1d40*/  STL [R1+0x2ac], RZ ;  /* 0x0002acff01007387 */ /* 0x0003e20000100800 */
[----:B------:R-:W-:Y:S05]  /*1d50*/  @!P0 BRA `(.L_x_0) ;  /* 0x000001b8002c8947 */ /* 0x000fea0003800000 */
[----:B------:R-:W-:Y:S01]  /*1d60*/  IABS R29, R29 ;  /* 0x0000001d001d7213 */ /* 0x000fe20000000000 */
[----:B------:R-:W-:Y:S01]  /*1d70*/  IMAD.MOV.U32 R6, RZ, RZ, RZ ;  /* 0x000000ffff067224 */ /* 0x000fe200078e00ff */
[----:B------:R-:W-:Y:S01]  /*1d80*/  IABS R5, R28 ;  /* 0x0000001c00057213 */ /* 0x000fe20000000000 */
[----:B------:R-:W-:Y:S01]  /*1d90*/  ULDC UR4, c[0x0][0x240] ;  /* 0x0000900000047ab9 */ /* 0x000fe20000000800 */
[----:B-1----:R-:W0:Y:S01]  /*1da0*/  I2F.RP R2, R29 ;  /* 0x0000001d00027306 */ /* 0x002e220000209400 */
[----:B------:R-:W-:Y:S01]  /*1db0*/  IABS R8, R8 ;  /* 0x0000000800087213 */ /* 0x000fe20000000000 */
[----:B------:R-:W-:Y:S01]  /*1dc0*/  ULDC UR5, c[0x0][0x234] ;  /* 0x00008d0000057ab9 */ /* 0x000fe20000000800 */
[----:B------:R-:W-:Y:S01]  /*1dd0*/  IABS R9, R9 ;  /* 0x0000000900097213 */ /* 0x000fe20000000000 */
[----:B------:R-:W-:Y:S01]  /*1de0*/  ULDC.64 UR10, c[0x0][0x218] ;  /* 0x00008600000a7ab9 */ /* 0x000fe20000000a00 */
[----:B------:R-:W-:Y:S01]  /*1df0*/  IABS R4, R4 ;  /* 0x0000000400047213 */ /* 0x000fe20000000000 */
[----:B------:R-:W-:-:S02]  /*1e00*/  ULDC.64 UR6, c[0x0][0x210] ;  /* 0x0000840000067ab9 */ /* 0x000fc40000000a00 */
[----:B------:R-:W1:Y:S08]  /*1e10*/  I2F.RP R0, R5 ;  /* 0x0000000500007306 */ /* 0x000e700000209400 */
[----:B0-----:R-:W0:Y:S08]  /*1e20*/  MUFU.RCP R2, R2 ;  /* 0x0000000200027308 */ /* 0x001e300000001000 */
[----:B-1----:R-:W1:Y:S01]  /*1e30*/  MUFU.RCP R0, R0 ;  /* 0x0000000000007308 */ /* 0x002e620000001000 */
[----:B0-----:R-:W-:-:S07]  /*1e40*/  VIADD R2, R2, 0xffffffe ;  /* 0x0ffffffe02027836 */ /* 0x001fce0000000000 */
[----:B------:R0:W2:Y:S01]  /*1e50*/  F2I.FTZ.U32.TRUNC.NTZ R7, R2 ;  /* 0x0000000200077305 */ /* 0x0000a2000021f000 */
[----:B-1----:R-:W-:-:S07]  /*1e60*/  VIADD R0, R0, 0xffffffe ;  /* 0x0ffffffe00007836 */ /* 0x002fce0000000000 */
[----:B------:R1:W3:Y:S01]  /*1e70*/  F2I.FTZ.U32.TRUNC.NTZ R3, R0 ;  /* 0x0000000000037305 */ /* 0x0002e2000021f000 */
[----:B0-----:R-:W-:Y:S02]  /*1e80*/  IMAD.MOV.U32 R2, RZ, RZ, RZ ;  /* 0x000000ffff027224 */ /* 0x001fe400078e00ff */
[----:B--2---:R-:W-:Y:S02]  /*1e90*/  IMAD.MOV R28, RZ, RZ, -R7 ;  /* 0x000000ffff1c7224 */ /* 0x004fe400078e0a07 */
[----:B-1----:R-:W-:Y:S02]  /*1ea0*/  IMAD.MOV.U32 R0, RZ, RZ, R11 ;  /* 0x000000ffff007224 */ /* 0x002fe400078e000b */
[----:B------:R-:W-:Y:S02]  /*1eb0*/  IMAD R28, R28, R29, RZ ;  /* 0x0000001d1c1c7224 */ /* 0x000fe400078e02ff */
[----:B---3--:R-:W-:Y:S02]  /*1ec0*/  IMAD.MOV R11, RZ, RZ, -R3 ;  /* 0x000000ffff0b7224 */ /* 0x008fe400078e0a03 */
[----:B------:R-:W-:Y:S01]  /*1ed0*/  IMAD.HI.U32 R28, R7, R28, R6 ;  /* 0x0000001c071c7227 */ /* 0x000fe200078e0006 */
[----:B------:R-:W-:-:S02]  /*1ee0*/  IABS R7, R0 ;  /* 0x0000000000077213 */ /* 0x000fc40000000000 */
[----:B------:R-:W-:Y:S01]  /*1ef0*/  IABS R0, R10 ;  /* 0x0000000a00007213 */ /* 0x000fe20000000000 */
[----:B------:R-:W-:-:S04]  /*1f00*/  IMAD R11, R11, R5, RZ ;  /* 0x000000050b0b7224 */ /* 0x000fc800078e02ff */
[----:B------:R-:W-:-:S04]  /*1f10*/  IMAD.HI.U32 R11, R3, R11, R2 ;  /* 0x0000000b030b7227 */ /* 0x000fc800078e0002 */
[----:B------:R-:W-:-:S04]  /*1f20*/  IMAD.HI.U32 R2, R28, R8, RZ ;  /* 0x000000081c027227 */ /* 0x000fc800078e00ff */
[----:B------:R-:W-:Y:S02]  /*1f30*/  IMAD.MOV R2, RZ, RZ, -R2 ;  /* 0x000000ffff027224 */ /* 0x000fe400078e0a02 */
[----:B------:R-:W-:-:S04]  /*1f40*/  IMAD.HI.U32 R11, R11, R9, RZ ;  /* 0x000000090b0b7227 */ /* 0x000fc800078e00ff */
[----:B------:R-:W-:-:S04]  /*1f50*/  IMAD.HI.U32 R10, R28, R7, RZ ;  /* 0x000000071c0a7227 */ /* 0x000fc800078e00ff */
[----:B------:R-:W-:Y:S02]  /*1f60*/  IMAD.MOV R11, RZ, RZ, -R11 ;  /* 0x000000ffff0b7224 */ /* 0x000fe400078e0a0b */
[----:B------:R-:W-:Y:S02]  /*1f70*/  IMAD R8, R29, R2, R8 ;  /* 0x000000021d087224 */ /* 0x000fe400078e0208 */
[----:B------:R-:W2:Y:S01]  /*1f80*/  LDL R2, [R1+0x9ec] ;  /* 0x0009ec0001027983 */ /* 0x000ea20000100800 */
[----:B------:R-:W-:Y:S02]  /*1f90*/  IMAD.MOV R10, RZ, RZ, -R10 ;  /* 0x000000ffff0a7224 */ /* 0x000fe400078e0a0a */
[----:B------:R-:W-:Y:S02]  /*1fa0*/  IMAD R9, R5, R11, R9 ;  /* 0x0000000b05097224 */ /* 0x000fe400078e0209 */
[----:B------:R-:W3:Y:S01]  /*1fb0*/  LDL R11, [R1+0x9f0] ;  /* 0x0009f000010b7983 */ /* 0x000ee20000100800 */
[----:B------:R-:W-:-:S02]  /*1fc0*/  IMAD R10, R29, R10, R7 ;  /* 0x0000000a1d0a7224 */ /* 0x000fc400078e0207 */
[C---:B------:R-:W-:Y:S01]  /*1fd0*/  IMAD.HI.U32 R6, R28.reuse, R4, RZ ;  /* 0x000000041c067227 */ /* 0x040fe200078e00ff */
[----:B------:R-:W4:Y:S03]  /*1fe0*/  LDL R7, [R1+0x9e4] ;  /* 0x0009e40001077983 */ /* 0x000f260000100800 */
[----:B------:R-:W-:Y:S01]  /*1ff0*/  IMAD.HI.U32 R3, R28, R0, RZ ;  /* 0x000000001c037227 */ /* 0x000fe200078e00ff */
[----:B------:R0:W-:Y:S03]  /*2000*/  STL [R1+0x74], R10 ;  /* 0x0000740a01007387 */ /* 0x0001e60000100800 */
[----:B------:R-:W-:Y:S02]  /*2010*/  IMAD.MOV R6, RZ, RZ, -R6 ;  /* 0x000000ffff067224 */ /* 0x000fe400078e0a06 */
[----:B------:R-:W-:Y:S01]  /*2020*/  IMAD.MOV R3, RZ, RZ, -R3 ;  /* 0x000000ffff037224 */ /* 0x000fe200078e0a03 */
[----:B0-----:R-:W5:Y:S01]  /*2030*/  LDL R10, [R1+0x9e8] ;  /* 0x0009e800010a7983 */ /* 0x001f620000100800 */
[----:B------:R-:W-:-:S02]  /*2040*/  IMAD R4, R29, R6, R4 ;  /* 0x000000061d047224 */ /* 0x000fc400078e0204 */
[----:B------:R-:W-:-:S03]  /*2050*/  IMAD R0, R29, R3, R0 ;  /* 0x000000031d007224 */ /* 0x000fc600078e0200 */
[----:B------:R-:W-:Y:S04]  /*2060*/  STL [R1+0x70], R4 ;  /* 0x0000700401007387 */ /* 0x000fe80000100800 */
[----:B------:R0:W-:Y:S02]  /*2070*/  STL [R1+0x6c], R0 ;  /* 0x00006c0001007387 */ /* 0x0001e40000100800 */
[----:B0-----:R-:W-:Y:S02]  /*2080*/  IABS R0, R12 ;  /* 0x0000000c00007213 */ /* 0x001fe40000000000 */
[----:B--2---:R-:W-:Y:S02]  /*2090*/  IABS R2, R2 ;  /* 0x0000000200027213 */ /* 0x004fe40000000000 */
[----:B---3--:R-:W-:-:S03]  /*20a0*/  IABS R11, R11 ;  /* 0x0000000b000b7213 */ /* 0x008fc60000000000 */
[----:B------:R-:W-:Y:S01]  /*20b0*/  IMAD.HI.U32 R3, R28, R2, RZ ;  /* 0x000000021c037227 */ /* 0x000fe200078e00ff */
[----:B----4-:R-:W-:-:S03]  /*20c0*/  IABS R7, R7 ;  /* 0x0000000700077213 */ /* 0x010fc60000000000 */
[----:B------:R-:W-:Y:S02]  /*20d0*/  IMAD.MOV R3, RZ, RZ, -R3 ;  /* 0x000000ffff037224 */ /* 0x000fe400078e0a03 */
[----:B------:R-:W-:-:S04]  /*20e0*/  IMAD.HI.U32 R12, R28, R11, RZ ;  /* 0x0000000b1c0c7227 */ /* 0x000fc800078e00ff */
[C---:B------:R-:W-:Y:S02]  /*20f0*/  IMAD R3, R29.reuse, R3, R2 ;  /* 0x000000031d037224 */ /* 0x040fe400078e0202 */
[----:B------:R-:W-:Y:S01]  /*2100*/  IMAD.MOV R12, RZ, RZ, -R12 ;  /* 0x000000ffff0c7224 */ /* 0x000fe200078e0a0c */
[----:B------:R-:W2:Y:S01]  /*2110*/  LDL R2, [R1+0x9e0] ;  /* 0x0009e00001027983 */ /* 0x000ea20000100800 */
[----:B-----5:R-:W-:Y:S01]  /*2120*/  IABS R4, R10 ;  /* 0x0000000a00047213 */ /* 0x020fe20000000000 */
[----:B------:R-:W-:Y:S02]  /*2130*/  IMAD.HI.U32 R10, R28, R7, RZ ;  /* 0x000000071c0a7227 */ /* 0x000fe400078e00ff */
[----:B------:R-:W-:Y:S02]  /*2140*/  STL [R1+0x68], R3 ;  /* 0x0000680301007387 */ /* 0x000fe40000100800 */
[----:B------:R-:W-:Y:S02]  /*2150*/  IMAD.MOV R10, RZ, RZ, -R10 ;  /* 0x000000ffff0a7224 */ /* 0x000fe400078e0a0a */
[----:B------:R-:W-:-:S02]  /*2160*/  IMAD R12, R29, R12, R11 ;  /* 0x0000000c1d0c7224 */ /* 0x000fc400078e020b */
[----:B------:R-:W3:Y:S01]  /*2170*/  LDL R11, [R1+0x9d8] ;  /* 0x0009d800010b7983 */ /* 0x000ee20000100800 */
[----:B------:R-:W-:-:S03]  /*2180*/  IMAD R10, R29, R10, R7 ;  /* 0x0000000a1d0a7224 */ /* 0x000fc600078e0207 */
[----:B------:R0:W-:Y:S04]  /*2190*/  STL [R1+0x64], R12 ;  /* 0x0000640c01007387 */ /* 0x0001e80000100800 */
[----:B------:R-:W4:Y:S04]  /*21a0*/  LDL R7, [R1+0x9cc] ;  /* 0x0009cc0001077983 */ /* 0x000f280000100800 */
[----:B0-----:R-:W5:Y:S04]  /*21b0*/  LDL R12, [R1+0x9d4] ;  /* 0x0009d400010c7983 */ /* 0x001f680000100800 */
[----:B------:R0:W-:Y:S04]  /*21c0*/  STL [R1+0x60], R10 ;  /* 0x0000600a01007387 */ /* 0x0001e80000100800 */
[----:B0-----:R-:W5:Y:S01]  /*21d0*/  LDL R10, [R1+0x9d0] ;  /* 0x0009d000010a7983 */ /* 0x001f620000100800 */
[----:B------:R-:W-:-:S04]  /*21e0*/  IMAD.HI.U32 R6, R28, R4, RZ ;  /* 0x000000041c067227 */ /* 0x000fc800078e00ff */
[----:B------:R-:W-:-:S04]  /*21f0*/  IMAD.HI.U32 R3, R28, R0, RZ ;  /* 0x000000001c037227 */ /* 0x000fc800078e00ff */
[----:B------:R-:W-:Y:S02]  /*2200*/  IMAD.MOV R6, RZ, RZ, -R6 ;  /* 0x000000ffff067224 */ /* 0x000fe400078e0a06 */
[----:B------:R-:W-:Y:S02]  /*2210*/  IMAD.MOV R3, RZ, RZ, -R3 ;  /* 0x000000ffff037224 */ /* 0x000fe400078e0a03 */
[C---:B------:R-:W-:Y:S02]  /*2220*/  IMAD R4, R29.reuse, R6, R4 ;  /* 0x000000061d047224 */ /* 0x040fe400078e0204 */
[----:B------:R-:W-:-:S03]  /*2230*/  IMAD R0, R29, R3, R0 ;  /* 0x000000031d007224 */ /* 0x000fc600078e0200 */
[----:B------:R-:W-:Y:S04]  /*2240*/  STL [R1+0x5c], R4 ;  /* 0x00005c0401007387 */ /* 0x000fe80000100800 */
[----:B------:R5:W-:Y:S01]  /*2250*/  STL [R1+0x58], R0 ;  /* 0x0000580001007387 */ /* 0x000be20000100800 */
[----:B--2---:R-:W-:-:S05]  /*2260*/  IABS R2, R2 ;  /* 0x0000000200027213 */ /* 0x004fca0000000000 */
[----:B------:R-:W-:Y:S01]  /*2270*/  IMAD.HI.U32 R3, R28, R2, RZ ;  /* 0x000000021c037227 */ /* 0x000fe200078e00ff */
[----:B---3--:R-:W-:-:S03]  /*2280*/  IABS R11, R11 ;  /* 0x0000000b000b7213 */ /* 0x008fc60000000000 */
[----:B------:R-:W-:Y:S01]  /*2290*/  IMAD.MOV R3, RZ, RZ, -R3 ;  /* 0x000000ffff037224 */ /* 0x000fe200078e0a03 */
[----:B----4-:R-:W-:-:S03]  /*22a0*/  IABS R7, R7 ;  /* 0x0000000700077213 */ /* 0x010fc60000000000 */
[----:B------:R-:W-:Y:S02]  /*22b0*/  IMAD R3, R29, R3, R2 ;  /* 0x000000031d037224 */ /* 0x000fe400078e0202 */
[----:B------:R-:W2:Y:S01]  /*22c0*/  LDL R2, [R1+0x9c8] ;  /* 0x0009c80001027983 */ /* 0x000ea20000100800 */
[----:B-----5:R-:W-:Y:S01]  /*22d0*/  IABS R0, R12 ;  /* 0x0000000c00007213 */ /* 0x020fe20000000000 */
[----:B------:R-:W-:-:S04]  /*22e0*/  IMAD.HI.U32 R12, R28, R11, RZ ;  /* 0x0000000b1c0c7227 */ /* 0x000fc800078e00ff */
[----:B------:R-:W-:Y:S01]  /*22f0*/  IMAD.MOV R12, RZ, RZ, -R12 ;  /* 0x000000ffff0c7224 */ /* 0x000fe200078e0a0c */
[----:B------:R-:W-:Y:S03]  /*2300*/  STL [R1+0x54], R3 ;  /* 0x0000540301007387 */ /* 0x000fe60000100800 */
[----:B------:R-:W-:Y:S02]  /*2310*/  IMAD R12, R29, R12, R11 ;  /* 0x0000000c1d0c7224 */ /* 0x000fe400078e020b */
[----:B------:R-:W3:Y:S01]  /*2320*/  LDL R11, [R1+0x9c0] ;  /* 0x0009c000010b7983 */ /* 0x000ee20000100800 */
[----:B------:R-:W-:Y:S01]  /*2330*/  IABS R4, R10 ;  /* 0x0000000a00047213 */ /* 0x000fe20000000000 */
[----:B------:R-:W-:-:S04]  /*2340*/  IMAD.HI.U32 R10, R28, R7, RZ ;  /* 0x000000071c0a7227 */ /* 0x000fc800078e00ff */
[----:B------:R-:W-:Y:S01]  /*2350*/  IMAD.MOV R10, RZ, RZ, -R10 ;  /* 0x000000ffff0a7224 */ /* 0x000fe200078e0a0a */
[----:B------:R0:W-:Y:S03]  /*2360*/  STL [R1+0x50], R12 ;  /* 0x0000500c01007387 */ /* 0x0001e60000100800 */
[----:B------:R-:W-:Y:S02]  /*2370*/  IMAD R10, R29, R10, R7 ;  /* 0x0000000a1d0a7224 */ /* 0x000fe400078e0207 */
        /* <DEDUP_REMOVED lines=13> */
[----:B------:R-:W-:-:S04]  /*2450*/  IMAD.HI.U32 R3, R28, R2, RZ ;  /* 0x000000021c037227 */ /* 0x000fc800078e00ff */
[----:B------:R-:W-:Y:S01]  /*2460*/  IMAD.MOV R3, RZ, RZ, -R3 ;  /* 0x000000ffff037224 */ /* 0x000fe200078e0a03 */
[----:B---3--:R-:W-:-:S03]  /*2470*/  IABS R11, R11 ;  /* 0x0000000b000b7213 */ /* 0x008fc60000000000 */
[----:B------:R-:W-:Y:S02]  /*2480*/  IMAD R3, R29, R3, R2 ;  /* 0x000000031d037224 */ /* 0x000fe400078e0202 */
[----:B------:R-:W2:Y:S01]  /*2490*/  LDL R2, [R1+0x9b4] ;  /* 0x0009b40001027983 */ /* 0x000ea20000100800 */
[----:B----4-:R-:W-:Y:S02]  /*24a0*/  IABS R7, R7 ;  /* 0x0000000700077213 */ /* 0x010fe40000000000 */
        /* <DEDUP_REMOVED lines=25> */
[----:B------:R-:W-:-:S04]  /*2640*/  IMAD.MOV R3, RZ, RZ, -R3 ;  /* 0x000000ffff037224 */ /* 0x000fc800078e0a03 */
[----:B------:R-:W-:Y:S02]  /*2650*/  IMAD R3, R29, R3, R2 ;  /* 0x000000031d037224 */ /* 0x000fe400078e0202 */
[----:B------:R-:W2:Y:S01]  /*2660*/  LDL R2, [R1+0x998] ;  /* 0x0009980001027983 */ /* 0x000ea20000100800 */
[----:B---3--:R-:W-:-:S03]  /*2670*/  IABS R11, R11 ;  /* 0x0000000b000b7213 */ /* 0x008fc60000000000 */
[----:B------:R-:W-:Y:S01]  /*2680*/  STL [R1+0x178], R3 ;  /* 0x0001780301007387 */ /* 0x000fe20000100800 */
[----:B----4-:R-:W-:Y:S02]  /*2690*/  IABS R7, R7 ;  /* 0x0000000700077213 */ /* 0x010fe40000000000 */
[----:B-----5:R-:W-:Y:S01]  /*26a0*/  IABS R0, R12 ;  /* 0x0000000c00007213 */ /* 0x020fe20000000000 */
[----:B------:R-:W-:-:S04]  /*26b0*/  IMAD.HI.U32 R12, R28, R11, RZ ;  /* 0x0000000b1c0c7227 */ /* 0x000fc800078e00ff */
[----:B------:R-:W-:-:S04]  /*26c0*/  IMAD.MOV R12, RZ, RZ, -R12 ;  /* 0x000000ffff0c7224 */ /* 0x000fc800078e0a0c */
        /* <DEDUP_REMOVED lines=23> */
[----:B------:R-:W2:Y:S04]  /*2840*/  LDL R2, [R1+0x988] ;  /* 0x0009880001027983 */ /* 0x000ea80000100800 */
[----:B------:R-:W-:Y:S01]  /*2850*/  STL [R1+0x160], R3 ;  /* 0x0001600301007387 */ /* 0x000fe20000100800 */
[----:B---3--:R-:W-:Y:S02]  /*2860*/  IABS R11, R11 ;  /* 0x0000000b000b7213 */ /* 0x008fe40000000000 */
        /* <DEDUP_REMOVED lines=333> */
[----:B------:R-:W-:Y:S01]  /*3d40*/  IMAD.MOV R12, RZ, RZ, -R12 ;  /* 0x000000ffff0c7224 */ /* 0x000fe200078e0a0c */
[----:B------:R-:W-:Y:S01]  /*3d50*/  IABS R4, R10 ;  /* 0x0000000a00047213 */ /* 0x000fe20000000000 */
[----:B------:R-:W-:-:S04]  /*3d60*/  IMAD.HI.U32 R10, R28, R7, RZ ;  /* 0x000000071c0a7227 */ /* 0x000fc800078e00ff */
[----:B------:R-:W-:-:S04]  /*3d70*/  IMAD.HI.U32 R6, R28, R4, RZ ;  /* 0x000000041c067227 */ /* 0x000fc800078e00ff */
[----:B------:R-:W-:Y:S02]  /*3d80*/  IMAD.MOV R10, RZ, RZ, -R10 ;  /* 0x000000ffff0a7224 */ /* 0x000fe400078e0a0a */
[C---:B------:R-:W-:Y:S02]  /*3d90*/  IMAD R12, R29.reuse, R12, R11 ;  /* 0x0000000c1d0c7224 */ /* 0x040fe400078e020b */
[----:B------:R-:W-:Y:S01]  /*3da0*/  IMAD.MOV R6, RZ, RZ, -R6 ;  /* 0x000000ffff067224 */ /* 0x000fe200078e0a06 */
[----:B------:R-:W3:Y:S01]  /*3db0*/  LDL R11, [R1+0x8a4] ;  /* 0x0008a400010b7983 */ /* 0x000ee20000100800 */
[----:B------:R-:W-:-:S03]  /*3dc0*/  IMAD R7, R29, R10, R7 ;  /* 0x0000000a1d077224 */ /* 0x000fc600078e0207 */
[----:B------:R0:W-:Y:S01]  /*3dd0*/  STL [R1+0x104], R12 ;  /* 0x0001040c01007387 */ /* 0x0001e20000100800 */
[----:B------:R-:W-:-:S03]  /*3de0*/  IMAD R4, R29, R6, R4 ;  /* 0x000000061d047224 */ /* 0x000fc600078e0204 */
[----:B------:R-:W4:Y:S04]  /*3df0*/  LDL R10, [R1+0x89c] ;  /* 0x00089c00010a7983 */ /* 0x000f280000100800 */
[----:B0-----:R-:W5:Y:S04]  /*3e00*/  LDL R12, [R1+0x898] ;  /* 0x00089800010c7983 */ /* 0x001f680000100800 */
[----:B------:R0:W-:Y:S04]  /*3e10*/  STL [R1+0x10c], R7 ;  /* 0x00010c0701007387 */ /* 0x0001e80000100800 */
[----:B------:R-:W5:Y:S01]  /*3e20*/  LDL R6, [R1+0x8a0] ;  /* 0x0008a00001067983 */ /* 0x000f620000100800 */
[----:B------:R-:W-:-:S04]  /*3e30*/  IMAD.HI.U32 R3, R28, R0, RZ ;  /* 0x000000001c037227 */ /* 0x000fc800078e00ff */
[----:B------:R-:W-:Y:S01]  /*3e40*/  IMAD.MOV R3, RZ, RZ, -R3 ;  /* 0x000000ffff037224 */ /* 0x000fe200078e0a03 */
[----:B0-----:R-:W5:Y:S03]  /*3e50*/  LDL R7, [R1+0x894] ;  /* 0x0008940001077983 */ /* 0x001f660000100800 */
[----:B------:R-:W-:Y:S01]  /*3e60*/  IMAD R0, R29, R3, R0 ;  /* 0x000000031d007224 */ /* 0x000fe200078e0200 */
[----:B------:R0:W-:Y:S04]  /*3e70*/  STL [R1+0x114], R4 ;  /* 0x0001140401007387 */ /* 0x0001e80000100800 */
[----:B------:R5:W-:Y:S01]  /*3e80*/  STL [R1+0x134], R0 ;  /* 0x0001340001007387 */ /* 0x000be20000100800 */
[----:B--2---:R-:W-:-:S05]  /*3e90*/  IABS R2, R2 ;  /* 0x0000000200027213 */ /* 0x004fca0000000000 */
[----:B0-----:R-:W-:-:S04]  /*3ea0*/  IMAD.HI.U32 R4, R28, R2, RZ ;  /* 0x000000021c047227 */ /* 0x001fc800078e00ff */
[----:B------:R-:W-:-:S04]  /*3eb0*/  IMAD.MOV R4, RZ, RZ, -R4 ;  /* 0x000000ffff047224 */ /* 0x000fc800078e0a04 */
[----:B------:R-:W-:-:S05]  /*3ec0*/  IMAD R2, R29, R4, R2 ;  /* 0x000000041d027224 */ /* 0x000fca00078e0202 */
[----:B------:R0:W-:Y:S01]  /*3ed0*/  STL [R1+0x110], R2 ;  /* 0x0001100201007387 */ /* 0x0001e20000100800 */
[----:B---3--:R-:W-:Y:S02]  /*3ee0*/  IABS R11, R11 ;  /* 0x0000000b000b7213 */ /* 0x008fe40000000000 */
[----:B----4-:R-:W-:Y:S02]  /*3ef0*/  IABS R3, R10 ;  /* 0x0000000a00037213 */ /* 0x010fe40000000000 */
[----:B-----5:R-:W-:Y:S01]  /*3f00*/  IABS R0, R12 ;  /* 0x0000000c00007213 */ /* 0x020fe20000000000 */
[----:B------:R-:W-:Y:S01]  /*3f10*/  IMAD.HI.U32 R12, R28, R11, RZ ;  /* 0x0000000b1c0c7227 */ /* 0x000fe200078e00ff */
[----:B------:R-:W-:-:S03]  /*3f20*/  IABS R6, R6 ;  /* 0x0000000600067213 */ /* 0x000fc60000000000 */
[----:B------:R-:W-:Y:S02]  /*3f30*/  IMAD.MOV R12, RZ, RZ, -R12 ;  /* 0x000000ffff0c7224 */ /* 0x000fe400078e0a0c */
[----:B------:R-:W-:-:S04]  /*3f40*/  IMAD.HI.U32 R10, R28, R6, RZ ;  /* 0x000000061c0a7227 */ /* 0x000fc800078e00ff */
[C---:B------:R-:W-:Y:S02]  /*3f50*/  IMAD R11, R29.reuse, R12, R11 ;  /* 0x0000000c1d0b7224 */ /* 0x040fe400078e020b */
[----:B------:R-:W-:Y:S01]  /*3f60*/  IMAD.MOV R10, RZ, RZ, -R10 ;  /* 0x000000ffff0a7224 */ /* 0x000fe200078e0a0a */
[----:B------:R-:W2:Y:S03]  /*3f70*/  LDL R12, [R1+0x888] ;  /* 0x00088800010c7983 */ /* 0x000ea60000100800 */
[----:B------:R-:W-:Y:S01]  /*3f80*/  IMAD R10, R29, R10, R6 ;  /* 0x0000000a1d0a7224 */ /* 0x000fe200078e0206 */
[----:B------:R1:W-:Y:S04]  /*3f90*/  STL [R1+0x44], R11 ;  /* 0x0000440b01007387 */ /* 0x0003e80000100800 */
[----:B------:R-:W3:Y:S01]  /*3fa0*/  LDL R6, [R1+0x890] ;  /* 0x0008900001067983 */ /* 0x000ee20000100800 */
[----:B0-----:R-:W-:Y:S01]  /*3fb0*/  IMAD.HI.U32 R2, R28, R0, RZ ;  /* 0x000000001c027227 */ /* 0x001fe200078e00ff */
[----:B------:R-:W-:-:S03]  /*3fc0*/  IABS R7, R7 ;  /* 0x0000000700077213 */ /* 0x000fc60000000000 */
[----:B------:R-:W-:Y:S01]  /*3fd0*/  IMAD.HI.U32 R4, R28, R3, RZ ;  /* 0x000000031c047227 */ /* 0x000fe200078e00ff */
[----:B-1----:R-:W4:Y:S03]  /*3fe0*/  LDL R11, [R1+0x884] ;  /* 0x00088400010b7983 */ /* 0x002f260000100800 */
[----:B------:R-:W-:Y:S02]  /*3ff0*/  IMAD.MOV R2, RZ, RZ, -R2 ;  /* 0x000000ffff027224 */ /* 0x000fe400078e0a02 */
[----:B------:R-:W-:Y:S02]  /*4000*/  IMAD.MOV R4, RZ, RZ, -R4 ;  /* 0x000000ffff047224 */ /* 0x000fe400078e0a04 */
[C---:B------:R-:W-:Y:S01]  /*4010*/  IMAD R2, R29.reuse, R2, R0 ;  /* 0x000000021d027224 */ /* 0x040fe200078e0200 */
[----:B------:R0:W-:Y:S01]  /*4020*/  STL [R1+0x40], R10 ;  /* 0x0000400a01007387 */ /* 0x0001e20000100800 */
[----:B------:R-:W-:-:S03]  /*4030*/  IMAD R3, R29, R4, R3 ;  /* 0x000000041d037224 */ /* 0x000fc600078e0203 */
[----:B0-----:R-:W5:Y:S04]  /*4040*/  LDL R10, [R1+0x88c] ;  /* 0x00088c00010a7983 */ /* 0x001f680000100800 */
[----:B------:R2:W-:Y:S04]  /*4050*/  STL [R1+0x3c], R3 ;  /* 0x00003c0301007387 */ /* 0x0005e80000100800 */
[----:B------:R-:W-:Y:S01]  /*4060*/  STL [R1+0xf4], R2 ;  /* 0x0000f40201007387 */ /* 0x000fe20000100800 */
[----:B---3--:R-:W-:Y:S01]  /*4070*/  IABS R0, R6 ;  /* 0x0000000600007213 */ /* 0x008fe20000000000 */
[----:B------:R-:W-:-:S04]  /*4080*/  IMAD.HI.U32 R6, R28, R7, RZ ;  /* 0x000000071c067227 */ /* 0x000fc800078e00ff */
[----:B------:R-:W-:Y:S01]  /*4090*/  IMAD.MOV R6, RZ, RZ, -R6 ;  /* 0x000000ffff067224 */ /* 0x000fe200078e0a06 */
[----:B--2---:R-:W-:Y:S01]  /*40a0*/  IABS R3, R12 ;  /* 0x0000000c00037213 */ /* 0x004fe20000000000 */
[----:B------:R-:W-:-:S04]  /*40b0*/  IMAD.HI.U32 R12, R28, R0, RZ ;  /* 0x000000001c0c7227 */ /* 0x000fc800078e00ff */
[----:B------:R-:W-:-:S05]  /*40c0*/  IMAD R6, R29, R6, R7 ;  /* 0x000000061d067224 */ /* 0x000fca00078e0207 */
[----:B------:R0:W-:Y:S02]  /*40d0*/  STL [R1+0x38], R6 ;  /* 0x0000380601007387 */ /* 0x0001e40000100800 */
[----:B0-----:R-:W-:Y:S02]  /*40e0*/  IMAD.MOV R6, RZ, RZ, -R12 ;  /* 0x000000ffff067224 */ /* 0x001fe400078e0a0c */
[----:B------:R-:W2:Y:S01]  /*40f0*/  LDL R12, [R1+0x880] ;  /* 0x00088000010c7983 */ /* 0x000ea20000100800 */
[----:B-----5:R-:W-:Y:S02]  /*4100*/  IABS R4, R10 ;  /* 0x0000000a00047213 */ /* 0x020fe40000000000 */
[----:B----4-:R-:W-:-:S03]  /*4110*/  IABS R2, R11 ;  /* 0x0000000b00027213 */ /* 0x010fc60000000000 */
[----:B------:R-:W-:-:S04]  /*4120*/  IMAD.HI.U32 R11, R28, R4, RZ ;  /* 0x000000041c0b7227 */ /* 0x000fc800078e00ff */
[C---:B------:R-:W-:Y:S02]  /*4130*/  IMAD R0, R29.reuse, R6, R0 ;  /* 0x000000061d007224 */ /* 0x040fe400078e0200 */
[----:B------:R-:W-:Y:S01]  /*4140*/  IMAD.MOV R11, RZ, RZ, -R11 ;  /* 0x000000ffff0b7224 */ /* 0x000fe200078e0a0b */
[----:B------:R-:W3:Y:S03]  /*4150*/  LDL R6, [R1+0x874] ;  /* 0x0008740001067983 */ /* 0x000ee60000100800 */
[----:B------:R-:W-:Y:S01]  /*4160*/  IMAD R11, R29, R11, R4 ;  /* 0x0000000b1d0b7224 */ /* 0x000fe200078e0204 */
[----:B------:R0:W-:Y:S04]  /*4170*/  STL [R1+0x34], R0 ;  /* 0x0000340001007387 */ /* 0x0001e80000100800 */
[----:B------:R-:W4:Y:S01]  /*4180*/  LDL R4, [R1+0x87c] ;  /* 0x00087c0001047983 */ /* 0x000f220000100800 */
[----:B--2---:R-:W-:-:S05]  /*4190*/  IABS R12, R12 ;  /* 0x0000000c000c7213 */ /* 0x004fca0000000000 */
[----:B0-----:R-:W-:Y:S02]  /*41a0*/  IMAD.MOV.U32 R0, RZ, RZ, R12 ;  /* 0x000000ffff007224 */ /* 0x001fe400078e000c */
[----:B------:R-:W2:Y:S04]  /*41b0*/  LDL R12, [R1+0x870] ;  /* 0x00087000010c7983 */ /* 0x000ea80000100800 */
[----:B------:R0:W-:Y:S04]  /*41c0*/  STL [R1+0x30], R11 ;  /* 0x0000300b01007387 */ /* 0x0001e80000100800 */
[----:B0-----:R-:W5:Y:S01]  /*41d0*/  LDL R11, [R1+0x878] ;  /* 0x00087800010b7983 */ /* 0x001f620000100800 */
[----:B------:R-:W-:-:S04]  /*41e0*/  IMAD.HI.U32 R10, R28, R3, RZ ;  /* 0x000000031c0a7227 */ /* 0x000fc800078e00ff */
[----:B------:R-:W-:-:S04]  /*41f0*/  IMAD.HI.U32 R7, R28, R2, RZ ;  /* 0x000000021c077227 */ /* 0x000fc800078e00ff */
[----:B------:R-:W-:Y:S02]  /*4200*/  IMAD.MOV R10, RZ, RZ, -R10 ;  /* 0x000000ffff0a7224 */ /* 0x000fe400078e0a0a */
[----:B------:R-:W-:Y:S02]  /*4210*/  IMAD.MOV R7, RZ, RZ, -R7 ;  /* 0x000000ffff077224 */ /* 0x000fe400078e0a07 */
[C---:B------:R-:W-:Y:S02]  /*4220*/  IMAD R10, R29.reuse, R10, R3 ;  /* 0x0000000a1d0a7224 */ /* 0x040fe400078e0203 */
[----:B------:R-:W-:Y:S01]  /*4230*/  IMAD R3, R29, R7, R2 ;  /* 0x000000071d037224 */ /* 0x000fe200078e0202 */
[----:B----4-:R-:W-:Y:S01]  /*4240*/  IABS R2, R4 ;  /* 0x0000000400027213 */ /* 0x010fe20000000000 */
[----:B------:R-:W-:Y:S01]  /*4250*/  IMAD.HI.U32 R4, R28, R0, RZ ;  /* 0x000000001c047227 */ /* 0x000fe200078e00ff */
[----:B------:R2:W-:Y:S01]  /*4260*/  STL [R1+0x2c], R10 ;  /* 0x00002c0a01007387 */ /* 0x0005e20000100800 */
[----:B---3--:R-:W-:-:S02]  /*4270*/  IABS R6, R6 ;  /* 0x0000000600067213 */ /* 0x008fc40000000000 */
[----:B------:R-:W-:Y:S01]  /*4280*/  IMAD.MOV R7, RZ, RZ, -R4 ;  /* 0x000000ffff077224 */ /* 0x000fe200078e0a04 */
[----:B------:R5:W-:Y:S02]  /*4290*/  STL [R1+0x28], R3 ;  /* 0x0000280301007387 */ /* 0x000be40000100800 */
[----:B------:R-:W-:Y:S02]  /*42a0*/  IMAD.MOV.U32 R4, RZ, RZ, R6 ;  /* 0x000000ffff047224 */ /* 0x000fe400078e0006 */
[----:B------:R-:W-:-:S05]  /*42b0*/  IMAD R0, R29, R7, R0 ;  /* 0x000000071d007224 */ /* 0x000fca00078e0200 */
[----:B------:R0:W-:Y:S01]  /*42c0*/  STL [R1+0x1c], R0 ;  /* 0x00001c0001007387 */ /* 0x0001e20000100800 */
[----:B--2---:R-:W-:Y:S01]  /*42d0*/  IABS R10, R12 ;  /* 0x0000000c000a7213 */ /* 0x004fe20000000000 */
[----:B------:R-:W-:-:S04]  /*42e0*/  IMAD.HI.U32 R12, R28, R2, RZ ;  /* 0x000000021c0c7227 */ /* 0x000fc800078e00ff */
[----:B------:R-:W-:Y:S02]  /*42f0*/  IMAD.MOV.U32 R6, RZ, RZ, R10 ;  /* 0x000000ffff067224 */ /* 0x000fe400078e000a */
[----:B------:R-:W-:Y:S01]  /*4300*/  IMAD.HI.U32 R10, R28, R4, RZ ;  /* 0x000000041c0a7227 */ /* 0x000fe200078e00ff */
[----:B-----5:R-:W-:-:S03]  /*4310*/  IABS R3, R11 ;  /* 0x0000000b00037213 */ /* 0x020fc60000000000 */
[----:B------:R-:W-:-:S04]  /*4320*/  IMAD.HI.U32 R7, R28, R6, RZ ;  /* 0x000000061c077227 */ /* 0x000fc800078e00ff */
[----:B------:R-:W-:-:S04]  /*4330*/  IMAD.HI.U32 R11, R28, R3, RZ ;  /* 0x000000031c0b7227 */ /* 0x000fc800078e00ff */
[----:B0-----:R-:W-:Y:S01]  /*4340*/  IMAD.MOV R0, RZ, RZ, -R12 ;  /* 0x000000ffff007224 */ /* 0x001fe200078e0a0c */
[----:B------:R-:W-:Y:S01]  /*4350*/  IABS R12, R13 ;  /* 0x0000000d000c7213 */ /* 0x000fe20000000000 */
[----:B------:R-:W-:Y:S02]  /*4360*/  IMAD.MOV R13, RZ, RZ, -R11 ;  /* 0x000000ffff0d7224 */ /* 0x000fe400078e0a0b */
[----:B------:R-:W-:Y:S02]  /*4370*/  IMAD.MOV R11, RZ, RZ, -R10 ;  /* 0x000000ffff0b7224 */ /* 0x000fe400078e0a0a */
[----:B------:R-:W-:Y:S02]  /*4380*/  IMAD.MOV R10, RZ, RZ, -R7 ;  /* 0x000000ffff0a7224 */ /* 0x000fe400078e0a07 */
[----:B------:R-:W-:Y:S02]  /*4390*/  IMAD R7, R29, R0, R2 ;  /* 0x000000001d077224 */ /* 0x000fe400078e0202 */
[----:B------:R-:W2:Y:S04]  /*43a0*/  LDL R0, [R1+0x868] ;  /* 0x0008680001007983 */ /* 0x000ea80000100800 */
[----:B------:R-:W3:Y:S04]  /*43b0*/  LDL R2, [R1+0x864] ;  /* 0x0008640001027983 */ /* 0x000ee80000100800 */
[----:B------:R0:W-:Y:S02]  /*43c0*/  STL [R1+0x18], R7 ;  /* 0x0000180701007387 */ /* 0x0001e40000100800 */
[----:B0-----:R-:W-:-:S02]  /*43d0*/  IMAD.MOV.U32 R7, RZ, RZ, R12 ;  /* 0x000000ffff077224 */ /* 0x001fc400078e000c */
[----:B------:R-:W4:Y:S01]  /*43e0*/  LDL R12, [R1+0x85c] ;  /* 0x00085c00010c7983 */ /* 0x000f220000100800 */
[----:B------:R-:W-:-:S03]  /*43f0*/  IMAD R3, R29, R13, R3 ;  /* 0x0000000d1d037224 */ /* 0x000fc600078e0203 */
[----:B------:R-:W5:Y:S04]  /*4400*/  LDL R13, [R1+0x854] ;  /* 0x00085400010d7983 */ /* 0x000f680000100800 */
[----:B------:R0:W-:Y:S01]  /*4410*/  STL [R1+0x14], R3 ;  /* 0x0000140301007387 */ /* 0x0001e20000100800 */
[C---:B------:R-:W-:Y:S02]  /*4420*/  IMAD R6, R29.reuse, R10, R6 ;  /* 0x0000000a1d067224 */ /* 0x040fe400078e0206 */
[----:B0-----:R-:W-:Y:S02]  /*4430*/  IMAD R3, R29, R11, R4 ;  /* 0x0000000b1d037224 */ /* 0x001fe400078e0204 */
[----:B------:R-:W5:Y:S04]  /*4440*/  LDL R4, [R1+0x860] ;  /* 0x0008600001047983 */ /* 0x000f680000100800 */
[----:B------:R0:W-:Y:S04]  /*4450*/  STL [R1+0x10], R3 ;  /* 0x0000100301007387 */ /* 0x0001e80000100800 */
[----:B------:R1:W-:Y:S01]  /*4460*/  STL [R1+0xc], R6 ;  /* 0x00000c0601007387 */ /* 0x0003e20000100800 */
[----:B0-----:R-:W-:-:S04]  /*4470*/  IMAD.HI.U32 R3, R28, R7, RZ ;  /* 0x000000071c037227 */ /* 0x001fc800078e00ff */
[----:B-1----:R-:W-:-:S04]  /*4480*/  IMAD.MOV R6, RZ, RZ, -R3 ;  /* 0x000000ffff067224 */ /* 0x002fc800078e0a03 */
[----:B------:R-:W-:-:S05]  /*4490*/  IMAD R6, R29, R6, R7 ;  /* 0x000000061d067224 */ /* 0x000fca00078e0207 */
[----:B------:R0:W-:Y:S01]  /*44a0*/  STL [R1+0x8], R6 ;  /* 0x0000080601007387 */ /* 0x0001e20000100800 */
[----:B--2---:R-:W-:Y:S02]  /*44b0*/  IABS R0, R0 ;  /* 0x0000000000007213 */ /* 0x004fe40000000000 */
[----:B----4-:R-:W-:-:S03]  /*44c0*/  IABS R10, R12 ;  /* 0x0000000c000a7213 */ /* 0x010fc60000000000 */
[----:B------:R-:W-:-:S04]  /*44d0*/  IMAD.HI.U32 R12, R28, R0, RZ ;  /* 0x000000001c0c7227 */ /* 0x000fc800078e00ff */
[----:B0-----:R-:W-:Y:S02]  /*44e0*/  IMAD.MOV R6, RZ, RZ, -R12 ;  /* 0x000000ffff067224 */ /* 0x001fe400078e0a0c */
[----:B------:R-:W2:Y:S01]  /*44f0*/  LDL R12, [R1+0x858] ;  /* 0x00085800010c7983 */ /* 0x000ea20000100800 */
[----:B---3--:R-:W-:Y:S01]  /*4500*/  IABS R2, R2 ;  /* 0x0000000200027213 */ /* 0x008fe20000000000 */
[----:B------:R-:W-:Y:S02]  /*4510*/  IMAD.MOV.U32 R3, RZ, RZ, R10 ;  /* 0x000000ffff037224 */ /* 0x000fe400078e000a */
[----:B------:R-:W-:Y:S02]  /*4520*/  IMAD R0, R29, R6, R0 ;  /* 0x000000061d007224 */ /* 0x000fe400078e0200 */
[----:B------:R-:W-:Y:S01]  /*4530*/  IMAD.HI.U32 R11, R28, R2, RZ ;  /* 0x000000021c0b7227 */ /* 0x000fe200078e00ff */
[----:B-----5:R-:W-:-:S05]  /*4540*/  IABS R4, R4 ;  /* 0x0000000400047213 */ /* 0x020fca0000000000 */
[----:B------:R-:W-:-:S04]  /*4550*/  IMAD.HI.U32 R10, R28, R4, RZ ;  /* 0x000000041c0a7227 */ /* 0x000fc800078e00ff */
[----:B------:R-:W-:Y:S02]  /*4560*/  IMAD.MOV R10, RZ, RZ, -R10 ;  /* 0x000000ffff0a7224 */ /* 0x000fe400078e0a0a */
[----:B------:R-:W-:Y:S01]  /*4570*/  IMAD.MOV R11, RZ, RZ, -R11 ;  /* 0x000000ffff0b7224 */ /* 0x000fe200078e0a0b */
[----:B------:R0:W-:Y:S01]  /*4580*/  STL [R1+0x4], R0 ;  /* 0x0000040001007387 */ /* 0x0001e20000100800 */
[----:B------:R-:W-:-:S05]  /*4590*/  IMAD R4, R29, R10, R4 ;  /* 0x0000000a1d047224 */ /* 0x000fca00078e0204 */
[----:B------:R-:W-:Y:S01]  /*45a0*/  STL [R1+0xb74], R4 ;  /* 0x000b740401007387 */ /* 0x000fe20000100800 */
[----:B0-----:R-:W-:-:S05]  /*45b0*/  IMAD R0, R29, R11, R2 ;  /* 0x0000000b1d007224 */ /* 0x001fca00078e0202 */
[----:B------:R0:W-:Y:S01]  /*45c0*/  STL [R1], R0 ;  /* 0x0000000001007387 */ /* 0x0001e20000100800 */
[C---:B------:R-:W-:Y:S01]  /*45d0*/  IMAD.HI.U32 R7, R28.reuse, R3, RZ ;  /* 0x000000031c077227 */ /* 0x040fe200078e00ff */
[----:B------:R-:W-:Y:S02]  /*45e0*/  IABS R27, R27 ;  /* 0x0000001b001b7213 */ /* 0x000fe40000000000 */
[----:B0-----:R-:W-:Y:S01]  /*45f0*/  IABS R0, R13 ;  /* 0x0000000d00007213 */ /* 0x001fe20000000000 */
[----:B------:R-:W-:Y:S01]  /*4600*/  IMAD.MOV R7, RZ, RZ, -R7 ;  /* 0x000000ffff077224 */ /* 0x000fe200078e0a07 */
[----:B------:R-:W-:Y:S02]  /*4610*/  IABS R26, R26 ;  /* 0x0000001a001a7213 */ /* 0x000fe40000000000 */
[----:B------:R-:W-:Y:S02]  /*4620*/  IABS R25, R25 ;  /* 0x0000001900197213 */ /* 0x000fe40000000000 */
[----:B------:R-:W-:Y:S01]  /*4630*/  IABS R24, R24 ;  /* 0x0000001800187213 */ /* 0x000fe20000000000 */
[----:B------:R-:W-:Y:S01]  /*4640*/  IMAD.HI.U32 R11, R28, R27, RZ ;  /* 0x0000001b1c0b7227 */ /* 0x000fe200078e00ff */
[----:B------:R-:W-:-:S03]  /*4650*/  IABS R23, R23 ;  /* 0x0000001700177213 */ /* 0x000fc60000000000 */
[----:B------:R-:W-:Y:S02]  /*4660*/  IMAD R3, R29, R7, R3 ;  /* 0x000000071d037224 */ /* 0x000fe400078e0203 */
[----:B------:R-:W-:Y:S01]  /*4670*/  IMAD.HI.U32 R10, R28, R26, RZ ;  /* 0x0000001a1c0a7227 */ /* 0x000fe200078e00ff */
[----:B------:R-:W-:-:S03]  /*4680*/  IABS R22, R22 ;  /* 0x0000001600167213 */ /* 0x000fc60000000000 */
[----:B------:R-:W-:Y:S01]  /*4690*/  IMAD.HI.U32 R7, R28, R25, RZ ;  /* 0x000000191c077227 */ /* 0x000fe200078e00ff */
[----:B------:R-:W-:-:S03]  /*46a0*/  IABS R21, R21 ;  /* 0x0000001500157213 */ /* 0x000fc60000000000 */
[----:B------:R-:W-:Y:S01]  /*46b0*/  IMAD.MOV R11, RZ, RZ, -R11 ;  /* 0x000000ffff0b7224 */ /* 0x000fe200078e0a0b */
[----:B------:R-:W-:Y:S01]  /*46c0*/  IABS R20, R20 ;  /* 0x0000001400147213 */ /* 0x000fe20000000000 */
[----:B------:R-:W-:Y:S02]  /*46d0*/  IMAD.MOV R10, RZ, RZ, -R10 ;  /* 0x000000ffff0a7224 */ /* 0x000fe400078e0a0a */
[----:B------:R-:W-:Y:S02]  /*46e0*/  IMAD.MOV R7, RZ, RZ, -R7 ;  /* 0x000000ffff077224 */ /* 0x000fe400078e0a07 */
[C---:B------:R-:W-:Y:S02]  /*46f0*/  IMAD R27, R29.reuse, R11, R27 ;  /* 0x0000000b1d1b7224 */ /* 0x040fe400078e021b */
[----:B------:R-:W-:Y:S02]  /*4700*/  IMAD R26, R29, R10, R26 ;  /* 0x0000000a1d1a7224 */ /* 0x000fe400078e021a */
[----:B------:R-:W-:-:S04]  /*4710*/  IMAD.HI.U32 R11, R28, R22, RZ ;  /* 0x000000161c0b7227 */ /* 0x000fc800078e00ff */
[----:B------:R-:W-:Y:S02]  /*4720*/  IMAD R25, R29, R7, R25 ;  /* 0x000000071d197224 */ /* 0x000fe400078e0219 */
[C---:B------:R-:W-:Y:S01]  /*4730*/  IMAD.HI.U32 R10, R28.reuse, R21, RZ ;  /* 0x000000151c0a7227 */ /* 0x040fe200078e00ff */
[----:B------:R-:W-:Y:S03]  /*4740*/  STL [R1+0xb78], R3 ;  /* 0x000b780301007387 */ /* 0x000fe60000100800 */
[----:B------:R-:W-:-:S04]  /*4750*/  IMAD.HI.U32 R7, R28, R20, RZ ;  /* 0x000000141c077227 */ /* 0x000fc800078e00ff */
[----:B------:R-:W-:Y:S02]  /*4760*/  IMAD.MOV R11, RZ, RZ, -R11 ;  /* 0x000000ffff0b7224 */ /* 0x000fe400078e0a0b */
[----:B------:R-:W-:Y:S02]  /*4770*/  IMAD.MOV R10, RZ, RZ, -R10 ;  /* 0x000000ffff0a7224 */ /* 0x000fe400078e0a0a */
[----:B------:R-:W-:Y:S02]  /*4780*/  IMAD.MOV R7, RZ, RZ, -R7 ;  /* 0x000000ffff077224 */ /* 0x000fe400078e0a07 */
[C---:B------:R-:W-:Y:S02]  /*4790*/  IMAD R22, R29.reuse, R11, R22 ;  /* 0x0000000b1d167224 */ /* 0x040fe400078e0216 */
[C---:B------:R-:W-:Y:S02]  /*47a0*/  IMAD R21, R29.reuse, R10, R21 ;  /* 0x0000000a1d157224 */ /* 0x040fe400078e0215 */
[----:B------:R-:W-:Y:S01]  /*47b0*/  IMAD R20, R29, R7, R20 ;  /* 0x000000071d147224 */ /* 0x000fe200078e0214 */
[----:B--2---:R-:W-:-:S05]  /*47c0*/  IABS R12, R12 ;  /* 0x0000000c000c7213 */ /* 0x004fca0000000000 */
[----:B------:R-:W-:-:S04]  /*47d0*/  IMAD.MOV.U32 R6, RZ, RZ, R12 ;  /* 0x000000ffff067224 */ /* 0x000fc800078e000c */
[----:B------:R-:W-:-:S04]  /*47e0*/  IMAD.HI.U32 R2, R28, R6, RZ ;  /* 0x000000061c027227 */ /* 0x000fc800078e00ff */
[----:B------:R-:W-:Y:S02]  /*47f0*/  IMAD.MOV R2, RZ, RZ, -R2 ;  /* 0x000000ffff027224 */ /* 0x000fe400078e0a02 */
[----:B------:R-:W-:-:S04]  /*4800*/  IMAD.HI.U32 R12, R28, R0, RZ ;  /* 0x000000001c0c7227 */ /* 0x000fc800078e00ff */
[----:B------:R-:W-:Y:S02]  /*4810*/  IMAD R2, R29, R2, R6 ;  /* 0x000000021d027224 */ /* 0x000fe400078e0206 */
[----:B------:R-:W-:-:S04]  /*4820*/  IMAD.MOV R6, RZ, RZ, -R12 ;  /* 0x000000ffff067224 */ /* 0x000fc800078e0a0c */
[----:B------:R-:W-:Y:S02]  /*4830*/  IMAD R0, R29, R6, R0 ;  /* 0x000000061d007224 */ /* 0x000fe400078e0200 */
[----:B------:R-:W-:-:S04]  /*4840*/  IMAD.HI.U32 R6, R28, R24, RZ ;  /* 0x000000181c067227 */ /* 0x000fc800078e00ff */
[----:B------:R-:W-:Y:S02]  /*4850*/  IMAD.MOV R6, RZ, RZ, -R6 ;  /* 0x000000ffff067224 */ /* 0x000fe400078e0a06 */
[----:B------:R-:W-:-:S04]  /*4860*/  IMAD.HI.U32 R12, R28, R23, RZ ;  /* 0x000000171c0c7227 */ /* 0x000fc800078e00ff */
[C---:B------:R-:W-:Y:S02]  /*4870*/  IMAD R24, R29.reuse, R6, R24 ;  /* 0x000000061d187224 */ /* 0x040fe400078e0218 */
[----:B------:R-:W-:Y:S01]  /*4880*/  IMAD.MOV R6, RZ, RZ, -R12 ;  /* 0x000000ffff067224 */ /* 0x000fe200078e0a0c */
[----:B------:R0:W-:Y:S03]  /*4890*/  STL [R1+0xb7c], R2 ;  /* 0x000b7c0201007387 */ /* 0x0001e60000100800 */
[----:B------:R-:W-:Y:S01]  /*48a0*/  IMAD R23, R29, R6, R23 ;  /* 0x000000061d177224 */ /* 0x000fe200078e0217 */
[----:B------:R1:W-:Y:S04]  /*48b0*/  STL [R1+0xb80], R0 ;  /* 0x000b800001007387 */ /* 0x0003e80000100800 */
[----:B------:R-:W-:Y:S04]  /*48c0*/  STL [R1+0xb58], R27 ;  /* 0x000b581b01007387 */ /* 0x000fe80000100800 */
[----:B------:R-:W-:Y:S04]  /*48d0*/  STL [R1+0xb54], R26 ;  /* 0x000b541a01007387 */ /* 0x000fe80000100800 */
[----:B------:R-:W-:Y:S04]  /*48e0*/  STL [R1+0xb50], R25 ;  /* 0x000b501901007387 */ /* 0x000fe80000100800 */
[----:B------:R2:W-:Y:S04]  /*48f0*/  STL [R1+0xb5c], R24 ;  /* 0x000b5c1801007387 */ /* 0x0005e80000100800 */
[----:B------:R-:W-:Y:S04]  /*4900*/  STL [R1+0xb60], R23 ;  /* 0x000b601701007387 */ /* 0x000fe80000100800 */
[----:B------:R-:W-:Y:S04]  /*4910*/  STL [R1+0xb64], R22 ;  /* 0x000b641601007387 */ /* 0x000fe80000100800 */
[----:B------:R-:W-:Y:S04]  /*4920*/  STL [R1+0xb68], R21 ;  /* 0x000b681501007387 */ /* 0x000fe80000100800 */
[----:B------:R-:W-:Y:S04]  /*4930*/  STL [R1+0xb6c], R20 ;  /* 0x000b6c1401007387 */ /* 0x000fe80000100800 */
[----:B------:R-:W3:Y:S04]  /*4940*/  LDL R13, [R1+0x818] ;  /* 0x00081800010d7983 */ /* 0x000ee80000100800 */
[----:B0-----:R-:W4:Y:S04]  /*4950*/  LDL R2, [R1+0x810] ;  /* 0x0008100001027983 */ /* 0x001f280000100800 */
[----:B------:R-:W5:Y:S04]  /*4960*/  LDL R3, [R1+0x80c] ;  /* 0x00080c0001037983 */ /* 0x000f680000100800 */
[----:B------:R-:W5:Y:S01]  /*4970*/  LDL R4, [R1+0x808] ;  /* 0x0008080001047983 */ /* 0x000f620000100800 */
[----:B------:R-:W-:-:S02]  /*4980*/  IABS R19, R19 ;  /* 0x0000001300137213 */ /* 0x000fc40000000000 */
[----:B------:R-:W-:Y:S01]  /*4990*/  IABS R18, R18 ;  /* 0x0000001200127213 */ /* 0x000fe20000000000 */
[----:B-1----:R-:W5:Y:S02]  /*49a0*/  LDL.LU R0, [R1+0x74] ;  /* 0x0000740001007983 */ /* 0x002f640000300800 */
[----:B------:R-:W-:Y:S01]  /*49b0*/  IMAD.HI.U32 R6, R28, R19, RZ ;  /* 0x000000131c067227 */ /* 0x000fe200078e00ff */
[----:B------:R-:W-:-:S03]  /*49c0*/  IABS R17, R17 ;  /* 0x0000001100117213 */ /* 0x000fc60000000000 */
[----:B------:R-:W-:Y:S02]  /*49d0*/  IMAD.MOV R6, RZ, RZ, -R6 ;  /* 0x000000ffff067224 */ /* 0x000fe400078e0a06 */
[C---:B------:R-:W-:Y:S01]  /*49e0*/  IMAD.HI.U32 R12, R28.reuse, R18, RZ ;  /* 0x000000121c0c7227 */ /* 0x040fe200078e00ff */
[----:B------:R-:W-:Y:S02]  /*49f0*/  IABS R16, R16 ;  /* 0x0000001000107213 */ /* 0x000fe40000000000 */
[----:B------:R-:W-:Y:S01]  /*4a00*/  IABS R15, R15 ;  /* 0x0000000f000f7213 */ /* 0x000fe20000000000 */
[----:B------:R-:W-:Y:S01]  /*4a10*/  IMAD R19, R29, R6, R19 ;  /* 0x000000061d137224 */ /* 0x000fe200078e0213 */
[----:B------:R-:W-:Y:S01]  /*4a20*/  IABS R14, R14 ;  /* 0x0000000e000e7213 */ /* 0x000fe20000000000 */
[----:B------:R-:W-:Y:S02]  /*4a30*/  IMAD.MOV R6, RZ, RZ, -R12 ;  /* 0x000000ffff067224 */ /* 0x000fe400078e0a0c */
[----:B------:R-:W-:-:S04]  /*4a40*/  IMAD.HI.U32 R11, R28, R17, RZ ;  /* 0x000000111c0b7227 */ /* 0x000fc800078e00ff */
[----:B------:R-:W-:-:S04]  /*4a50*/  IMAD.HI.U32 R10, R28, R16, RZ ;  /* 0x000000101c0a7227 */ /* 0x000fc800078e00ff */
[----:B------:R-:W-:-:S04]  /*4a60*/  IMAD.HI.U32 R7, R28, R15, RZ ;  /* 0x0000000f1c077227 */ /* 0x000fc800078e00ff */
[----:B------:R-:W-:Y:S02]  /*4a70*/  IMAD R18, R29, R6, R18 ;  /* 0x000000061d127224 */ /* 0x000fe400078e0212 */
[----:B------:R-:W-:-:S04]  /*4a80*/  IMAD.HI.U32 R6, R28, R14, RZ ;  /* 0x0000000e1c067227 */ /* 0x000fc800078e00ff */
[----:B------:R-:W-:Y:S02]  /*4a90*/  IMAD.MOV R11, RZ, RZ, -R11 ;  /* 0x000000ffff0b7224 */ /* 0x000fe400078e0a0b */
[----:B------:R-:W-:Y:S02]  /*4aa0*/  IMAD.MOV R10, RZ, RZ, -R10 ;  /* 0x000000ffff0a7224 */ /* 0x000fe400078e0a0a */
[----:B------:R-:W-:Y:S02]  /*4ab0*/  IMAD.MOV R7, RZ, RZ, -R7 ;  /* 0x000000ffff077224 */ /* 0x000fe400078e0a07 */
[----:B------:R-:W-:Y:S02]  /*4ac0*/  IMAD.MOV R6, RZ, RZ, -R6 ;  /* 0x000000ffff067224 */ /* 0x000fe400078e0a06 */
[C---:B------:R-:W-:Y:S02]  /*4ad0*/  IMAD R17, R29.reuse, R11, R17 ;  /* 0x0000000b1d117224 */ /* 0x040fe400078e0211 */
[C---:B------:R-:W-:Y:S01]  /*4ae0*/  IMAD R16, R29.reuse, R10, R16 ;  /* 0x0000000a1d107224 */ /* 0x040fe200078e0210 */
[----:B------:R-:W-:Y:S01]  /*4af0*/  STL [R1+0xb70], R19 ;  /* 0x000b701301007387 */ /* 0x000fe20000100800 */
[----:B------:R-:W-:-:S02]  /*4b00*/  IMAD R15, R29, R7, R15 ;  /* 0x000000071d0f7224 */ /* 0x000fc400078e020f */
[----:B------:R-:W-:Y:S01]  /*4b10*/  IMAD R14, R29, R6, R14 ;  /* 0x000000061d0e7224 */ /* 0x000fe200078e020e */
[----:B------:R-:W-:Y:S04]  /*4b20*/  STL [R1+0xb84], R18 ;  /* 0x000b841201007387 */ /* 0x000fe80000100800 */
[----:B------:R-:W-:Y:S04]  /*4b30*/  STL [R1+0xb88], R17 ;  /* 0x000b881101007387 */ /* 0x000fe80000100800 */
[----:B------:R0:W-:Y:S04]  /*4b40*/  STL [R1+0xb8c], R16 ;  /* 0x000b8c1001007387 */ /* 0x0001e80000100800 */
[----:B------:R-:W-:Y:S04]  /*4b50*/  STL [R1+0xb90], R15 ;  /* 0x000b900f01007387 */ /* 0x000fe80000100800 */
[----:B--2---:R-:W2:Y:S01]  /*4b60*/  LDL R24, [R1+0x804] ;  /* 0x0008040001187983 */ /* 0x004ea20000100800 */
[----:B---3--:R-:W-:-:S02]  /*4b70*/  IABS R13, R13 ;  /* 0x0000000d000d7213 */ /* 0x008fc40000000000 */
[----:B----4-:R-:W-:-:S03]  /*4b80*/  IABS R12, R2 ;  /* 0x00000002000c7213 */ /* 0x010fc60000000000 */
[----:B------:R-:W-:Y:S01]  /*4b90*/  IMAD.HI.U32 R6, R28, R13, RZ ;  /* 0x0000000d1c067227 */ /* 0x000fe200078e00ff */
[----:B-----5:R-:W-:-:S03]  /*4ba0*/  IABS R11, R3 ;  /* 0x00000003000b7213 */ /* 0x020fc60000000000 */
[----:B------:R-:W-:Y:S01]  /*4bb0*/  IMAD.MOV R6, RZ, RZ, -R6 ;  /* 0x000000ffff067224 */ /* 0x000fe200078e0a06 */
[----:B------:R-:W3:Y:S01]  /*4bc0*/  LDL.LU R3, [R1+0x70] ;  /* 0x0000700001037983 */ /* 0x000ee20000300800 */
[----:B------:R-:W-:Y:S01]  /*4bd0*/  IMAD.HI.U32 R2, R28, R12, RZ ;  /* 0x0000000c1c027227 */ /* 0x000fe200078e00ff */
[----:B------:R-:W-:Y:S02]  /*4be0*/  IABS R10, R4 ;  /* 0x00000004000a7213 */ /* 0x000fe40000000000 */
[----:B0-----:R-:W4:Y:S01]  /*4bf0*/  LDL.LU R16, [R1+0x6c] ;  /* 0x00006c0001107983 */ /* 0x001f220000300800 */
[----:B------:R-:W-:-:S03]  /*4c00*/  IMAD R13, R29, R6, R13 ;  /* 0x000000061d0d7224 */ /* 0x000fc600078e020d */
[----:B------:R-:W5:Y:S01]  /*4c10*/  LDL.LU R17, [R1+0x68] ;  /* 0x0000680001117983 */ /* 0x000f620000300800 */
[----:B------:R-:W-:-:S03]  /*4c20*/  IMAD.MOV R2, RZ, RZ, -R2 ;  /* 0x000000ffff027224 */ /* 0x000fc600078e0a02 */
[----:B------:R-:W5:Y:S01]  /*4c30*/  LDL.LU R18, [R1+0x64] ;  /* 0x0000640001127983 */ /* 0x000f620000300800 */
[----:B------:R-:W-:-:S03]  /*4c40*/  IMAD.HI.U32 R4, R28, R10, RZ ;  /* 0x0000000a1c047227 */ /* 0x000fc600078e00ff */
[----:B------:R-:W5:Y:S04]  /*4c50*/  LDL.LU R25, [R1+0x60] ;  /* 0x0000600001197983 */ /* 0x000f680000300800 */
[----:B------:R-:W5:Y:S01]  /*4c60*/  LDL.LU R27, [R1+0x5c] ;  /* 0x00005c00011b7983 */ /* 0x000f620000300800 */
[----:B------:R-:W-:-:S03]  /*4c70*/  IMAD R12, R29, R2, R12 ;  /* 0x000000021d0c7224 */ /* 0x000fc600078e020c */
[----:B------:R-:W-:Y:S04]  /*4c80*/  STL [R1+0xb94], R14 ;  /* 0x000b940e01007387 */ /* 0x000fe80000100800 */
[----:B------:R-:W5:Y:S04]  /*4c90*/  LDL.LU R19, [R1+0x54] ;  /* 0x0000540001137983 */ /* 0x000f680000300800 */
[----:B------:R-:W-:Y:S01]  /*4ca0*/  STL [R1+0xb98], R13 ;  /* 0x000b980d01007387 */ /* 0x000fe20000100800 */
[----:B------:R-:W-:-:S03]  /*4cb0*/  IMAD.MOV R6, RZ, RZ, -R4 ;  /* 0x000000ffff067224 */ /* 0x000fc600078e0a04 */
[----:B------:R-:W5:Y:S04]  /*4cc0*/  LDL.LU R20, [R1+0x50] ;  /* 0x0000500001147983 */ /* 0x000f680000300800 */
[----:B------:R-:W5:Y:S04]  /*4cd0*/  LDL.LU R21, [R1+0x4c] ;  /* 0x00004c0001157983 */ /* 0x000f680000300800 */
[----:B------:R-:W5:Y:S04]  /*4ce0*/  LDL.LU R26, [R1+0x48] ;  /* 0x00004800011a7983 */ /* 0x000f680000300800 */
[----:B------:R-:W5:Y:S04]  /*4cf0*/  LDL.LU R2, [R1+0x188] ;  /* 0x0001880001027983 */ /* 0x000f680000300800 */
[----:B------:R-:W5:Y:S04]  /*4d00*/  LDL.LU R4, [R1+0x194] ;  /* 0x0001940001047983 */ /* 0x000f680000300800 */
[----:B------:R0:W-:Y:S04]  /*4d10*/  STL [R1+0xb9c], R12 ;  /* 0x000b9c0c01007387 */ /* 0x0001e80000100800 */
[----:B0-----:R-:W5:Y:S01]  /*4d20*/  LDL.LU R12, [R1+0x58] ;  /* 0x00005800010c7983 */ /* 0x001f620000300800 */
[----:B------:R-:W-:-:S02]  /*4d30*/  ISETP.GT.U32.AND P0, PT, R29, R0, PT ;  /* 0x000000001d00720c */ /* 0x000fc40003f04070 */
[----:B------:R-:W-:Y:S02]  /*4d40*/  ISETP.GT.U32.AND P2, PT, R5, R9, PT ;  /* 0x000000090500720c */ /* 0x000fe40003f44070 */
[----:B------:R-:W-:-:S09]  /*4d50*/  ISETP.GT.U32.AND P1, PT, R29, R8, PT ;  /* 0x000000081d00720c */ /* 0x000fd20003f24070 */
[----:B------:R-:W-:Y:S02]  /*4d60*/  @!P0 IMAD.IADD R0, R0, 0x1, -R29 ;  /* 0x0000000100008824 */ /* 0x000fe400078e0a1d */
[----:B------:R-:W-:Y:S02]  /*4d70*/  @!P2 IMAD.IADD R9, R9, 0x1, -R5 ;  /* 0x000000010909a824 */ /* 0x000fe400078e0a05 */
[----:B------:R-:W-:Y:S01]  /*4d80*/  @!P1 IMAD.IADD R8, R8, 0x1, -R29 ;  /* 0x0000000108089824 */ /* 0x000fe200078e0a1d */
[----:B------:R-:W-:Y:S02]  /*4d90*/  ISETP.GT.U32.AND P6, PT, R29, R0, PT ;  /* 0x000000001d00720c */ /* 0x000fe40003fc4070 */
[----:B------:R-:W-:Y:S02]  /*4da0*/  ISETP.GT.U32.AND P1, PT, R5, R9, PT ;  /* 0x000000090500720c */ /* 0x000fe40003f24070 */
[----:B------:R-:W-:Y:S01]  /*4db0*/  ISETP.GT.U32.AND P2, PT, R29, R8, PT ;  /* 0x000000081d00720c */ /* 0x000fe20003f44070 */
[----:B------:R-:W-:-:S08]  /*4dc0*/  IMAD.HI.U32 R7, R28, R11, RZ ;  /* 0x0000000b1c077227 */ /* 0x000fd000078e00ff */
[----:B------:R-:W-:Y:S02]  /*4dd0*/  @!P6 IMAD.IADD R0, R0, 0x1, -R29 ;  /* 0x000000010000e824 */ /* 0x000fe400078e0a1d */
[----:B------:R-:W-:Y:S02]  /*4de0*/  @!P1 IMAD.IADD R9, R9, 0x1, -R5 ;  /* 0x0000000109099824 */ /* 0x000fe400078e0a05 */
[----:B------:R-:W-:Y:S02]  /*4df0*/  IMAD.MOV R7, RZ, RZ, -R7 ;  /* 0x000000ffff077224 */ /* 0x000fe400078e0a07 */
[C---:B------:R-:W-:Y:S02]  /*4e00*/  IMAD R10, R29.reuse, R6, R10 ;  /* 0x000000061d0a7224 */ /* 0x040fe400078e020a */
[----:B------:R-:W-:Y:S02]  /*4e10*/  IMAD R11, R29, R7, R11 ;  /* 0x000000071d0b7224 */ /* 0x000fe400078e020b */
[----:B------:R-:W-:-:S03]  /*4e20*/  @!P2 IMAD.IADD R8, R8, 0x1, -R29 ;  /* 0x000000010808a824 */ /* 0x000fc600078e0a1d */
[----:B------:R-:W-:Y:S04]  /*4e30*/  STL [R1+0xb4c], R11 ;  /* 0x000b4c0b01007387 */ /* 0x000fe80000100800 */
[----:B------:R-:W-:Y:S04]  /*4e40*/  STL [R1+0xba0], R10 ;  /* 0x000ba00a01007387 */ /* 0x000fe80000100800 */
[----:B------:R0:W-:Y:S01]  /*4e50*/  STL [R1+0x74], R0 ;  /* 0x0000740001007387 */ /* 0x0001e20000100800 */
[----:B--2---:R-:W-:-:S03]  /*4e60*/  IABS R7, R24 ;  /* 0x0000001800077213 */ /* 0x004fc60000000000 */
[----:B0-----:R-:W2:Y:S04]  /*4e70*/  LDL.LU R0, [R1+0x170] ;  /* 0x0001700001007983 */ /* 0x001ea80000300800 */
[----:B------:R-:W2:Y:S04]  /*4e80*/  LDL.LU R13, [R1+0x174] ;  /* 0x00017400010d7983 */ /* 0x000ea80000300800 */
[----:B------:R-:W2:Y:S04]  /*4e90*/  LDL.LU R22, [R1+0x17c] ;  /* 0x00017c0001167983 */ /* 0x000ea80000300800 */
[----:B------:R-:W2:Y:S04]  /*4ea0*/  LDL.LU R23, [R1+0x184] ;  /* 0x0001840001177983 */ /* 0x000ea80000300800 */
[----:B------:R-:W2:Y:S01]  /*4eb0*/  LDL.LU R24, [R1+0x178] ;  /* 0x0001780001187983 */ /* 0x000ea20000300800 */
[----:B---3--:R-:W-:-:S02]  /*4ec0*/  ISETP.GT.U32.AND P5, PT, R29, R3, PT ;  /* 0x000000031d00720c */ /* 0x008fc40003fa4070 */
[C---:B----4-:R-:W-:Y:S02]  /*4ed0*/  ISETP.GT.U32.AND P4, PT, R29.reuse, R16, PT ;  /* 0x000000101d00720c */ /* 0x050fe40003f84070 */
[C---:B-----5:R-:W-:Y:S02]  /*4ee0*/  ISETP.GT.U32.AND P0, PT, R29.reuse, R17, PT ;  /* 0x000000111d00720c */ /* 0x060fe40003f04070 */
[----:B------:R-:W-:-:S07]  /*4ef0*/  ISETP.GT.U32.AND P1, PT, R29, R18, PT ;  /* 0x000000121d00720c */ /* 0x000fce0003f24070 */
[--C-:B------:R-:W-:Y:S02]  /*4f00*/  @!P5 IMAD.IADD R3, R3, 0x1, -R29.reuse ;  /* 0x000000010303d824 */ /* 0x100fe400078e0a1d */
[--C-:B------:R-:W-:Y:S02]  /*4f10*/  @!P4 IMAD.IADD R16, R16, 0x1, -R29.reuse ;  /* 0x000000011010c824 */ /* 0x100fe400078e0a1d */
[--C-:B------:R-:W-:Y:S01]  /*4f20*/  @!P0 IMAD.IADD R17, R17, 0x1, -R29.reuse ;  /* 0x0000000111118824 */ /* 0x100fe200078e0a1d */
[C---:B------:R-:W-:Y:S02]  /*4f30*/  ISETP.GT.U32.AND P5, PT, R29.reuse, R19, PT ;  /* 0x000000131d00720c */ /* 0x040fe40003fa4070 */
[C---:B------:R-:W-:Y:S02]  /*4f40*/  ISETP.GT.U32.AND P4, PT, R29.reuse, R20, PT ;  /* 0x000000141d00720c */ /* 0x040fe40003f84070 */
[----:B------:R-:W-:Y:S01]  /*4f50*/  ISETP.GT.U32.AND P0, PT, R29, R21, PT ;  /* 0x000000151d00720c */ /* 0x000fe20003f04070 */
[----:B------:R-:W-:-:S08]  /*4f60*/  @!P1 IMAD.IADD R18, R18, 0x1, -R29 ;  /* 0x0000000112129824 */ /* 0x000fd000078e0a1d */
[--C-:B------:R-:W-:Y:S01]  /*4f70*/  @!P5 IMAD.IADD R19, R19, 0x1, -R29.reuse ;  /* 0x000000011313d824 */ /* 0x100fe200078e0a1d */
[C---:B------:R-:W-:Y:S02]  /*4f80*/  ISETP.GT.U32.AND P5, PT, R29.reuse, R16, PT ;  /* 0x000000101d00720c */ /* 0x040fe40003fa4070 */
[C---:B------:R-:W-:Y:S01]  /*4f90*/  ISETP.GT.U32.AND P2, PT, R29.reuse, R25, PT ;  /* 0x000000191d00720c */ /* 0x040fe20003f44070 */
[--C-:B------:R-:W-:Y:S01]  /*4fa0*/  @!P4 IMAD.IADD R20, R20, 0x1, -R29.reuse ;  /* 0x000000011414c824 */ /* 0x100fe200078e0a1d */
[----:B------:R-:W-:Y:S01]  /*4fb0*/  ISETP.GT.U32.AND P6, PT, R29, R12, PT ;  /* 0x0000000c1d00720c */ /* 0x000fe20003fc4070 */
[----:B------:R-:W-:Y:S01]  /*4fc0*/  @!P0 IMAD.IADD R21, R21, 0x1, -R29 ;  /* 0x0000000115158824 */ /* 0x000fe200078e0a1d */
[C---:B------:R-:W-:Y:S02]  /*4fd0*/  ISETP.GT.U32.AND P4, PT, R29.reuse, R17, PT ;  /* 0x000000111d00720c */ /* 0x040fe40003f84070 */
[----:B------:R-:W-:-:S09]  /*4fe0*/  ISETP.GT.U32.AND P0, PT, R29, R18, PT ;  /* 0x000000121d00720c */ /* 0x000fd20003f04070 */
[--C-:B------:R-:W-:Y:S01]  /*4ff0*/  @!P6 IMAD.IADD R12, R12, 0x1, -R29.reuse ;  /* 0x000000010c0ce824 */ /* 0x100fe200078e0a1d */
[C---:B------:R-:W-:Y:S02]  /*5000*/  ISETP.GT.U32.AND P6, PT, R29.reuse, R3, PT ;  /* 0x000000031d00720c */ /* 0x040fe40003fc4070 */
[----:B------:R-:W-:Y:S01]  /*5010*/  ISETP.GT.U32.AND P1, PT, R29, R26, PT ;  /* 0x0000001a1d00720c */ /* 0x000fe20003f24070 */
[--C-:B------:R-:W-:Y:S02]  /*5020*/  @!P5 IMAD.IADD R16, R16, 0x1, -R29.reuse ;  /* 0x000000011010d824 */ /* 0x100fe400078e0a1d */
[--C-:B------:R-:W-:Y:S02]  /*5030*/  @!P2 IMAD.IADD R25, R25, 0x1, -R29.reuse ;  /* 0x000000011919a824 */ /* 0x100fe400078e0a1d */
[----:B------:R-:W-:-:S06]  /*5040*/  @!P4 IMAD.IADD R17, R17, 0x1, -R29 ;  /* 0x000000011111c824 */ /* 0x000fcc00078e0a1d */
[--C-:B------:R-:W-:Y:S02]  /*5050*/  @!P6 IMAD.IADD R3, R3, 0x1, -R29.reuse ;  /* 0x000000010303e824 */ /* 0x100fe400078e0a1d */
[----:B------:R-:W-:-:S03]  /*5060*/  @!P0 IMAD.IADD R18, R18, 0x1, -R29 ;  /* 0x0000000112128824 */ /* 0x000fc600078e0a1d */
[----:B------:R0:W-:Y:S01]  /*5070*/  STL [R1+0x70], R3 ;  /* 0x0000700301007387 */ /* 0x0001e20000100800 */
[--C-:B------:R-:W-:Y:S01]  /*5080*/  @!P1 IMAD.IADD R26, R26, 0x1, -R29.reuse ;  /* 0x000000011a1a9824 */ /* 0x100fe200078e0a1d */
[----:B------:R-:W-:Y:S02]  /*5090*/  ISETP.GT.U32.AND P1, PT, R29, R25, PT ;  /* 0x000000191d00720c */ /* 0x000fe40003f24070 */
[----:B0-----:R-:W3:Y:S04]  /*50a0*/  LDL.LU R3, [R1+0x158] ;  /* 0x0001580001037983 */ /* 0x001ee80000300800 */
[----:B------:R0:W-:Y:S04]  /*50b0*/  STL [R1+0x6c], R16 ;  /* 0x00006c1001007387 */ /* 0x0001e80000100800 */
[----:B------:R-:W4:Y:S04]  /*50c0*/  LDL.LU R14, [R1+0x15c] ;  /* 0x00015c00010e7983 */ /* 0x000f280000300800 */
[----:B------:R1:W-:Y:S04]  /*50d0*/  STL [R1+0x68], R17 ;  /* 0x0000681101007387 */ /* 0x0003e80000100800 */
[----:B------:R-:W5:Y:S04]  /*50e0*/  LDL.LU R15, [R1+0x164] ;  /* 0x00016400010f7983 */ /* 0x000f680000300800 */
[----:B------:R2:W-:Y:S04]  /*50f0*/  STL [R1+0x64], R18 ;  /* 0x0000641201007387 */ /* 0x0005e80000100800 */
[----:B0-----:R-:W3:Y:S04]  /*5100*/  LDL.LU R16, [R1+0x168] ;  /* 0x0001680001107983 */ /* 0x001ee80000300800 */
[----:B-1----:R-:W3:Y:S01]  /*5110*/  LDL.LU R17, [R1+0x160] ;  /* 0x0001600001117983 */ /* 0x002ee20000300800 */
[----:B------:R-:W-:-:S05]  /*5120*/  @!P1 IMAD.IADD R25, R25, 0x1, -R29 ;  /* 0x0000000119199824 */ /* 0x000fca00078e0a1d */
[----:B------:R0:W-:Y:S04]  /*5130*/  STL [R1+0x60], R25 ;  /* 0x0000601901007387 */ /* 0x0001e80000100800 */
[----:B--2---:R-:W2:Y:S04]  /*5140*/  LDL.LU R18, [R1+0x130] ;  /* 0x0001300001127983 */ /* 0x004ea80000300800 */
[----:B0-----:R-:W2:Y:S01]  /*5150*/  LDL.LU R25, [R1+0x138] ;  /* 0x0001380001197983 */ /* 0x001ea20000300800 */
[C---:B------:R-:W-:Y:S02]  /*5160*/  ISETP.GT.U32.AND P3, PT, R29.reuse, R27, PT ;  /* 0x0000001b1d00720c */ /* 0x040fe40003f64070 */
[----:B------:R-:W-:-:S11]  /*5170*/  ISETP.GT.U32.AND P2, PT, R29, R2, PT ;  /* 0x000000021d00720c */ /* 0x000fd60003f44070 */
[--C-:B------:R-:W-:Y:S01]  /*5180*/  @!P3 IMAD.IADD R27, R27, 0x1, -R29.reuse ;  /* 0x000000011b1bb824 */ /* 0x100fe200078e0a1d */
[C---:B------:R-:W-:Y:S01]  /*5190*/  ISETP.GT.U32.AND P3, PT, R29.reuse, R4, PT ;  /* 0x000000041d00720c */ /* 0x040fe20003f64070 */
[----:B------:R-:W-:Y:S01]  /*51a0*/  @!P2 IMAD.IADD R2, R2, 0x1, -R29 ;  /* 0x000000010202a824 */ /* 0x000fe200078e0a1d */
[C---:B------:R-:W-:Y:S02]  /*51b0*/  ISETP.GT.U32.AND P5, PT, R29.reuse, R19, PT ;  /* 0x000000131d00720c */ /* 0x040fe40003fa4070 */
[C---:B------:R-:W-:Y:S02]  /*51c0*/  ISETP.GT.U32.AND P2, PT, R29.reuse, R27, PT ;  /* 0x0000001b1d00720c */ /* 0x040fe40003f44070 */
[----:B------:R-:W-:-:S07]  /*51d0*/  ISETP.GT.U32.AND P4, PT, R29, R20, PT ;  /* 0x000000141d00720c */ /* 0x000fce0003f84070 */
[--C-:B------:R-:W-:Y:S01]  /*51e0*/  @!P3 IMAD.IADD R4, R4, 0x1, -R29.reuse ;  /* 0x000000010404b824 */ /* 0x100fe200078e0a1d */
[----:B------:R-:W-:Y:S01]  /*51f0*/  ISETP.GT.U32.AND P3, PT, R29, R12, PT ;  /* 0x0000000c1d00720c */ /* 0x000fe20003f64070 */
[----:B------:R-:W-:-:S03]  /*5200*/  @!P5 IMAD.IADD R19, R19, 0x1, -R29 ;  /* 0x000000011313d824 */ /* 0x000fc600078e0a1d */
[----:B------:R-:W-:Y:S01]  /*5210*/  ISETP.GT.U32.AND P6, PT, R29, R4, PT ;  /* 0x000000041d00720c */ /* 0x000fe20003fc4070 */
[----:B------:R-:W-:Y:S01]  /*5220*/  @!P2 IMAD.IADD R27, R27, 0x1, -R29 ;  /* 0x000000011b1ba824 */ /* 0x000fe200078e0a1d */
[C---:B------:R-:W-:Y:S02]  /*5230*/  ISETP.GT.U32.AND P0, PT, R29.reuse, R21, PT ;  /* 0x000000151d00720c */ /* 0x040fe40003f04070 */
[----:B------:R-:W-:-:S05]  /*5240*/  ISETP.GT.U32.AND P5, PT, R29, R13, PT ;  /* 0x0000000d1d00720c */ /* 0x000fca0003fa4070 */
[--C-:B------:R-:W-:Y:S01]  /*5250*/  @!P3 IMAD.IADD R12, R12, 0x1, -R29.reuse ;  /* 0x000000010c0cb824 */ /* 0x100fe200078e0a1d */
[C---:B------:R-:W-:Y:S01]  /*5260*/  ISETP.GT.U32.AND P3, PT, R29.reuse, R0, PT ;  /* 0x000000001d00720c */ /* 0x040fe20003f64070 */
[--C-:B------:R-:W-:Y:S01]  /*5270*/  @!P4 IMAD.IADD R20, R20, 0x1, -R29.reuse ;  /* 0x000000011414c824 */ /* 0x100fe200078e0a1d */
[C---:B------:R-:W-:Y:S01]  /*5280*/  ISETP.GT.U32.AND P4, PT, R29.reuse, R22, PT ;  /* 0x000000161d00720c */ /* 0x040fe20003f84070 */
[----:B------:R0:W-:Y:S01]  /*5290*/  STL [R1+0x5c], R27 ;  /* 0x00005c1b01007387 */ /* 0x0001e20000100800 */
[C---:B------:R-:W-:Y:S01]  /*52a0*/  ISETP.GT.U32.AND P1, PT, R29.reuse, R26, PT ;  /* 0x0000001a1d00720c */ /* 0x040fe20003f24070 */
[--C-:B------:R-:W-:Y:S02]  /*52b0*/  @!P6 IMAD.IADD R4, R4, 0x1, -R29.reuse ;  /* 0x000000010404e824 */ /* 0x100fe400078e0a1d */
[----:B0-----:R-:W2:Y:S06]  /*52c0*/  LDL.LU R27, [R1+0x140] ;  /* 0x00014000011b7983 */ /* 0x001eac0000300800 */
[--C-:B------:R-:W-:Y:S01]  /*52d0*/  @!P3 IMAD.IADD R0, R0, 0x1, -R29.reuse ;  /* 0x000000010000b824 */ /* 0x100fe200078e0a1d */
[----:B------:R-:W-:Y:S01]  /*52e0*/  ISETP.GT.U32.AND P2, PT, R29, R2, PT ;  /* 0x000000021d00720c */ /* 0x000fe20003f44070 */
[--C-:B------:R-:W-:Y:S01]  /*52f0*/  @!P0 IMAD.IADD R21, R21, 0x1, -R29.reuse ;  /* 0x0000000115158824 */ /* 0x100fe200078e0a1d */
[----:B------:R-:W-:Y:S01]  /*5300*/  ISETP.GT.U32.AND P0, PT, R29, R23, PT ;  /* 0x000000171d00720c */ /* 0x000fe20003f04070 */
[----:B------:R-:W-:-:S02]  /*5310*/  @!P5 IMAD.IADD R13, R13, 0x1, -R29 ;  /* 0x000000010d0dd824 */ /* 0x000fc400078e0a1d */
[--C-:B------:R-:W-:Y:S02]  /*5320*/  @!P4 IMAD.IADD R22, R22, 0x1, -R29.reuse ;  /* 0x000000011616c824 */ /* 0x100fe400078e0a1d */
[--C-:B------:R-:W-:Y:S01]  /*5330*/  @!P1 IMAD.IADD R26, R26, 0x1, -R29.reuse ;  /* 0x000000011a1a9824 */ /* 0x100fe200078e0a1d */
[----:B------:R-:W-:Y:S01]  /*5340*/  ISETP.GT.U32.AND P1, PT, R29, R24, PT ;  /* 0x000000181d00720c */ /* 0x000fe20003f24070 */
[----:B------:R-:W-:Y:S04]  /*5350*/  STL [R1+0x58], R12 ;  /* 0x0000580c01007387 */ /* 0x000fe80000100800 */
[----:B------:R-:W-:Y:S01]  /*5360*/  STL [R1+0x54], R19 ;  /* 0x0000541301007387 */ /* 0x000fe20000100800 */
[--C-:B------:R-:W-:Y:S02]  /*5370*/  @!P2 IMAD.IADD R2, R2, 0x1, -R29.reuse ;  /* 0x000000010202a824 */ /* 0x100fe400078e0a1d */
[--C-:B------:R-:W-:Y:S01]  /*5380*/  @!P0 IMAD.IADD R23, R23, 0x1, -R29.reuse ;  /* 0x0000000117178824 */ /* 0x100fe200078e0a1d */
[----:B------:R-:W-:Y:S04]  /*5390*/  STL [R1+0x50], R20 ;  /* 0x0000501401007387 */ /* 0x000fe80000100800 */
[----:B------:R-:W-:Y:S01]  /*53a0*/  STL [R1+0x4c], R21 ;  /* 0x00004c1501007387 */ /* 0x000fe20000100800 */
[----:B------:R-:W-:-:S03]  /*53b0*/  @!P1 IMAD.IADD R24, R24, 0x1, -R29 ;  /* 0x0000000118189824 */ /* 0x000fc600078e0a1d */
[----:B------:R-:W-:Y:S04]  /*53c0*/  STL [R1+0x48], R26 ;  /* 0x0000481a01007387 */ /* 0x000fe80000100800 */
[----:B------:R0:W-:Y:S04]  /*53d0*/  STL [R1+0x194], R4 ;  /* 0x0001940401007387 */ /* 0x0001e80000100800 */
[----:B------:R1:W-:Y:S04]  /*53e0*/  STL [R1+0x188], R2 ;  /* 0x0001880201007387 */ /* 0x0003e80000100800 */
[----:B0-----:R-:W2:Y:S04]  /*53f0*/  LDL R4, [R1+0x800] ;  /* 0x0008000001047983 */ /* 0x001ea80000100800 */
[----:B-1----:R-:W2:Y:S04]  /*5400*/  LDL.LU R2, [R1+0x148] ;  /* 0x0001480001027983 */ /* 0x002ea80000300800 */
[----:B------:R-:W2:Y:S04]  /*5410*/  LDL.LU R19, [R1+0x13c] ;  /* 0x00013c0001137983 */ /* 0x000ea80000300800 */
[----:B------:R-:W2:Y:S04]  /*5420*/  LDL.LU R20, [R1+0x11c] ;  /* 0x00011c0001147983 */ /* 0x000ea80000300800 */
[----:B------:R-:W2:Y:S04]  /*5430*/  LDL.LU R21, [R1+0x120] ;  /* 0x0001200001157983 */ /* 0x000ea80000300800 */
[----:B------:R-:W2:Y:S01]  /*5440*/  LDL.LU R26, [R1+0x128] ;  /* 0x00012800011a7983 */ /* 0x000ea20000300800 */
[----:B----4-:R-:W-:-:S02]  /*5450*/  ISETP.GT.U32.AND P6, PT, R29, R14, PT ;  /* 0x0000000e1d00720c */ /* 0x010fc40003fc4070 */
[C---:B-----5:R-:W-:Y:S02]  /*5460*/  ISETP.GT.U32.AND P3, PT, R29.reuse, R15, PT ;  /* 0x0000000f1d00720c */ /* 0x060fe40003f64070 */
[C---:B---3--:R-:W-:Y:S02]  /*5470*/  ISETP.GT.U32.AND P5, PT, R29.reuse, R16, PT ;  /* 0x000000101d00720c */ /* 0x048fe40003fa4070 */
[----:B------:R-:W-:-:S07]  /*5480*/  ISETP.GT.U32.AND P4, PT, R29, R17, PT ;  /* 0x000000111d00720c */ /* 0x000fce0003f84070 */
[--C-:B------:R-:W-:Y:S01]  /*5490*/  @!P6 IMAD.IADD R14, R14, 0x1, -R29.reuse ;  /* 0x000000010e0ee824 */ /* 0x100fe200078e0a1d */
[----:B------:R-:W-:Y:S01]  /*54a0*/  ISETP.GT.U32.AND P6, PT, R29, R0, PT ;  /* 0x000000001d00720c */ /* 0x000fe20003fc4070 */
[--C-:B------:R-:W-:Y:S01]  /*54b0*/  @!P3 IMAD.IADD R15, R15, 0x1, -R29.reuse ;  /* 0x000000010f0fb824 */ /* 0x100fe200078e0a1d */
[C---:B------:R-:W-:Y:S02]  /*54c0*/  ISETP.GT.U32.AND P3, PT, R29.reuse, R13, PT ;  /* 0x0000000d1d00720c */ /* 0x040fe40003f64070 */
[C---:B------:R-:W-:Y:S01]  /*54d0*/  ISETP.GT.U32.AND P2, PT, R29.reuse, R3, PT ;  /* 0x000000031d00720c */ /* 0x040fe20003f44070 */
[--C-:B------:R-:W-:Y:S01]  /*54e0*/  @!P5 IMAD.IADD R16, R16, 0x1, -R29.reuse ;  /* 0x000000011010d824 */ /* 0x100fe200078e0a1d */
[C---:B------:R-:W-:Y:S02]  /*54f0*/  ISETP.GT.U32.AND P5, PT, R29.reuse, R22, PT ;  /* 0x000000161d00720c */ /* 0x040fe40003fa4070 */
[----:B--2---:R-:W-:Y:S01]  /*5500*/  ISETP.GT.U32.AND P0, PT, R29, R18, PT ;  /* 0x000000121d00720c */ /* 0x004fe20003f04070 */
[----:B------:R-:W-:Y:S01]  /*5510*/  @!P4 IMAD.IADD R17, R17, 0x1, -R29 ;  /* 0x000000011111c824 */ /* 0x000fe200078e0a1d */
[----:B------:R-:W-:-:S02]  /*5520*/  ISETP.GT.U32.AND P4, PT, R29, R23, PT ;  /* 0x000000171d00720c */ /* 0x000fc40003f84070 */
[----:B------:R-:W-:Y:S01]  /*5530*/  ISETP.GT.U32.AND P1, PT, R29, R25, PT ;  /* 0x000000191d00720c */ /* 0x000fe20003f24070 */
[--C-:B------:R-:W-:Y:S02]  /*5540*/  @!P6 IMAD.IADD R0, R0, 0x1, -R29.reuse ;  /* 0x000000010000e824 */ /* 0x100fe400078e0a1d */
[--C-:B------:R-:W-:Y:S02]  /*5550*/  @!P3 IMAD.IADD R13, R13, 0x1, -R29.reuse ;  /* 0x000000010d0db824 */ /* 0x100fe400078e0a1d */
[--C-:B------:R-:W-:Y:S01]  /*5560*/  @!P2 IMAD.IADD R3, R3, 0x1, -R29.reuse ;  /* 0x000000010303a824 */ /* 0x100fe200078e0a1d */
[----:B------:R0:W-:Y:S01]  /*5570*/  STL [R1+0x170], R0 ;  /* 0x0001700001007387 */ /* 0x0001e20000100800 */
[--C-:B------:R-:W-:Y:S02]  /*5580*/  @!P5 IMAD.IADD R22, R22, 0x1, -R29.reuse ;  /* 0x000000011616d824 */ /* 0x100fe400078e0a1d */
[--C-:B------:R-:W-:Y:S01]  /*5590*/  @!P0 IMAD.IADD R18, R18, 0x1, -R29.reuse ;  /* 0x0000000112128824 */ /* 0x100fe200078e0a1d */
[----:B------:R-:W-:Y:S01]  /*55a0*/  ISETP.GT.U32.AND P0, PT, R29, R24, PT ;  /* 0x000000181d00720c */ /* 0x000fe20003f04070 */
[----:B------:R-:W-:-:S02]  /*55b0*/  @!P4 IMAD.IADD R23, R23, 0x1, -R29 ;  /* 0x000000011717c824 */ /* 0x000fc400078e0a1d */
[----:B------:R-:W-:Y:S01]  /*55c0*/  @!P1 IMAD.IADD R25, R25, 0x1, -R29 ;  /* 0x0000000119199824 */ /* 0x000fe200078e0a1d */
[----:B0-----:R-:W2:Y:S01]  /*55d0*/  LDL.LU R0, [R1+0x12c] ;  /* 0x00012c0001007983 */ /* 0x001ea20000300800 */
[----:B------:R-:W-:-:S03]  /*55e0*/  ISETP.GT.U32.AND P1, PT, R29, R3, PT ;  /* 0x000000031d00720c */ /* 0x000fc60003f24070 */
[----:B------:R0:W-:Y:S04]  /*55f0*/  STL [R1+0x174], R13 ;  /* 0x0001740d01007387 */ /* 0x0001e80000100800 */
[----:B------:R-:W3:Y:S04]  /*5600*/  LDL.LU R12, [R1+0x124] ;  /* 0x00012400010c7983 */ /* 0x000ee80000300800 */
[----:B------:R1:W-:Y:S04]  /*5610*/  STL [R1+0x17c], R22 ;  /* 0x00017c1601007387 */ /* 0x0003e80000100800 */
[----:B0-----:R-:W4:Y:S04]  /*5620*/  LDL.LU R13, [R1+0xf8] ;  /* 0x0000f800010d7983 */ /* 0x001f280000300800 */
[----:B------:R0:W-:Y:S04]  /*5630*/  STL [R1+0x184], R23 ;  /* 0x0001841701007387 */ /* 0x0001e80000100800 */
[----:B-1----:R-:W5:Y:S01]  /*5640*/  LDL.LU R22, [R1+0xfc] ;  /* 0x0000fc0001167983 */ /* 0x002f620000300800 */
[----:B------:R-:W-:-:S03]  /*5650*/  @!P0 IMAD.IADD R24, R24, 0x1, -R29 ;  /* 0x0000000118188824 */ /* 0x000fc600078e0a1d */
[----:B0-----:R-:W2:Y:S01]  /*5660*/  LDL.LU R23, [R1+0x108] ;  /* 0x0001080001177983 */ /* 0x001ea20000300800 */
[----:B------:R-:W-:-:S03]  /*5670*/  @!P1 IMAD.IADD R3, R3, 0x1, -R29 ;  /* 0x0000000103039824 */ /* 0x000fc600078e0a1d */
[----:B------:R0:W-:Y:S04]  /*5680*/  STL [R1+0x178], R24 ;  /* 0x0001781801007387 */ /* 0x0001e80000100800 */
[----:B0-----:R-:W2:Y:S04]  /*5690*/  LDL.LU R24, [R1+0x118] ;  /* 0x0001180001187983 */ /* 0x001ea80000300800 */
[----:B------:R0:W-:Y:S04]  /*56a0*/  STL [R1+0x158], R3 ;  /* 0x0001580301007387 */ /* 0x0001e80000100800 */
[----:B0-----:R-:W2:Y:S01]  /*56b0*/  LDL.LU R3, [R1+0x100] ;  /* 0x0001000001037983 */ /* 0x001ea20000300800 */
[----:B------:R-:W-:-:S02]  /*56c0*/  ISETP.GT.U32.AND P2, PT, R29, R27, PT ;  /* 0x0000001b1d00720c */ /* 0x000fc40003f44070 */
[C---:B------:R-:W-:Y:S02]  /*56d0*/  ISETP.GT.U32.AND P3, PT, R29.reuse, R15, PT ;  /* 0x0000000f1d00720c */ /* 0x040fe40003f64070 */
[----:B------:R-:W-:-:S09]  /*56e0*/  ISETP.GT.U32.AND P5, PT, R29, R16, PT ;  /* 0x000000101d00720c */ /* 0x000fd20003fa4070 */
[----:B------:R-:W-:Y:S01]  /*56f0*/  @!P2 IMAD.IADD R27, R27, 0x1, -R29 ;  /* 0x000000011b1ba824 */ /* 0x000fe200078e0a1d */
[----:B------:R-:W-:-:S04]  /*5700*/  ISETP.GT.U32.AND P2, PT, R29, R14, PT ;  /* 0x0000000e1d00720c */ /* 0x000fc80003f44070 */
[----:B------:R-:W-:Y:S01]  /*5710*/  ISETP.GT.U32.AND P6, PT, R29, R27, PT ;  /* 0x0000001b1d00720c */ /* 0x000fe20003fc4070 */
[--C-:B------:R-:W-:Y:S01]  /*5720*/  @!P3 IMAD.IADD R15, R15, 0x1, -R29.reuse ;  /* 0x000000010f0fb824 */ /* 0x100fe200078e0a1d */
[C---:B------:R-:W-:Y:S01]  /*5730*/  ISETP.GT.U32.AND P4, PT, R29.reuse, R17, PT ;  /* 0x000000111d00720c */ /* 0x040fe20003f84070 */
[----:B------:R-:W-:Y:S01]  /*5740*/  @!P5 IMAD.IADD R16, R16, 0x1, -R29 ;  /* 0x000000011010d824 */ /* 0x000fe200078e0a1d */
[----:B------:R-:W-:-:S05]  /*5750*/  ISETP.GT.U32.AND P0, PT, R29, R18, PT ;  /* 0x000000121d00720c */ /* 0x000fca0003f04070 */
[--C-:B------:R-:W-:Y:S01]  /*5760*/  @!P2 IMAD.IADD R14, R14, 0x1, -R29.reuse ;  /* 0x000000010e0ea824 */ /* 0x100fe200078e0a1d */
[C---:B------:R-:W-:Y:S02]  /*5770*/  ISETP.GT.U32.AND P2, PT, R29.reuse, R2, PT ;  /* 0x000000021d00720c */ /* 0x040fe40003f44070 */
[C---:B------:R-:W-:Y:S02]  /*5780*/  ISETP.GT.U32.AND P3, PT, R29.reuse, R19, PT ;  /* 0x000000131d00720c */ /* 0x040fe40003f64070 */
[----:B------:R-:W-:Y:S02]  /*5790*/  IABS R6, R4 ;  /* 0x0000000400067213 */ /* 0x000fe40000000000 */
[----:B------:R-:W-:Y:S01]  /*57a0*/  ISETP.GT.U32.AND P5, PT, R29, R20, PT ;  /* 0x000000141d00720c */ /* 0x000fe20003fa4070 */
[----:B------:R-:W2:Y:S01]  /*57b0*/  LDL.LU R4, [R1+0xe0] ;  /* 0x0000e00001047983 */ /* 0x000ea20000300800 */
[--C-:B------:R-:W-:Y:S01]  /*57c0*/  @!P6 IMAD.IADD R27, R27, 0x1, -R29.reuse ;  /* 0x000000011b1be824 */ /* 0x100fe200078e0a1d */
[----:B------:R-:W-:Y:S01]  /*57d0*/  ISETP.GT.U32.AND P1, PT, R29, R25, PT ;  /* 0x000000191d00720c */ /* 0x000fe20003f24070 */
[----:B------:R-:W-:Y:S01]  /*57e0*/  @!P4 IMAD.IADD R17, R17, 0x1, -R29 ;  /* 0x000000011111c824 */ /* 0x000fe200078e0a1d */
[----:B------:R-:W-:-:S02]  /*57f0*/  ISETP.GT.U32.AND P4, PT, R29, R21, PT ;  /* 0x000000151d00720c */ /* 0x000fc40003f84070 */
[--C-:B------:R-:W-:Y:S02]  /*5800*/  @!P2 IMAD.IADD R2, R2, 0x1, -R29.reuse ;  /* 0x000000010202a824 */ /* 0x100fe400078e0a1d */
[--C-:B------:R-:W-:Y:S02]  /*5810*/  @!P3 IMAD.IADD R19, R19, 0x1, -R29.reuse ;  /* 0x000000011313b824 */ /* 0x100fe400078e0a1d */
[--C-:B------:R-:W-:Y:S01]  /*5820*/  @!P0 IMAD.IADD R18, R18, 0x1, -R29.reuse ;  /* 0x0000000112128824 */ /* 0x100fe200078e0a1d */
[----:B------:R-:W-:Y:S01]  /*5830*/  ISETP.GT.U32.AND P0, PT, R29, R26, PT ;  /* 0x0000001a1d00720c */ /* 0x000fe20003f04070 */
[--C-:B------:R-:W-:Y:S01]  /*5840*/  @!P5 IMAD.IADD R20, R20, 0x1, -R29.reuse ;  /* 0x000000011414d824 */ /* 0x100fe200078e0a1d */
[----:B------:R-:W-:Y:S02]  /*5850*/  STL [R1+0x15c], R14 ;  /* 0x00015c0e01007387 */ /* 0x000fe40000100800 */
[--C-:B------:R-:W-:Y:S02]  /*5860*/  @!P1 IMAD.IADD R25, R25, 0x1, -R29.reuse ;  /* 0x0000000119199824 */ /* 0x100fe400078e0a1d */
[--C-:B------:R-:W-:Y:S01]  /*5870*/  @!P4 IMAD.IADD R21, R21, 0x1, -R29.reuse ;  /* 0x000000011515c824 */ /* 0x100fe200078e0a1d */
[----:B------:R-:W-:Y:S04]  /*5880*/  STL [R1+0x164], R15 ;  /* 0x0001640f01007387 */ /* 0x000fe80000100800 */
[----:B------:R-:W-:Y:S02]  /*5890*/  STL [R1+0x168], R16 ;  /* 0x0001681001007387 */ /* 0x000fe40000100800 */
[----:B------:R-:W-:-:S02]  /*58a0*/  @!P0 IMAD.IADD R26, R26, 0x1, -R29 ;  /* 0x000000011a1a8824 */ /* 0x000fc400078e0a1d */
[----:B------:R-:W-:Y:S04]  /*58b0*/  STL [R1+0x160], R17 ;  /* 0x0001601101007387 */ /* 0x000fe80000100800 */
[----:B------:R-:W-:Y:S04]  /*58c0*/  STL [R1+0x130], R18 ;  /* 0x0001301201007387 */ /* 0x000fe80000100800 */
[----:B------:R0:W-:Y:S04]  /*58d0*/  STL [R1+0x140], R27 ;  /* 0x0001401b01007387 */ /* 0x0001e80000100800 */
[----:B------:R1:W-:Y:S04]  /*58e0*/  STL [R1+0x138], R25 ;  /* 0x0001381901007387 */ /* 0x0003e80000100800 */
[----:B0-----:R-:W2:Y:S04]  /*58f0*/  LDL.LU R27, [R1+0xe4] ;  /* 0x0000e400011b7983 */ /* 0x001ea80000300800 */
[----:B------:R-:W2:Y:S04]  /*5900*/  LDL.LU R14, [R1+0xec] ;  /* 0x0000ec00010e7983 */ /* 0x000ea80000300800 */
[----:B------:R-:W2:Y:S04]  /*5910*/  LDL.LU R15, [R1+0xf0] ;  /* 0x0000f000010f7983 */ /* 0x000ea80000300800 */
[----:B------:R-:W2:Y:S04]  /*5920*/  LDL.LU R16, [R1+0xe8] ;  /* 0x0000e80001107983 */ /* 0x000ea80000300800 */
[----:B-1----:R-:W2:Y:S01]  /*5930*/  LDL.LU R25, [R1+0xcc] ;  /* 0x0000cc0001197983 */ /* 0x002ea20000300800 */
[----:B---3--:R-:W-:-:S02]  /*5940*/  ISETP.GT.U32.AND P6, PT, R29, R12, PT ;  /* 0x0000000c1d00720c */ /* 0x008fc40003fc4070 */
[C---:B----4-:R-:W-:Y:S02]  /*5950*/  ISETP.GT.U32.AND P2, PT, R29.reuse, R13, PT ;  /* 0x0000000d1d00720c */ /* 0x050fe40003f44070 */
[C---:B-----5:R-:W-:Y:S02]  /*5960*/  ISETP.GT.U32.AND P3, PT, R29.reuse, R22, PT ;  /* 0x000000161d00720c */ /* 0x060fe40003f64070 */
[----:B--2---:R-:W-:-:S07]  /*5970*/  ISETP.GT.U32.AND P5, PT, R29, R23, PT ;  /* 0x000000171d00720c */ /* 0x004fce0003fa4070 */
[--C-:B------:R-:W-:Y:S01]  /*5980*/  @!P6 IMAD.IADD R12, R12, 0x1, -R29.reuse ;  /* 0x000000010c0ce824 */ /* 0x100fe200078e0a1d */
[----:B------:R-:W-:Y:S01]  /*5990*/  ISETP.GT.U32.AND P6, PT, R29, R2, PT ;  /* 0x000000021d00720c */ /* 0x000fe20003fc4070 */
[--C-:B------:R-:W-:Y:S01]  /*59a0*/  @!P2 IMAD.IADD R13, R13, 0x1, -R29.reuse ;  /* 0x000000010d0da824 */ /* 0x100fe200078e0a1d */
[C---:B------:R-:W-:Y:S02]  /*59b0*/  ISETP.GT.U32.AND P1, PT, R29.reuse, R0, PT ;  /* 0x000000001d00720c */ /* 0x040fe40003f24070 */
[C---:B------:R-:W-:Y:S01]  /*59c0*/  ISETP.GT.U32.AND P2, PT, R29.reuse, R19, PT ;  /* 0x000000131d00720c */ /* 0x040fe20003f44070 */
[--C-:B------:R-:W-:Y:S01]  /*59d0*/  @!P3 IMAD.IADD R22, R22, 0x1, -R29.reuse ;  /* 0x000000011616b824 */ /* 0x100fe200078e0a1d */
[----:B------:R-:W-:Y:S01]  /*59e0*/  ISETP.GT.U32.AND P3, PT, R29, R20, PT ;  /* 0x000000141d00720c */ /* 0x000fe20003f64070 */
[----:B------:R-:W-:Y:S01]  /*59f0*/  @!P5 IMAD.IADD R23, R23, 0x1, -R29 ;  /* 0x000000011717d824 */ /* 0x000fe200078e0a1d */
[C---:B------:R-:W-:Y:S02]  /*5a00*/  ISETP.GT.U32.AND P4, PT, R29.reuse, R24, PT ;  /* 0x000000181d00720c */ /* 0x040fe40003f84070 */
[----:B------:R-:W-:-:S03]  /*5a10*/  ISETP.GT.U32.AND P5, PT, R29, R21, PT ;  /* 0x000000151d00720c */ /* 0x000fc60003fa4070 */
[--C-:B------:R-:W-:Y:S02]  /*5a20*/  @!P6 IMAD.IADD R2, R2, 0x1, -R29.reuse ;  /* 0x000000010202e824 */ /* 0x100fe400078e0a1d */
[--C-:B------:R-:W-:Y:S01]  /*5a30*/  @!P1 IMAD.IADD R0, R0, 0x1, -R29.reuse ;  /* 0x0000000100009824 */ /* 0x100fe200078e0a1d */
[----:B------:R-:W-:Y:S01]  /*5a40*/  ISETP.GT.U32.AND P0, PT, R29, R3, PT ;  /* 0x000000031d00720c */ /* 0x000fe20003f04070 */
[--C-:B------:R-:W-:Y:S01]  /*5a50*/  @!P2 IMAD.IADD R19, R19, 0x1, -R29.reuse ;  /* 0x000000011313a824 */ /* 0x100fe200078e0a1d */
[----:B------:R0:W-:Y:S03]  /*5a60*/  STL [R1+0x148], R2 ;  /* 0x0001480201007387 */ /* 0x0001e60000100800 */
[--C-:B------:R-:W-:Y:S01]  /*5a70*/  @!P4 IMAD.IADD R24, R24, 0x1, -R29.reuse ;  /* 0x000000011818c824 */ /* 0x100fe200078e0a1d */
[----:B------:R-:W-:Y:S01]  /*5a80*/  ISETP.GT.U32.AND P4, PT, R29, R26, PT ;  /* 0x0000001a1d00720c */ /* 0x000fe20003f84070 */
[----:B------:R-:W-:-:S02]  /*5a90*/  @!P3 IMAD.IADD R20, R20, 0x1, -R29 ;  /* 0x000000011414b824 */ /* 0x000fc400078e0a1d */
[--C-:B------:R-:W-:Y:S01]  /*5aa0*/  @!P5 IMAD.IADD R21, R21, 0x1, -R29.reuse ;  /* 0x000000011515d824 */ /* 0x100fe200078e0a1d */
[----:B0-----:R-:W2:Y:S03]  /*5ab0*/  LDL.LU R2, [R1+0xd0] ;  /* 0x0000d00001027983 */ /* 0x001ea60000300800 */
[--C-:B------:R-:W-:Y:S01]  /*5ac0*/  @!P0 IMAD.IADD R3, R3, 0x1, -R29.reuse ;  /* 0x0000000103038824 */ /* 0x100fe200078e0a1d */
[----:B------:R-:W-:Y:S01]  /*5ad0*/  ISETP.GT.U32.AND P0, PT, R29, R0, PT ;  /* 0x000000001d00720c */ /* 0x000fe20003f04070 */
[----:B------:R0:W-:Y:S04]  /*5ae0*/  STL [R1+0x13c], R19 ;  /* 0x00013c1301007387 */ /* 0x0001e80000100800 */
[----:B------:R-:W3:Y:S04]  /*5af0*/  LDL.LU R17, [R1+0xd8] ;  /* 0x0000d80001117983 */ /* 0x000ee80000300800 */
[----:B------:R1:W-:Y:S04]  /*5b00*/  STL [R1+0x11c], R20 ;  /* 0x00011c1401007387 */ /* 0x0003e80000100800 */
[----:B------:R-:W4:Y:S04]  /*5b10*/  LDL.LU R18, [R1+0xdc] ;  /* 0x0000dc0001127983 */ /* 0x000f280000300800 */
[----:B------:R-:W-:Y:S04]  /*5b20*/  STL [R1+0x120], R21 ;  /* 0x0001201501007387 */ /* 0x000fe80000100800 */
[----:B0-----:R-:W5:Y:S01]  /*5b30*/  LDL.LU R19, [R1+0xd4] ;  /* 0x0000d40001137983 */ /* 0x001f620000300800 */
[----:B------:R-:W-:-:S02]  /*5b40*/  @!P4 IMAD.IADD R26, R26, 0x1, -R29 ;  /* 0x000000011a1ac824 */ /* 0x000fc400078e0a1d */
[----:B------:R-:W-:Y:S01]  /*5b50*/  @!P0 IMAD.IADD R0, R0, 0x1, -R29 ;  /* 0x0000000100008824 */ /* 0x000fe200078e0a1d */
[----:B-1----:R-:W2:Y:S04]  /*5b60*/  LDL.LU R20, [R1+0xb8] ;  /* 0x0000b80001147983 */ /* 0x002ea80000300800 */
[----:B------:R-:W-:Y:S04]  /*5b70*/  STL [R1+0x128], R26 ;  /* 0x0001281a01007387 */ /* 0x000fe80000100800 */
[----:B------:R0:W-:Y:S04]  /*5b80*/  STL [R1+0x12c], R0 ;  /* 0x00012c0001007387 */ /* 0x0001e80000100800 */
[----:B0-----:R-:W2:Y:S04]  /*5b90*/  LDL.LU R0, [R1+0xbc] ;  /* 0x0000bc0001007983 */ /* 0x001ea80000300800 */
[----:B------:R-:W2:Y:S04]  /*5ba0*/  LDL.LU R21, [R1+0xc4] ;  /* 0x0000c40001157983 */ /* 0x000ea80000300800 */
[----:B------:R-:W2:Y:S01]  /*5bb0*/  LDL.LU R26, [R1+0xc8] ;  /* 0x0000c800011a7983 */ /* 0x000ea20000300800 */
[----:B------:R-:W-:-:S02]  /*5bc0*/  ISETP.GT.U32.AND P1, PT, R29, R4, PT ;  /* 0x000000041d00720c */ /* 0x000fc40003f24070 */
[----:B------:R-:W-:-:S11]  /*5bd0*/  ISETP.GT.U32.AND P2, PT, R29, R13, PT ;  /* 0x0000000d1d00720c */ /* 0x000fd60003f44070 */
[--C-:B------:R-:W-:Y:S01]  /*5be0*/  @!P1 IMAD.IADD R4, R4, 0x1, -R29.reuse ;  /* 0x0000000104049824 */ /* 0x100fe200078e0a1d */
[C---:B------:R-:W-:Y:S02]  /*5bf0*/  ISETP.GT.U32.AND P1, PT, R29.reuse, R12, PT ;  /* 0x0000000c1d00720c */ /* 0x040fe40003f24070 */
[C---:B------:R-:W-:Y:S02]  /*5c00*/  ISETP.GT.U32.AND P3, PT, R29.reuse, R22, PT ;  /* 0x000000161d00720c */ /* 0x040fe40003f64070 */
        /* <DEDUP_REMOVED lines=8> */
[--C-:B------:R-:W-:Y:S01]  /*5c90*/  @!P6 IMAD.IADD R4, R4, 0x1, -R29.reuse ;  /* 0x000000010404e824 */ /* 0x100fe200078e0a1d */
[C---:B------:R-:W-:Y:S02]  /*5ca0*/  ISETP.GT.U32.AND P3, PT, R29.reuse, R15, PT ;  /* 0x0000000f1d00720c */ /* 0x040fe40003f64070 */
[----:B------:R-:W-:Y:S01]  /*5cb0*/  ISETP.GT.U32.AND P0, PT, R29, R3, PT ;  /* 0x000000031d00720c */ /* 0x000fe20003f04070 */
[--C-:B------:R-:W-:Y:S01]  /*5cc0*/  @!P5 IMAD.IADD R23, R23, 0x1, -R29.reuse ;  /* 0x000000011717d824 */ /* 0x100fe200078e0a1d */
[----:B------:R-:W-:Y:S01]  /*5cd0*/  ISETP.GT.U32.AND P5, PT, R29, R16, PT ;  /* 0x000000101d00720c */ /* 0x000fe20003fa4070 */
[----:B------:R-:W-:-:S04]  /*5ce0*/  @!P2 IMAD.IADD R14, R14, 0x1, -R29 ;  /* 0x000000010e0ea824 */ /* 0x000fc800078e0a1d */
[--C-:B------:R-:W-:Y:S02]  /*5cf0*/  @!P1 IMAD.IADD R27, R27, 0x1, -R29.reuse ;  /* 0x000000011b1b9824 */ /* 0x100fe400078e0a1d */
[--C-:B------:R-:W-:Y:S01]  /*5d00*/  @!P4 IMAD.IADD R24, R24, 0x1, -R29.reuse ;  /* 0x000000011818c824 */ /* 0x100fe200078e0a1d */
[----:B------:R-:W-:Y:S01]  /*5d10*/  ISETP.GT.U32.AND P4, PT, R29, R25, PT ;  /* 0x000000191d00720c */ /* 0x000fe20003f84070 */
[--C-:B------:R-:W-:Y:S02]  /*5d20*/  @!P3 IMAD.IADD R15, R15, 0x1, -R29.reuse ;  /* 0x000000010f0fb824 */ /* 0x100fe400078e0a1d */
[--C-:B------:R-:W-:Y:S01]  /*5d30*/  @!P0 IMAD.IADD R3, R3, 0x1, -R29.reuse ;  /* 0x0000000103038824 */ /* 0x100fe200078e0a1d */
[----:B------:R-:W-:Y:S01]  /*5d40*/  STL [R1+0x124], R12 ;  /* 0x0001240c01007387 */ /* 0x000fe20000100800 */
[----:B------:R-:W-:-:S03]  /*5d50*/  @!P5 IMAD.IADD R16, R16, 0x1, -R29 ;  /* 0x000000011010d824 */ /* 0x000fc600078e0a1d */
[----:B------:R-:W-:Y:S04]  /*5d60*/  STL [R1+0xf8], R13 ;  /* 0x0000f80d01007387 */ /* 0x000fe80000100800 */
[----:B------:R-:W-:Y:S04]  /*5d70*/  STL [R1+0xfc], R22 ;  /* 0x0000fc1601007387 */ /* 0x000fe80000100800 */
[----:B------:R-:W-:Y:S04]  /*5d80*/  STL [R1+0x108], R23 ;  /* 0x0001081701007387 */ /* 0x000fe80000100800 */
[----:B------:R-:W-:Y:S04]  /*5d90*/  STL [R1+0x118], R24 ;  /* 0x0001181801007387 */ /* 0x000fe80000100800 */
[----:B------:R0:W-:Y:S01]  /*5da0*/  STL [R1+0x100], R3 ;  /* 0x0001000301007387 */ /* 0x0001e20000100800 */
[----:B------:R-:W-:-:S03]  /*5db0*/  @!P4 IMAD.IADD R25, R25, 0x1, -R29 ;  /* 0x000000011919c824 */ /* 0x000fc600078e0a1d */
[----:B0-----:R-:W2:Y:S04]  /*5dc0*/  LDL.LU R3, [R1+0xc0] ;  /* 0x0000c00001037983 */ /* 0x001ea80000300800 */
[----:B------:R-:W2:Y:S04]  /*5dd0*/  LDL.LU R22, [R1+0xa4] ;  /* 0x0000a40001167983 */ /* 0x000ea80000300800 */
[----:B------:R-:W2:Y:S04]  /*5de0*/  LDL.LU R23, [R1+0xa8] ;  /* 0x0000a80001177983 */ /* 0x000ea80000300800 */
[----:B------:R0:W-:Y:S04]  /*5df0*/  STL [R1+0xe0], R4 ;  /* 0x0000e00401007387 */ /* 0x0001e80000100800 */
[----:B0-----:R-:W2:Y:S04]  /*5e00*/  LDL.LU R4, [R1+0xb0] ;  /* 0x0000b00001047983 */ /* 0x001ea80000300800 */
[----:B------:R-:W2:Y:S01]  /*5e10*/  LDL.LU R24, [R1+0xb4] ;  /* 0x0000b40001187983 */ /* 0x000ea20000300800 */
[----:B---3--:R-:W-:-:S02]  /*5e20*/  ISETP.GT.U32.AND P6, PT, R29, R17, PT ;  /* 0x000000111d00720c */ /* 0x008fc40003fc4070 */
[C---:B----4-:R-:W-:Y:S02]  /*5e30*/  ISETP.GT.U32.AND P1, PT, R29.reuse, R18, PT ;  /* 0x000000121d00720c */ /* 0x050fe40003f24070 */
[----:B-----5:R-:W-:-:S09]  /*5e40*/  ISETP.GT.U32.AND P2, PT, R29, R19, PT ;  /* 0x000000131d00720c */ /* 0x020fd20003f44070 */
[--C-:B------:R-:W-:Y:S01]  /*5e50*/  @!P6 IMAD.IADD R17, R17, 0x1, -R29.reuse ;  /* 0x000000011111e824 */ /* 0x100fe200078e0a1d */
[C---:B------:R-:W-:Y:S02]  /*5e60*/  ISETP.GT.U32.AND P6, PT, R29.reuse, R27, PT ;  /* 0x0000001b1d00720c */ /* 0x040fe40003fc4070 */
[C---:B--2---:R-:W-:Y:S01]  /*5e70*/  ISETP.GT.U32.AND P3, PT, R29.reuse, R20, PT ;  /* 0x000000141d00720c */ /* 0x044fe20003f64070 */
[--C-:B------:R-:W-:Y:S01]  /*5e80*/  @!P1 IMAD.IADD R18, R18, 0x1, -R29.reuse ;  /* 0x0000000112129824 */ /* 0x100fe200078e0a1d */
[C---:B------:R-:W-:Y:S02]  /*5e90*/  ISETP.GT.U32.AND P0, PT, R29.reuse, R2, PT ;  /* 0x000000021d00720c */ /* 0x040fe40003f04070 */
[----:B------:R-:W-:Y:S01]  /*5ea0*/  ISETP.GT.U32.AND P1, PT, R29, R14, PT ;  /* 0x0000000e1d00720c */ /* 0x000fe20003f24070 */
[----:B------:R-:W-:Y:S01]  /*5eb0*/  @!P2 IMAD.IADD R19, R19, 0x1, -R29 ;  /* 0x000000011313a824 */ /* 0x000fe200078e0a1d */
[C---:B------:R-:W-:Y:S02]  /*5ec0*/  ISETP.GT.U32.AND P2, PT, R29.reuse, R15, PT ;  /* 0x0000000f1d00720c */ /* 0x040fe40003f44070 */
[----:B------:R-:W-:-:S05]  /*5ed0*/  ISETP.GT.U32.AND P5, PT, R29, R0, PT ;  /* 0x000000001d00720c */ /* 0x000fca0003fa4070 */
[--C-:B------:R-:W-:Y:S01]  /*5ee0*/  @!P3 IMAD.IADD R20, R20, 0x1, -R29.reuse ;  /* 0x000000011414b824 */ /* 0x100fe200078e0a1d */
[----:B------:R-:W-:Y:S01]  /*5ef0*/  ISETP.GT.U32.AND P3, PT, R29, R16, PT ;  /* 0x000000101d00720c */ /* 0x000fe20003f64070 */
[--C-:B------:R-:W-:Y:S01]  /*5f00*/  @!P6 IMAD.IADD R27, R27, 0x1, -R29.reuse ;  /* 0x000000011b1be824 */ /* 0x100fe200078e0a1d */
[C---:B------:R-:W-:Y:S01]  /*5f10*/  ISETP.GT.U32.AND P4, PT, R29.reuse, R21, PT ;  /* 0x000000151d00720c */ /* 0x040fe20003f84070 */
[--C-:B------:R-:W-:Y:S02]  /*5f20*/  @!P0 IMAD.IADD R2, R2, 0x1, -R29.reuse ;  /* 0x0000000102028824 */ /* 0x100fe400078e0a1d */
[--C-:B------:R-:W-:Y:S01]  /*5f30*/  @!P1 IMAD.IADD R14, R14, 0x1, -R29.reuse ;  /* 0x000000010e0e9824 */ /* 0x100fe200078e0a1d */
[----:B------:R-:W-:Y:S01]  /*5f40*/  ISETP.GT.U32.AND P0, PT, R29, R26, PT ;  /* 0x0000001a1d00720c */ /* 0x000fe20003f04070 */
[----:B------:R0:W-:Y:S01]  /*5f50*/  STL [R1+0xe4], R27 ;  /* 0x0000e41b01007387 */ /* 0x0001e20000100800 */
[--C-:B------:R-:W-:Y:S02]  /*5f60*/  @!P2 IMAD.IADD R15, R15, 0x1, -R29.reuse ;  /* 0x000000010f0fa824 */ /* 0x100fe400078e0a1d */
[--C-:B------:R-:W-:Y:S01]  /*5f70*/  @!P5 IMAD.IADD R0, R0, 0x1, -R29.reuse ;  /* 0x000000010000d824 */ /* 0x100fe200078e0a1d */
[----:B------:R-:W-:Y:S01]  /*5f80*/  ISETP.GT.U32.AND P5, PT, R29, R25, PT ;  /* 0x000000191d00720c */ /* 0x000fe20003fa4070 */
[----:B0-----:R-:W2:Y:S04]  /*5f90*/  LDL.LU R27, [R1+0xac] ;  /* 0x0000ac00011b7983 */ /* 0x001ea80000300800 */
[----:B------:R-:W3:Y:S04]  /*5fa0*/  LDL.LU R12, [R1+0x90] ;  /* 0x00009000010c7983 */ /* 0x000ee80000300800 */
[----:B------:R0:W-:Y:S04]  /*5fb0*/  STL [R1+0xec], R14 ;  /* 0x0000ec0e01007387 */ /* 0x0001e80000100800 */
[----:B------:R-:W4:Y:S01]  /*5fc0*/  LDL.LU R13, [R1+0x94] ;  /* 0x00009400010d7983 */ /* 0x000f220000300800 */
[----:B------:R-:W-:-:S03]  /*5fd0*/  @!P4 IMAD.IADD R21, R21, 0x1, -R29 ;  /* 0x000000011515c824 */ /* 0x000fc600078e0a1d */
[----:B------:R1:W-:Y:S01]  /*5fe0*/  STL [R1+0xf0], R15 ;  /* 0x0000f00f01007387 */ /* 0x0003e20000100800 */
[----:B------:R-:W-:-:S03]  /*5ff0*/  @!P3 IMAD.IADD R16, R16, 0x1, -R29 ;  /* 0x000000011010b824 */ /* 0x000fc600078e0a1d */
[----:B0-----:R-:W5:Y:S01]  /*6000*/  LDL.LU R14, [R1+0x9c] ;  /* 0x00009c00010e7983 */ /* 0x001f620000300800 */
[C---:B------:R-:W-:Y:S01]  /*6010*/  ISETP.GT.U32.AND P4, PT, R29.reuse, R2, PT ;  /* 0x000000021d00720c */ /* 0x040fe20003f84070 */
[--C-:B------:R-:W-:Y:S02]  /*6020*/  @!P0 IMAD.IADD R26, R26, 0x1, -R29.reuse ;  /* 0x000000011a1a8824 */ /* 0x100fe400078e0a1d */
[----:B-1----:R-:W2:Y:S01]  /*6030*/  LDL.LU R15, [R1+0xa0] ;  /* 0x0000a000010f7983 */ /* 0x002ea20000300800 */
[----:B------:R-:W-:Y:S01]  /*6040*/  ISETP.GT.U32.AND P0, PT, R29, R17, PT ;  /* 0x000000111d00720c */ /* 0x000fe20003f04070 */
[----:B------:R-:W-:Y:S01]  /*6050*/  @!P5 IMAD.IADD R25, R25, 0x1, -R29 ;  /* 0x000000011919d824 */ /* 0x000fe200078e0a1d */
[C---:B------:R-:W-:Y:S01]  /*6060*/  ISETP.GT.U32.AND P1, PT, R29.reuse, R18, PT ;  /* 0x000000121d00720c */ /* 0x040fe20003f24070 */
[----:B------:R0:W-:Y:S01]  /*6070*/  STL [R1+0xe8], R16 ;  /* 0x0000e81001007387 */ /* 0x0001e20000100800 */
[C---:B------:R-:W-:Y:S02]  /*6080*/  ISETP.GT.U32.AND P2, PT, R29.reuse, R19, PT ;  /* 0x000000131d00720c */ /* 0x040fe40003f44070 */
[----:B------:R-:W-:-:S02]  /*6090*/  ISETP.GT.U32.AND P5, PT, R29, R0, PT ;  /* 0x000000001d00720c */ /* 0x000fc40003fa4070 */
[----:B------:R-:W-:Y:S01]  /*60a0*/  ISETP.GT.U32.AND P3, PT, R29, R20, PT ;  /* 0x000000141d00720c */ /* 0x000fe20003f64070 */
[----:B0-----:R-:W2:Y:S01]  /*60b0*/  LDL.LU R16, [R1+0x98] ;  /* 0x0000980001107983 */ /* 0x001ea20000300800 */
[----:B------:R-:W-:-:S03]  /*60c0*/  @!P4 IMAD.IADD R2, R2, 0x1, -R29 ;  /* 0x000000010202c824 */ /* 0x000fc600078e0a1d */
[----:B------:R0:W-:Y:S01]  /*60d0*/  STL [R1+0xcc], R25 ;  /* 0x0000cc1901007387 */ /* 0x0001e20000100800 */
[--C-:B------:R-:W-:Y:S02]  /*60e0*/  @!P0 IMAD.IADD R17, R17, 0x1, -R29.reuse ;  /* 0x0000000111118824 */ /* 0x100fe400078e0a1d */
[--C-:B------:R-:W-:Y:S02]  /*60f0*/  @!P1 IMAD.IADD R18, R18, 0x1, -R29.reuse ;  /* 0x0000000112129824 */ /* 0x100fe400078e0a1d */
[--C-:B------:R-:W-:Y:S01]  /*6100*/  @!P2 IMAD.IADD R19, R19, 0x1, -R29.reuse ;  /* 0x000000011313a824 */ /* 0x100fe200078e0a1d */
[----:B0-----:R-:W2:Y:S01]  /*6110*/  LDL.LU R25, [R1+0x84] ;  /* 0x0000840001197983 */ /* 0x001ea20000300800 */
[--C-:B------:R-:W-:Y:S02]  /*6120*/  @!P5 IMAD.IADD R0, R0, 0x1, -R29.reuse ;  /* 0x000000010000d824 */ /* 0x100fe400078e0a1d */
[----:B------:R-:W-:Y:S01]  /*6130*/  @!P3 IMAD.IADD R20, R20, 0x1, -R29 ;  /* 0x000000011414b824 */ /* 0x000fe200078e0a1d */
[----:B------:R0:W-:Y:S04]  /*6140*/  STL [R1+0xd0], R2 ;  /* 0x0000d00201007387 */ /* 0x0001e80000100800 */
[----:B0-----:R-:W2:Y:S04]  /*6150*/  LDL.LU R2, [R1+0x88] ;  /* 0x0000880001027983 */ /* 0x001ea80000300800 */
[----:B------:R-:W-:Y:S04]  /*6160*/  STL [R1+0xd8], R17 ;  /* 0x0000d81101007387 */ /* 0x000fe80000100800 */
[----:B------:R-:W-:Y:S04]  /*6170*/  STL [R1+0xdc], R18 ;  /* 0x0000dc1201007387 */ /* 0x000fe80000100800 */
[----:B------:R-:W-:Y:S04]  /*6180*/  STL [R1+0xd4], R19 ;  /* 0x0000d41301007387 */ /* 0x000fe80000100800 */
[----:B------:R0:W-:Y:S04]  /*6190*/  STL [R1+0xbc], R0 ;  /* 0x0000bc0001007387 */ /* 0x0001e80000100800 */
[----:B------:R-:W-:Y:S04]  /*61a0*/  STL [R1+0xb8], R20 ;  /* 0x0000b81401007387 */ /* 0x000fe80000100800 */
[----:B0-----:R-:W2:Y:S01]  /*61b0*/  LDL R0, [R1+0x7fc] ;  /* 0x0007fc0001007983 */ /* 0x001ea20000100800 */
[----:B------:R-:W-:-:S02]  /*61c0*/  ISETP.GT.U32.AND P6, PT, R29, R26, PT ;  /* 0x0000001a1d00720c */ /* 0x000fc40003fc4070 */
[C---:B------:R-:W-:Y:S01]  /*61d0*/  ISETP.GT.U32.AND P0, PT, R29.reuse, R3, PT ;  /* 0x000000031d00720c */ /* 0x040fe20003f04070 */
[----:B------:R-:W-:Y:S01]  /*61e0*/  IMAD.HI.U32 R5, R28, R7, RZ ;  /* 0x000000071c057227 */ /* 0x000fe200078e00ff */
[C---:B------:R-:W-:Y:S01]  /*61f0*/  ISETP.GT.U32.AND P2, PT, R29.reuse, R23, PT ;  /* 0x000000171d00720c */ /* 0x040fe20003f44070 */
[----:B------:R-:W2:Y:S01]  /*6200*/  LDL.LU R17, [R1+0x8c] ;  /* 0x00008c0001117983 */ /* 0x000ea20000300800 */
[C---:B------:R-:W-:Y:S02]  /*6210*/  ISETP.GT.U32.AND P1, PT, R29.reuse, R22, PT ;  /* 0x000000161d00720c */ /* 0x040fe40003f24070 */
[C---:B------:R-:W-:Y:S02]  /*6220*/  ISETP.GT.U32.AND P3, PT, R29.reuse, R4, PT ;  /* 0x000000041d00720c */ /* 0x040fe40003f64070 */
[----:B------:R-:W-:-:S03]  /*6230*/  ISETP.GT.U32.AND P4, PT, R29, R21, PT ;  /* 0x000000151d00720c */ /* 0x000fc60003f84070 */
[--C-:B------:R-:W-:Y:S02]  /*6240*/  @!P6 IMAD.IADD R26, R26, 0x1, -R29.reuse ;  /* 0x000000011a1ae824 */ /* 0x100fe400078e0a1d */
[--C-:B------:R-:W-:Y:S02]  /*6250*/  @!P0 IMAD.IADD R3, R3, 0x1, -R29.reuse ;  /* 0x0000000103038824 */ /* 0x100fe400078e0a1d */
[--C-:B------:R-:W-:Y:S02]  /*6260*/  @!P2 IMAD.IADD R23, R23, 0x1, -R29.reuse ;  /* 0x000000011717a824 */ /* 0x100fe400078e0a1d */
[--C-:B------:R-:W-:Y:S01]  /*6270*/  @!P1 IMAD.IADD R22, R22, 0x1, -R29.reuse ;  /* 0x0000000116169824 */ /* 0x100fe200078e0a1d */
[----:B------:R-:W-:Y:S01]  /*6280*/  ISETP.GT.U32.AND P5, PT, R29, R24, PT ;  /* 0x000000181d00720c */ /* 0x000fe20003fa4070 */
[--C-:B------:R-:W-:Y:S02]  /*6290*/  @!P3 IMAD.IADD R4, R4, 0x1, -R29.reuse ;  /* 0x000000010404b824 */ /* 0x100fe400078e0a1d */
[----:B------:R-:W-:-:S02]  /*62a0*/  @!P4 IMAD.IADD R21, R21, 0x1, -R29 ;  /* 0x000000011515c824 */ /* 0x000fc400078e0a1d */
[----:B------:R-:W-:-:S04]  /*62b0*/  IMAD.MOV R5, RZ, RZ, -R5 ;  /* 0x000000ffff057224 */ /* 0x000fc800078e0a05 */
[----:B------:R-:W-:-:S04]  /*62c0*/  IMAD R7, R29, R5, R7 ;  /* 0x000000051d077224 */ /* 0x000fc800078e0207 */
[----:B------:R-:W-:Y:S02]  /*62d0*/  @!P5 IMAD.IADD R24, R24, 0x1, -R29 ;  /* 0x000000011818d824 */ /* 0x000fe400078e0a1d */
[----:B------:R-:W-:Y:S01]  /*62e0*/  IMAD.HI.U32 R5, R28, R6, RZ ;  /* 0x000000061c057227 */ /* 0x000fe200078e00ff */
[----:B------:R-:W-:Y:S03]  /*62f0*/  STL [R1+0xc4], R21 ;  /* 0x0000c41501007387 */ /* 0x000fe60000100800 */
[----:B------:R-:W-:Y:S01]  /*6300*/  IMAD.MOV R5, RZ, RZ, -R5 ;  /* 0x000000ffff057224 */ /* 0x000fe200078e0a05 */
[----:B------:R-:W2:Y:S04]  /*6310*/  LDL.LU R18, [R1+0x1bc] ;  /* 0x0001bc0001127983 */ /* 0x000ea80000300800 */
[----:B------:R0:W-:Y:S01]  /*6320*/  STL [R1+0xc8], R26 ;  /* 0x0000c81a01007387 */ /* 0x0001e20000100800 */
[----:B------:R-:W-:-:S03]  /*6330*/  IMAD R6, R29, R5, R6 ;  /* 0x000000051d067224 */ /* 0x000fc600078e0206 */
[----:B------:R-:W2:Y:S04]  /*6340*/  LDL.LU R19, [R1+0x1b0] ;  /* 0x0001b00001137983 */ /* 0x000ea80000300800 */
[----:B0-----:R-:W2:Y:S01]  /*6350*/  LDL.LU R26, [R1+0x80] ;  /* 0x00008000011a7983 */ /* 0x001ea20000300800 */
[C---:B---3--:R-:W-:Y:S02]  /*6360*/  ISETP.GT.U32.AND P6, PT, R29.reuse, R12, PT ;  /* 0x0000000c1d00720c */ /* 0x048fe40003fc4070 */
        /* <DEDUP_REMOVED lines=13> */
[----:B------:R-:W-:Y:S01]  /*6440*/  @!P6 IMAD.IADD R3, R3, 0x1, -R29 ;  /* 0x000000010303e824 */ /* 0x000fe200078e0a1d */
[----:B------:R-:W-:-:S05]  /*6450*/  ISETP.GT.U32.AND P5, PT, R29, R25, PT ;  /* 0x000000191d00720c */ /* 0x000fca0003fa4070 */
[--C-:B------:R-:W-:Y:S01]  /*6460*/  @!P3 IMAD.IADD R16, R16, 0x1, -R29.reuse ;  /* 0x000000011010b824 */ /* 0x100fe200078e0a1d */
[----:B------:R-:W-:Y:S01]  /*6470*/  ISETP.GT.U32.AND P3, PT, R29, R24, PT ;  /* 0x000000181d00720c */ /* 0x000fe20003f64070 */
[--C-:B------:R-:W-:Y:S02]  /*6480*/  @!P4 IMAD.IADD R27, R27, 0x1, -R29.reuse ;  /* 0x000000011b1bc824 */ /* 0x100fe400078e0a1d */
[--C-:B------:R-:W-:Y:S02]  /*6490*/  @!P0 IMAD.IADD R22, R22, 0x1, -R29.reuse ;  /* 0x0000000116168824 */ /* 0x100fe400078e0a1d */
[--C-:B------:R-:W-:Y:S02]  /*64a0*/  @!P2 IMAD.IADD R4, R4, 0x1, -R29.reuse ;  /* 0x000000010404a824 */ /* 0x100fe400078e0a1d */
[--C-:B------:R-:W-:Y:S02]  /*64b0*/  @!P1 IMAD.IADD R23, R23, 0x1, -R29.reuse ;  /* 0x0000000117179824 */ /* 0x100fe400078e0a1d */
[----:B------:R-:W-:Y:S01]  /*64c0*/  @!P5 IMAD.IADD R25, R25, 0x1, -R29 ;  /* 0x000000011919d824 */ /* 0x000fe200078e0a1d */
[----:B------:R-:W-:-:S03]  /*64d0*/  ISETP.GT.U32.AND P5, PT, R29, R27, PT ;  /* 0x0000001b1d00720c */ /* 0x000fc60003fa4070 */
[--C-:B------:R-:W-:Y:S01]  /*64e0*/  @!P3 IMAD.IADD R24, R24, 0x1, -R29.reuse ;  /* 0x000000011818b824 */ /* 0x100fe200078e0a1d */
[----:B------:R-:W-:Y:S02]  /*64f0*/  IABS R5, R0 ;  /* 0x0000000000057213 */ /* 0x000fe40000000000 */
[----:B------:R-:W2:Y:S04]  /*6500*/  LDL.LU R0, [R1+0x180] ;  /* 0x0001800001007983 */ /* 0x000ea80000300800 */
[----:B------:R0:W-:Y:S04]  /*6510*/  STL [R1+0xc0], R3 ;  /* 0x0000c00301007387 */ /* 0x0001e80000100800 */
[----:B0-----:R-:W3:Y:S04]  /*6520*/  LDL.LU R3, [R1+0x190] ;  /* 0x0001900001037983 */ /* 0x001ee80000300800 */
[----:B------:R-:W-:Y:S04]  /*6530*/  STL [R1+0xa4], R22 ;  /* 0x0000a41601007387 */ /* 0x000fe80000100800 */
[----:B------:R0:W-:Y:S04]  /*6540*/  STL [R1+0xb0], R4 ;  /* 0x0000b00401007387 */ /* 0x0001e80000100800 */
[----:B------:R1:W-:Y:S04]  /*6550*/  STL [R1+0xa8], R23 ;  /* 0x0000a81701007387 */ /* 0x0003e80000100800 */
[----:B0-----:R-:W4:Y:S04]  /*6560*/  LDL.LU R4, [R1+0x1a8] ;  /* 0x0001a80001047983 */ /* 0x001f280000300800 */
[----:B------:R-:W5:Y:S04]  /*6570*/  LDL.LU R20, [R1+0x18c] ;  /* 0x00018c0001147983 */ /* 0x000f680000300800 */
[----:B------:R-:W5:Y:S04]  /*6580*/  LDL.LU R21, [R1+0x144] ;  /* 0x0001440001157983 */ /* 0x000f680000300800 */
[----:B------:R-:W5:Y:S04]  /*6590*/  LDL.LU R22, [R1+0x14c] ;  /* 0x00014c0001167983 */ /* 0x000f680000300800 */
[----:B------:R0:W-:Y:S01]  /*65a0*/  STL [R1+0xb4], R24 ;  /* 0x0000b41801007387 */ /* 0x0001e20000100800 */
[----:B------:R-:W-:-:S03]  /*65b0*/  @!P5 IMAD.IADD R27, R27, 0x1, -R29 ;  /* 0x000000011b1bd824 */ /* 0x000fc600078e0a1d */
[----:B-1----:R-:W5:Y:S04]  /*65c0*/  LDL.LU R23, [R1+0x154] ;  /* 0x0001540001177983 */ /* 0x002f680000300800 */
[----:B0-----:R-:W5:Y:S04]  /*65d0*/  LDL.LU R24, [R1+0x16c] ;  /* 0x00016c0001187983 */ /* 0x001f680000300800 */
[----:B------:R0:W-:Y:S04]  /*65e0*/  STL [R1+0xac], R27 ;  /* 0x0000ac1b01007387 */ /* 0x0001e80000100800 */
[----:B0-----:R-:W5:Y:S01]  /*65f0*/  LDL.LU R27, [R1+0x150] ;  /* 0x00015000011b7983 */ /* 0x001f620000300800 */
[----:B------:R-:W-:-:S02]  /*6600*/  ISETP.GT.U32.AND P4, PT, R29, R2, PT ;  /* 0x000000021d00720c */ /* 0x000fc40003f84070 */
[C---:B------:R-:W-:Y:S02]  /*6610*/  ISETP.GT.U32.AND P0, PT, R29.reuse, R13, PT ;  /* 0x0000000d1d00720c */ /* 0x040fe40003f04070 */
[C---:B------:R-:W-:Y:S02]  /*6620*/  ISETP.GT.U32.AND P1, PT, R29.reuse, R14, PT ;  /* 0x0000000e1d00720c */ /* 0x040fe40003f24070 */
[----:B------:R-:W-:-:S07]  /*6630*/  ISETP.GT.U32.AND P2, PT, R29, R15, PT ;  /* 0x0000000f1d00720c */ /* 0x000fce0003f44070 */
[--C-:B------:R-:W-:Y:S01]  /*6640*/  @!P4 IMAD.IADD R2, R2, 0x1, -R29.reuse ;  /* 0x000000010202c824 */ /* 0x100fe200078e0a1d */
[C---:B------:R-:W-:Y:S02]  /*6650*/  ISETP.GT.U32.AND P4, PT, R29.reuse, R12, PT ;  /* 0x0000000c1d00720c */ /* 0x040fe40003f84070 */
[----:B------:R-:W-:Y:S01]  /*6660*/  ISETP.GT.U32.AND P3, PT, R29, R16, PT ;  /* 0x000000101d00720c */ /* 0x000fe20003f64070 */
[--C-:B------:R-:W-:Y:S01]  /*6670*/  @!P0 IMAD.IADD R13, R13, 0x1, -R29.reuse ;  /* 0x000000010d0d8824 */ /* 0x100fe200078e0a1d */
[C---:B------:R-:W-:Y:S02]  /*6680*/  ISETP.GT.U32.AND P6, PT, R29.reuse, R2, PT ;  /* 0x000000021d00720c */ /* 0x040fe40003fc4070 */
[C---:B------:R-:W-:Y:S01]  /*6690*/  ISETP.GT.U32.AND P5, PT, R29.reuse, R25, PT ;  /* 0x000000191d00720c */ /* 0x040fe20003fa4070 */
[----:B------:R-:W-:Y:S01]  /*66a0*/  @!P1 IMAD.IADD R14, R14, 0x1, -R29 ;  /* 0x000000010e0e9824 */ /* 0x000fe200078e0a1d */
[----:B------:R-:W-:-:S05]  /*66b0*/  ISETP.GT.U32.AND P0, PT, R29, R18, PT ;  /* 0x000000121d00720c */ /* 0x000fca0003f04070 */
[--C-:B------:R-:W-:Y:S01]  /*66c0*/  @!P4 IMAD.IADD R12, R12, 0x1, -R29.reuse ;  /* 0x000000010c0cc824 */ /* 0x100fe200078e0a1d */
[----:B------:R-:W-:Y:S01]  /*66d0*/  ISETP.GT.U32.AND P4, PT, R29, R17, PT ;  /* 0x000000111d00720c */ /* 0x000fe20003f84070 */
[--C-:B------:R-:W-:Y:S01]  /*66e0*/  @!P2 IMAD.IADD R15, R15, 0x1, -R29.reuse ;  /* 0x000000010f0fa824 */ /* 0x100fe200078e0a1d */
[C---:B------:R-:W-:Y:S02]  /*66f0*/  ISETP.GT.U32.AND P1, PT, R29.reuse, R19, PT ;  /* 0x000000131d00720c */ /* 0x040fe40003f24070 */
[----:B------:R-:W-:Y:S01]  /*6700*/  ISETP.GT.U32.AND P2, PT, R29, R26, PT ;  /* 0x0000001a1d00720c */ /* 0x000fe20003f44070 */
[--C-:B------:R-:W-:Y:S02]  /*6710*/  @!P3 IMAD.IADD R16, R16, 0x1, -R29.reuse ;  /* 0x000000011010b824 */ /* 0x100fe400078e0a1d */
[--C-:B------:R-:W-:Y:S02]  /*6720*/  @!P6 IMAD.IADD R2, R2, 0x1, -R29.reuse ;  /* 0x000000010202e824 */ /* 0x100fe400078e0a1d */
[----:B------:R-:W-:-:S02]  /*6730*/  @!P5 IMAD.IADD R25, R25, 0x1, -R29 ;  /* 0x000000011919d824 */ /* 0x000fc400078e0a1d */
[--C-:B------:R-:W-:Y:S02]  /*6740*/  @!P0 IMAD.IADD R18, R18, 0x1, -R29.reuse ;  /* 0x0000000112128824 */ /* 0x100fe400078e0a1d */
[--C-:B------:R-:W-:Y:S02]  /*6750*/  @!P4 IMAD.IADD R17, R17, 0x1, -R29.reuse ;  /* 0x000000011111c824 */ /* 0x100fe400078e0a1d */
[--C-:B------:R-:W-:Y:S02]  /*6760*/  @!P1 IMAD.IADD R19, R19, 0x1, -R29.reuse ;  /* 0x0000000113139824 */ /* 0x100fe400078e0a1d */
[----:B------:R-:W-:Y:S01]  /*6770*/  @!P2 IMAD.IADD R26, R26, 0x1, -R29 ;  /* 0x000000011a1aa824 */ /* 0x000fe200078e0a1d */
[----:B------:R-:W-:Y:S04]  /*6780*/  STL [R1+0x90], R12 ;  /* 0x0000900c01007387 */ /* 0x000fe80000100800 */
[----:B------:R-:W-:Y:S04]  /*6790*/  STL [R1+0x94], R13 ;  /* 0x0000940d01007387 */ /* 0x000fe80000100800 */
[----:B------:R-:W-:Y:S04]  /*67a0*/  STL [R1+0x9c], R14 ;  /* 0x00009c0e01007387 */ /* 0x000fe80000100800 */
[----:B------:R-:W-:Y:S04]  /*67b0*/  STL [R1+0xa0], R15 ;  /* 0x0000a00f01007387 */ /* 0x000fe80000100800 */
[----:B------:R-:W-:Y:S04]  /*67c0*/  STL [R1+0x98], R16 ;  /* 0x0000981001007387 */ /* 0x000fe80000100800 */
[----:B------:R0:W-:Y:S04]  /*67d0*/  STL [R1+0x84], R25 ;  /* 0x0000841901007387 */ /* 0x0001e80000100800 */
[----:B0-----:R-:W5:Y:S04]  /*67e0*/  LDL.LU R25, [R1+0x104] ;  /* 0x0001040001197983 */ /* 0x001f680000300800 */
[----:B------:R-:W5:Y:S04]  /*67f0*/  LDL.LU R10, [R1+0x10c] ;  /* 0x00010c00010a7983 */ /* 0x000f680000300800 */
[----:B------:R-:W5:Y:S04]  /*6800*/  LDL.LU R12, [R1+0x114] ;  /* 0x00011400010c7983 */ /* 0x000f680000300800 */
[----:B------:R0:W-:Y:S04]  /*6810*/  STL [R1+0x88], R2 ;  /* 0x0000880201007387 */ /* 0x0001e80000100800 */
[----:B------:R-:W5:Y:S04]  /*6820*/  LDL.LU R13, [R1+0x134] ;  /* 0x00013400010d7983 */ /* 0x000f680000300800 */
[----:B------:R-:W5:Y:S04]  /*6830*/  LDL.LU R14, [R1+0x110] ;  /* 0x00011000010e7983 */ /* 0x000f680000300800 */
[----:B------:R-:W5:Y:S01]  /*6840*/  LDL.LU R15, [R1+0x44] ;  /* 0x00004400010f7983 */ /* 0x000f620000300800 */
[----:B0-----:R-:W-:Y:S01]  /*6850*/  IMAD.HI.U32 R2, R28, R5, RZ ;  /* 0x000000051c027227 */ /* 0x001fe200078e00ff */
[----:B--2---:R-:W-:-:S02]  /*6860*/  ISETP.GT.U32.AND P3, PT, R29, R0, PT ;  /* 0x000000001d00720c */ /* 0x004fc40003f64070 */
[----:B---3--:R-:W-:-:S11]  /*6870*/  ISETP.GT.U32.AND P5, PT, R29, R3, PT ;  /* 0x000000031d00720c */ /* 0x008fd60003fa4070 */
[----:B------:R-:W-:Y:S01]  /*6880*/  @!P3 IMAD.IADD R0, R0, 0x1, -R29 ;  /* 0x000000010000b824 */ /* 0x000fe200078e0a1d */
[C---:B----4-:R-:W-:Y:S02]  /*6890*/  ISETP.GT.U32.AND P6, PT, R29.reuse, R4, PT ;  /* 0x000000041d00720c */ /* 0x050fe40003fc4070 */
[C---:B-----5:R-:W-:Y:S02]  /*68a0*/  ISETP.GT.U32.AND P4, PT, R29.reuse, R20, PT ;  /* 0x000000141d00720c */ /* 0x060fe40003f84070 */
[C---:B------:R-:W-:Y:S02]  /*68b0*/  ISETP.GT.U32.AND P0, PT, R29.reuse, R21, PT ;  /* 0x000000151d00720c */ /* 0x040fe40003f04070 */
[----:B------:R-:W-:-:S07]  /*68c0*/  ISETP.GT.U32.AND P1, PT, R29, R22, PT ;  /* 0x000000161d00720c */ /* 0x000fce0003f24070 */
[--C-:B------:R-:W-:Y:S01]  /*68d0*/  @!P6 IMAD.IADD R4, R4, 0x1, -R29.reuse ;  /* 0x000000010404e824 */ /* 0x100fe200078e0a1d */
[----:B------:R-:W-:Y:S01]  /*68e0*/  ISETP.GT.U32.AND P2, PT, R29, R23, PT ;  /* 0x000000171d00720c */ /* 0x000fe20003f44070 */
[--C-:B------:R-:W-:Y:S01]  /*68f0*/  @!P5 IMAD.IADD R3, R3, 0x1, -R29.reuse ;  /* 0x000000010303d824 */ /* 0x100fe200078e0a1d */
[C---:B------:R-:W-:Y:S01]  /*6900*/  ISETP.GT.U32.AND P3, PT, R29.reuse, R24, PT ;  /* 0x000000181d00720c */ /* 0x040fe20003f64070 */
[--C-:B------:R-:W-:Y:S01]  /*6910*/  @!P4 IMAD.IADD R20, R20, 0x1, -R29.reuse ;  /* 0x000000011414c824 */ /* 0x100fe200078e0a1d */
        /* <DEDUP_REMOVED lines=8> */
[C---:B------:R-:W-:Y:S01]  /*69a0*/  ISETP.GT.U32.AND P2, PT, R29.reuse, R0, PT ;  /* 0x000000001d00720c */ /* 0x040fe20003f44070 */
[--C-:B------:R-:W-:Y:S01]  /*69b0*/  @!P3 IMAD.IADD R24, R24, 0x1, -R29.reuse ;  /* 0x000000011818b824 */ /* 0x100fe200078e0a1d */
[----:B------:R-:W-:Y:S01]  /*69c0*/  ISETP.GT.U32.AND P3, PT, R29, R3, PT ;  /* 0x000000031d00720c */ /* 0x000fe20003f64070 */
[--C-:B------:R-:W-:Y:S02]  /*69d0*/  @!P6 IMAD.IADD R17, R17, 0x1, -R29.reuse ;  /* 0x000000011111e824 */ /* 0x100fe400078e0a1d */
[----:B------:R-:W-:-:S02]  /*69e0*/  @!P4 IMAD.IADD R18, R18, 0x1, -R29 ;  /* 0x000000011212c824 */ /* 0x000fc400078e0a1d */
[----:B------:R-:W-:-:S04]  /*69f0*/  @!P0 IMAD.IADD R19, R19, 0x1, -R29 ;  /* 0x0000000113138824 */ /* 0x000fc800078e0a1d */
[--C-:B------:R-:W-:Y:S01]  /*6a00*/  @!P5 IMAD.IADD R27, R27, 0x1, -R29.reuse ;  /* 0x000000011b1bd824 */ /* 0x100fe200078e0a1d */
[----:B------:R-:W-:Y:S01]  /*6a10*/  ISETP.GT.U32.AND P5, PT, R29, R4, PT ;  /* 0x000000041d00720c */ /* 0x000fe20003fa4070 */
[--C-:B------:R-:W-:Y:S01]  /*6a20*/  @!P1 IMAD.IADD R26, R26, 0x1, -R29.reuse ;  /* 0x000000011a1a9824 */ /* 0x100fe200078e0a1d */
[----:B------:R0:W-:Y:S01]  /*6a30*/  STL [R1+0x8c], R17 ;  /* 0x00008c1101007387 */ /* 0x0001e20000100800 */
[----:B------:R-:W-:-:S03]  /*6a40*/  @!P2 IMAD.IADD R0, R0, 0x1, -R29 ;  /* 0x000000010000a824 */ /* 0x000fc600078e0a1d */
[----:B------:R1:W-:Y:S01]  /*6a50*/  STL [R1+0x1bc], R18 ;  /* 0x0001bc1201007387 */ /* 0x0003e20000100800 */
[----:B------:R-:W-:-:S03]  /*6a60*/  @!P3 IMAD.IADD R3, R3, 0x1, -R29 ;  /* 0x000000010303b824 */ /* 0x000fc600078e0a1d */
[----:B------:R-:W-:Y:S04]  /*6a70*/  STL [R1+0x1b0], R19 ;  /* 0x0001b01301007387 */ /* 0x000fe80000100800 */
[----:B------:R-:W2:Y:S04]  /*6a80*/  LDL.LU R16, [R1+0x40] ;  /* 0x0000400001107983 */ /* 0x000ea80000300800 */
[----:B------:R3:W-:Y:S04]  /*6a90*/  STL [R1+0x80], R26 ;  /* 0x0000801a01007387 */ /* 0x0007e80000100800 */
[----:B0-----:R-:W4:Y:S04]  /*6aa0*/  LDL.LU R17, [R1+0x3c] ;  /* 0x00003c0001117983 */ /* 0x001f280000300800 */
[----:B------:R0:W-:Y:S01]  /*6ab0*/  STL [R1+0x180], R0 ;  /* 0x0001800001007387 */ /* 0x0001e20000100800 */
[----:B------:R-:W-:-:S03]  /*6ac0*/  @!P5 IMAD.IADD R4, R4, 0x1, -R29 ;  /* 0x000000010404d824 */ /* 0x000fc600078e0a1d */
[----:B-1----:R-:W5:Y:S01]  /*6ad0*/  LDL.LU R18, [R1+0xf4] ;  /* 0x0000f40001127983 */ /* 0x002f620000300800 */
[----:B---3--:R-:W-:-:S03]  /*6ae0*/  IMAD.MOV R26, RZ, RZ, -R2 ;  /* 0x000000ffff1a7224 */ /* 0x008fc600078e0a02 */
[----:B0-----:R-:W3:Y:S04]  /*6af0*/  LDL.LU R0, [R1+0x38] ;  /* 0x0000380001007983 */ /* 0x001ee80000300800 */
[----:B------:R0:W-:Y:S04]  /*6b00*/  STL [R1+0x190], R3 ;  /* 0x0001900301007387 */ /* 0x0001e80000100800 */
[----:B------:R-:W3:Y:S04]  /*6b10*/  LDL.LU R2, [R1+0x34] ;  /* 0x0000340001027983 */ /* 0x000ee80000300800 */
[----:B0-----:R-:W3:Y:S04]  /*6b20*/  LDL.LU R3, [R1+0x30] ;  /* 0x0000300001037983 */ /* 0x001ee80000300800 */
[----:B------:R0:W-:Y:S04]  /*6b30*/  STL [R1+0x1a8], R4 ;  /* 0x0001a80401007387 */ /* 0x0001e80000100800 */
[----:B0-----:R-:W3:Y:S01]  /*6b40*/  LDL.LU R4, [R1+0x2c] ;  /* 0x00002c0001047983 */ /* 0x001ee20000300800 */
[----:B------:R-:W-:-:S02]  /*6b50*/  ISETP.GT.U32.AND P6, PT, R29, R20, PT ;  /* 0x000000141d00720c */ /* 0x000fc40003fc4070 */
[C---:B------:R-:W-:Y:S02]  /*6b60*/  ISETP.GT.U32.AND P0, PT, R29.reuse, R21, PT ;  /* 0x000000151d00720c */ /* 0x040fe40003f04070 */
[C---:B------:R-:W-:Y:S02]  /*6b70*/  ISETP.GT.U32.AND P1, PT, R29.reuse, R22, PT ;  /* 0x000000161d00720c */ /* 0x040fe40003f24070 */
[C---:B------:R-:W-:Y:S02]  /*6b80*/  ISETP.GT.U32.AND P2, PT, R29.reuse, R23, PT ;  /* 0x000000171d00720c */ /* 0x040fe40003f44070 */
[C---:B------:R-:W-:Y:S02]  /*6b90*/  ISETP.GT.U32.AND P3, PT, R29.reuse, R24, PT ;  /* 0x000000181d00720c */ /* 0x040fe40003f64070 */
[C---:B------:R-:W-:Y:S02]  /*6ba0*/  ISETP.GT.U32.AND P4, PT, R29.reuse, R27, PT ;  /* 0x0000001b1d00720c */ /* 0x040fe40003f84070 */
[C---:B------:R-:W-:Y:S01]  /*6bb0*/  ISETP.GT.U32.AND P5, PT, R29.reuse, R25, PT ;  /* 0x000000191d00720c */ /* 0x040fe20003fa4070 */
        /* <DEDUP_REMOVED lines=8> */
[--C-:B------:R-:W-:Y:S01]  /*6c40*/  @!P3 IMAD.IADD R24, R24, 0x1, -R29.reuse ;  /* 0x000000011818b824 */ /* 0x100fe200078e0a1d */
[----:B------:R-:W-:Y:S01]  /*6c50*/  ISETP.GT.U32.AND P3, PT, R29, R15, PT ;  /* 0x0000000f1d00720c */ /* 0x000fe20003f64070 */
[----:B------:R-:W-:-:S02]  /*6c60*/  @!P4 IMAD.IADD R27, R27, 0x1, -R29 ;  /* 0x000000011b1bc824 */ /* 0x000fc400078e0a1d */
[--C-:B------:R-:W-:Y:S02]  /*6c70*/  @!P5 IMAD.IADD R25, R25, 0x1, -R29.reuse ;  /* 0x000000011919d824 */ /* 0x100fe400078e0a1d */
[--C-:B------:R-:W-:Y:S02]  /*6c80*/  @!P6 IMAD.IADD R10, R10, 0x1, -R29.reuse ;  /* 0x000000010a0ae824 */ /* 0x100fe400078e0a1d */
[--C-:B------:R-:W-:Y:S02]  /*6c90*/  @!P0 IMAD.IADD R12, R12, 0x1, -R29.reuse ;  /* 0x000000010c0c8824 */ /* 0x100fe400078e0a1d */
[--C-:B------:R-:W-:Y:S02]  /*6ca0*/  @!P1 IMAD.IADD R13, R13, 0x1, -R29.reuse ;  /* 0x000000010d0d9824 */ /* 0x100fe400078e0a1d */
[--C-:B------:R-:W-:Y:S02]  /*6cb0*/  @!P2 IMAD.IADD R14, R14, 0x1, -R29.reuse ;  /* 0x000000010e0ea824 */ /* 0x100fe400078e0a1d */
[----:B------:R-:W-:Y:S01]  /*6cc0*/  @!P3 IMAD.IADD R15, R15, 0x1, -R29 ;  /* 0x000000010f0fb824 */ /* 0x000fe200078e0a1d */
[----:B------:R0:W-:Y:S04]  /*6cd0*/  STL [R1+0x18c], R20 ;  /* 0x00018c1401007387 */ /* 0x0001e80000100800 */
[----:B------:R1:W-:Y:S04]  /*6ce0*/  STL [R1+0x144], R21 ;  /* 0x0001441501007387 */ /* 0x0003e80000100800 */
[----:B------:R1:W-:Y:S04]  /*6cf0*/  STL [R1+0x14c], R22 ;  /* 0x00014c1601007387 */ /* 0x0003e80000100800 */
[----:B------:R1:W-:Y:S04]  /*6d00*/  STL [R1+0x154], R23 ;  /* 0x0001541701007387 */ /* 0x0003e80000100800 */
[----:B------:R-:W3:Y:S04]  /*6d10*/  LDL R11, [R1+0x7f8] ;  /* 0x0007f800010b7983 */ /* 0x000ee80000100800 */
[----:B------:R1:W-:Y:S04]  /*6d20*/  STL [R1+0x16c], R24 ;  /* 0x00016c1801007387 */ /* 0x0003e80000100800 */
[----:B------:R-:W3:Y:S04]  /*6d30*/  LDL.LU R19, [R1+0x28] ;  /* 0x0000280001137983 */ /* 0x000ee80000300800 */
[----:B0-----:R-:W3:Y:S04]  /*6d40*/  LDL.LU R20, [R1+0x1c] ;  /* 0x00001c0001147983 */ /* 0x001ee80000300800 */
[----:B------:R0:W-:Y:S04]  /*6d50*/  STL [R1+0x150], R27 ;  /* 0x0001501b01007387 */ /* 0x0001e80000100800 */
[----:B-1----:R-:W3:Y:S01]  /*6d60*/  LDL.LU R21, [R1+0x18] ;  /* 0x0000180001157983 */ /* 0x002ee20000300800 */
[----:B------:R-:W-:-:S03]  /*6d70*/  IMAD R5, R29, R26, R5 ;  /* 0x0000001a1d057224 */ /* 0x000fc600078e0205 */
[----:B------:R-:W3:Y:S04]  /*6d80*/  LDL.LU R22, [R1+0x14] ;  /* 0x0000140001167983 */ /* 0x000ee80000300800 */
[----:B------:R-:W3:Y:S04]  /*6d90*/  LDL.LU R23, [R1+0x10] ;  /* 0x0000100001177983 */ /* 0x000ee80000300800 */
[----:B------:R-:W3:Y:S04]  /*6da0*/  LDL.LU R24, [R1+0xc] ;  /* 0x00000c0001187983 */ /* 0x000ee80000300800 */
[----:B0-----:R-:W3:Y:S04]  /*6db0*/  LDL.LU R27, [R1+0x8] ;  /* 0x00000800011b7983 */ /* 0x001ee80000300800 */
[----:B------:R-:W3:Y:S01]  /*6dc0*/  LDL.LU R26, [R1+0x4] ;  /* 0x00000400011a7983 */ /* 0x000ee20000300800 */
[----:B--2---:R-:W-:-:S02]  /*6dd0*/  ISETP.GT.U32.AND P4, PT, R29, R16, PT ;  /* 0x000000101d00720c */ /* 0x004fc40003f84070 */
[C---:B----4-:R-:W-:Y:S02]  /*6de0*/  ISETP.GT.U32.AND P5, PT, R29.reuse, R17, PT ;  /* 0x000000111d00720c */ /* 0x050fe40003fa4070 */
[C---:B-----5:R-:W-:Y:S02]  /*6df0*/  ISETP.GT.U32.AND P6, PT, R29.reuse, R18, PT ;  /* 0x000000121d00720c */ /* 0x060fe40003fc4070 */
[----:B---3--:R-:W-:-:S07]  /*6e00*/  ISETP.GT.U32.AND P0, PT, R29, R0, PT ;  /* 0x000000001d00720c */ /* 0x008fce0003f04070 */
[--C-:B------:R-:W-:Y:S01]  /*6e10*/  @!P4 IMAD.IADD R16, R16, 0x1, -R29.reuse ;  /* 0x000000011010c824 */ /* 0x100fe200078e0a1d */
[----:B------:R-:W-:Y:S01]  /*6e20*/  ISETP.GT.U32.AND P1, PT, R29, R2, PT ;  /* 0x000000021d00720c */ /* 0x000fe20003f24070 */
[--C-:B------:R-:W-:Y:S01]  /*6e30*/  @!P5 IMAD.IADD R17, R17, 0x1, -R29.reuse ;  /* 0x000000011111d824 */ /* 0x100fe200078e0a1d */
[C---:B------:R-:W-:Y:S02]  /*6e40*/  ISETP.GT.U32.AND P4, PT, R29.reuse, R25, PT ;  /* 0x000000191d00720c */ /* 0x040fe40003f84070 */
[C---:B------:R-:W-:Y:S01]  /*6e50*/  ISETP.GT.U32.AND P2, PT, R29.reuse, R3, PT ;  /* 0x000000031d00720c */ /* 0x040fe20003f44070 */
[--C-:B------:R-:W-:Y:S01]  /*6e60*/  @!P6 IMAD.IADD R18, R18, 0x1, -R29.reuse ;  /* 0x000000011212e824 */ /* 0x100fe200078e0a1d */
[C---:B------:R-:W-:Y:S01]  /*6e70*/  ISETP.GT.U32.AND P5, PT, R29.reuse, R10, PT ;  /* 0x0000000a1d00720c */ /* 0x040fe20003fa4070 */
[----:B------:R-:W-:Y:S01]  /*6e80*/  @!P0 IMAD.IADD R0, R0, 0x1, -R29 ;  /* 0x0000000100008824 */ /* 0x000fe200078e0a1d */
[C---:B------:R-:W-:Y:S02]  /*6e90*/  ISETP.GT.U32.AND P6, PT, R29.reuse, R12, PT ;  /* 0x0000000c1d00720c */ /* 0x040fe40003fc4070 */
[----:B------:R-:W-:-:S03]  /*6ea0*/  ISETP.GT.U32.AND P0, PT, R29, R13, PT ;  /* 0x0000000d1d00720c */ /* 0x000fc60003f04070 */
[--C-:B------:R-:W-:Y:S01]  /*6eb0*/  @!P1 IMAD.IADD R2, R2, 0x1, -R29.reuse ;  /* 0x0000000102029824 */ /* 0x100fe200078e0a1d */
[C---:B------:R-:W-:Y:S02]  /*6ec0*/  ISETP.GT.U32.AND P3, PT, R29.reuse, R4, PT ;  /* 0x000000041d00720c */ /* 0x040fe40003f64070 */
[----:B------:R-:W-:Y:S01]  /*6ed0*/  ISETP.GT.U32.AND P1, PT, R29, R14, PT ;  /* 0x0000000e1d00720c */ /* 0x000fe20003f24070 */
[--C-:B------:R-:W-:Y:S01]  /*6ee0*/  @!P2 IMAD.IADD R3, R3, 0x1, -R29.reuse ;  /* 0x000000010303a824 */ /* 0x100fe200078e0a1d */
[----:B------:R-:W-:Y:S01]  /*6ef0*/  ISETP.GT.U32.AND P2, PT, R29, R15, PT ;  /* 0x0000000f1d00720c */ /* 0x000fe20003f44070 */
[--C-:B------:R-:W-:Y:S01]  /*6f00*/  @!P4 IMAD.IADD R25, R25, 0x1, -R29.reuse ;  /* 0x000000011919c824 */ /* 0x100fe200078e0a1d */
[C---:B------:R-:W-:Y:S01]  /*6f10*/  ISETP.GT.U32.AND P4, PT, R29.reuse, R17, PT ;  /* 0x000000111d00720c */ /* 0x040fe20003f84070 */
[----:B------:R-:W-:Y:S01]  /*6f20*/  @!P5 IMAD.IADD R10, R10, 0x1, -R29 ;  /* 0x000000010a0ad824 */ /* 0x000fe200078e0a1d */
[----:B------:R-:W-:-:S05]  /*6f30*/  ISETP.GT.U32.AND P5, PT, R29, R18, PT ;  /* 0x000000121d00720c */ /* 0x000fca0003fa4070 */
[--C-:B------:R-:W-:Y:S01]  /*6f40*/  @!P3 IMAD.IADD R4, R4, 0x1, -R29.reuse ;  /* 0x000000010404b824 */ /* 0x100fe200078e0a1d */
[----:B------:R-:W-:Y:S01]  /*6f50*/  ISETP.GT.U32.AND P3, PT, R29, R16, PT ;  /* 0x000000101d00720c */ /* 0x000fe20003f64070 */
[--C-:B------:R-:W-:Y:S01]  /*6f60*/  @!P6 IMAD.IADD R12, R12, 0x1, -R29.reuse ;  /* 0x000000010c0ce824 */ /* 0x100fe200078e0a1d */
[----:B------:R0:W-:Y:S01]  /*6f70*/  STL [R1+0x104], R25 ;  /* 0x0001041901007387 */ /* 0x0001e20000100800 */
[--C-:B------:R-:W-:Y:S01]  /*6f80*/  @!P0 IMAD.IADD R13, R13, 0x1, -R29.reuse ;  /* 0x000000010d0d8824 */ /* 0x100fe200078e0a1d */
[C---:B------:R-:W-:Y:S01]  /*6f90*/  ISETP.GT.U32.AND P0, PT, R29.reuse, R0, PT ;  /* 0x000000001d00720c */ /* 0x040fe20003f04070 */
[--C-:B------:R-:W-:Y:S01]  /*6fa0*/  @!P1 IMAD.IADD R14, R14, 0x1, -R29.reuse ;  /* 0x000000010e0e9824 */ /* 0x100fe200078e0a1d */
[----:B------:R-:W-:Y:S01]  /*6fb0*/  ISETP.GT.U32.AND P1, PT, R29, R2, PT ;  /* 0x000000021d00720c */ /* 0x000fe20003f24070 */
[--C-:B------:R-:W-:Y:S01]  /*6fc0*/  @!P2 IMAD.IADD R15, R15, 0x1, -R29.reuse ;  /* 0x000000010f0fa824 */ /* 0x100fe200078e0a1d */
[C---:B------:R-:W-:Y:S01]  /*6fd0*/  ISETP.GT.U32.AND P6, PT, R29.reuse, R3, PT ;  /* 0x000000031d00720c */ /* 0x040fe20003fc4070 */
[----:B0-----:R-:W2:Y:S04]  /*6fe0*/  LDL.LU R25, [R1] ;  /* 0x0000000001197983 */ /* 0x001ea80000300800 */
[----:B------:R0:W-:Y:S01]  /*6ff0*/  STL [R1+0x10c], R10 ;  /* 0x00010c0a01007387 */ /* 0x0001e20000100800 */
[----:B------:R-:W-:Y:S01]  /*7000*/  ISETP.GT.U32.AND P2, PT, R29, R4, PT ;  /* 0x000000041d00720c */ /* 0x000fe20003f44070 */
[----:B------:R-:W-:-:S02]  /*7010*/  @!P3 IMAD.IADD R16, R16, 0x1, -R29 ;  /* 0x000000011010b824 */ /* 0x000fc400078e0a1d */
[--C-:B------:R-:W-:Y:S01]  /*7020*/  @!P4 IMAD.IADD R17, R17, 0x1, -R29.reuse ;  /* 0x000000011111c824 */ /* 0x100fe200078e0a1d */
[----:B0-----:R-:W3:Y:S04]  /*7030*/  LDL.LU R10, [R1+0xba0] ;  /* 0x000ba000010a7983 */ /* 0x001ee80000300800 */
[----:B------:R0:W-:Y:S01]  /*7040*/  STL [R1+0x114], R12 ;  /* 0x0001140c01007387 */ /* 0x0001e20000100800 */
[----:B------:R-:W-:-:S03]  /*7050*/  @!P5 IMAD.IADD R18, R18, 0x1, -R29 ;  /* 0x000000011212d824 */ /* 0x000fc600078e0a1d */
[----:B0-----:R-:W4:Y:S04]  /*7060*/  LDL.LU R12, [R1+0xb9c] ;  /* 0x000b9c00010c7983 */ /* 0x001f280000300800 */
[----:B------:R0:W-:Y:S01]  /*7070*/  STL [R1+0x134], R13 ;  /* 0x0001340d01007387 */ /* 0x0001e20000100800 */
[----:B------:R-:W-:-:S03]  /*7080*/  @!P0 IMAD.IADD R0, R0, 0x1, -R29 ;  /* 0x0000000100008824 */ /* 0x000fc600078e0a1d */
[----:B0-----:R-:W5:Y:S04]  /*7090*/  LDL.LU R13, [R1+0xb98] ;  /* 0x000b9800010d7983 */ /* 0x001f680000300800 */
[----:B------:R0:W-:Y:S01]  /*70a0*/  STL [R1+0x110], R14 ;  /* 0x0001100e01007387 */ /* 0x0001e20000100800 */
[----:B------:R-:W-:-:S03]  /*70b0*/  @!P1 IMAD.IADD R2, R2, 0x1, -R29 ;  /* 0x0000000102029824 */ /* 0x000fc600078e0a1d */
[----:B0-----:R-:W3:Y:S04]  /*70c0*/  LDL.LU R14, [R1+0xb94] ;  /* 0x000b9400010e7983 */ /* 0x001ee80000300800 */
[----:B------:R0:W-:Y:S01]  /*70d0*/  STL [R1+0x44], R15 ;  /* 0x0000440f01007387 */ /* 0x0001e20000100800 */
[----:B------:R-:W-:-:S03]  /*70e0*/  @!P6 IMAD.IADD R3, R3, 0x1, -R29 ;  /* 0x000000010303e824 */ /* 0x000fc600078e0a1d */
[----:B0-----:R-:W4:Y:S04]  /*70f0*/  LDL.LU R15, [R1+0xb90] ;  /* 0x000b9000010f7983 */ /* 0x001f280000300800 */
[----:B------:R0:W-:Y:S01]  /*7100*/  STL [R1+0x40], R16 ;  /* 0x0000401001007387 */ /* 0x0001e20000100800 */
[----:B------:R-:W-:-:S03]  /*7110*/  @!P2 IMAD.IADD R4, R4, 0x1, -R29 ;  /* 0x000000010404a824 */ /* 0x000fc600078e0a1d */
[----:B0-----:R-:W5:Y:S04]  /*7120*/  LDL.LU R16, [R1+0xb8c] ;  /* 0x000b8c0001107983 */ /* 0x001f680000300800 */
[----:B------:R0:W-:Y:S04]  /*7130*/  STL [R1+0x3c], R17 ;  /* 0x00003c1101007387 */ /* 0x0001e80000100800 */
[----:B0-----:R-:W3:Y:S04]  /*7140*/  LDL.LU R17, [R1+0xb88] ;  /* 0x000b880001117983 */ /* 0x001ee80000300800 */
[----:B------:R0:W-:Y:S04]  /*7150*/  STL [R1+0xf4], R18 ;  /* 0x0000f41201007387 */ /* 0x0001e80000100800 */
[----:B0-----:R-:W4:Y:S04]  /*7160*/  LDL.LU R18, [R1+0xb84] ;  /* 0x000b840001127983 */ /* 0x001f280000300800 */
[----:B------:R0:W-:Y:S04]  /*7170*/  STL [R1+0x38], R0 ;  /* 0x0000380001007387 */ /* 0x0001e80000100800 */
[----:B0-----:R-:W5:Y:S04]  /*7180*/  LDL.LU R0, [R1+0xb80] ;  /* 0x000b800001007983 */ /* 0x001f680000300800 */
[----:B------:R0:W-:Y:S04]  /*7190*/  STL [R1+0x34], R2 ;  /* 0x0000340201007387 */ /* 0x0001e80000100800 */
[----:B0-----:R-:W3:Y:S04]  /*71a0*/  LDL.LU R2, [R1+0xb7c] ;  /* 0x000b7c0001027983 */ /* 0x001ee80000300800 */
[----:B------:R0:W-:Y:S04]  /*71b0*/  STL [R1+0x30], R3 ;  /* 0x0000300301007387 */ /* 0x0001e80000100800 */
[----:B0-----:R-:W4:Y:S04]  /*71c0*/  LDL.LU R3, [R1+0xb78] ;  /* 0x000b780001037983 */ /* 0x001f280000300800 */
[----:B------:R0:W-:Y:S04]  /*71d0*/  STL [R1+0x2c], R4 ;  /* 0x00002c0401007387 */ /* 0x0001e80000100800 */
[----:B0-----:R-:W5:Y:S01]  /*71e0*/  LDL.LU R4, [R1+0xb74] ;  /* 0x000b740001047983 */ /* 0x001f620000300800 */
[----:B------:R-:W-:-:S02]  /*71f0*/  ISETP.GT.U32.AND P3, PT, R29, R19, PT ;  /* 0x000000131d00720c */ /* 0x000fc40003f64070 */
[C---:B------:R-:W-:Y:S02]  /*7200*/  ISETP.GT.U32.AND P4, PT, R29.reuse, R20, PT ;  /* 0x000000141d00720c */ /* 0x040fe40003f84070 */
[C---:B------:R-:W-:Y:S02]  /*7210*/  ISETP.GT.U32.AND P5, PT, R29.reuse, R21, PT ;  /* 0x000000151d00720c */ /* 0x040fe40003fa4070 */
[C---:B------:R-:W-:Y:S02]  /*7220*/  ISETP.GT.U32.AND P0, PT, R29.reuse, R22, PT ;  /* 0x000000161d00720c */ /* 0x040fe40003f04070 */
[C---:B------:R-:W-:Y:S02]  /*7230*/  ISETP.GT.U32.AND P1, PT, R29.reuse, R23, PT ;  /* 0x000000171d00720c */ /* 0x040fe40003f24070 */
[----:B------:R-:W-:-:S03]  /*7240*/  ISETP.GT.U32.AND P2, PT, R29, R27, PT ;  /* 0x0000001b1d00720c */ /* 0x000fc60003f44070 */
[--C-:B------:R-:W-:Y:S01]  /*7250*/  @!P3 IMAD.IADD R19, R19, 0x1, -R29.reuse ;  /* 0x000000011313b824 */ /* 0x100fe200078e0a1d */
[C---:B------:R-:W-:Y:S01]  /*7260*/  ISETP.GT.U32.AND P3, PT, R29.reuse, R26, PT ;  /* 0x0000001a1d00720c */ /* 0x040fe20003f64070 */
[--C-:B------:R-:W-:Y:S01]  /*7270*/  @!P4 IMAD.IADD R20, R20, 0x1, -R29.reuse ;  /* 0x000000011414c824 */ /* 0x100fe200078e0a1d */
[----:B------:R-:W-:Y:S01]  /*7280*/  ISETP.GT.U32.AND P6, PT, R29, R24, PT ;  /* 0x000000181d00720c */ /* 0x000fe20003fc4070 */
[--C-:B------:R-:W-:Y:S02]  /*7290*/  @!P5 IMAD.IADD R21, R21, 0x1, -R29.reuse ;  /* 0x000000011515d824 */ /* 0x100fe400078e0a1d */
[--C-:B------:R-:W-:Y:S02]  /*72a0*/  @!P0 IMAD.IADD R22, R22, 0x1, -R29.reuse ;  /* 0x0000000116168824 */ /* 0x100fe400078e0a1d */
[--C-:B------:R-:W-:Y:S02]  /*72b0*/  @!P1 IMAD.IADD R23, R23, 0x1, -R29.reuse ;  /* 0x0000000117179824 */ /* 0x100fe400078e0a1d */
[----:B------:R-:W-:Y:S01]  /*72c0*/  @!P2 IMAD.IADD R27, R27, 0x1, -R29 ;  /* 0x000000011b1ba824 */ /* 0x000fe200078e0a1d */
[----:B------:R-:W-:-:S03]  /*72d0*/  ISETP.GT.U32.AND P2, PT, R29, R19, PT ;  /* 0x000000131d00720c */ /* 0x000fc60003f44070 */
[--C-:B------:R-:W-:Y:S01]  /*72e0*/  @!P3 IMAD.IADD R26, R26, 0x1, -R29.reuse ;  /* 0x000000011a1ab824 */ /* 0x100fe200078e0a1d */
[----:B------:R-:W-:Y:S01]  /*72f0*/  ISETP.GT.U32.AND P3, PT, R29, R20, PT ;  /* 0x000000141d00720c */ /* 0x000fe20003f64070 */
[----:B------:R-:W-:-:S08]  /*7300*/  @!P6 IMAD.IADD R24, R24, 0x1, -R29 ;  /* 0x000000011818e824 */ /* 0x000fd000078e0a1d */
[----:B------:R-:W-:Y:S01]  /*7310*/  @!P2 IMAD.IADD R19, R19, 0x1, -R29 ;  /* 0x000000011313a824 */ /* 0x000fe200078e0a1d */
[----:B------:R-:W-:-:S03]  /*7320*/  ISETP.GT.U32.AND P2, PT, R29, R27, PT ;  /* 0x0000001b1d00720c */ /* 0x000fc60003f44070 */
[--C-:B------:R-:W-:Y:S01]  /*7330*/  @!P3 IMAD.IADD R20, R20, 0x1, -R29.reuse ;  /* 0x000000011414b824 */ /* 0x100fe200078e0a1d */
[----:B------:R-:W-:Y:S01]  /*7340*/  ISETP.GT.U32.AND P3, PT, R29, R26, PT ;  /* 0x0000001a1d00720c */ /* 0x000fe20003f64070 */
[----:B------:R0:W-:Y:S04]  /*7350*/  STL [R1+0x28], R19 ;  /* 0x0000281301007387 */ /* 0x0001e80000100800 */
[----:B0-----:R-:W5:Y:S04]  /*7360*/  LDL.LU R19, [R1+0xb70] ;  /* 0x000b700001137983 */ /* 0x001f680000300800 */
[----:B------:R0:W-:Y:S01]  /*7370*/  STL [R1+0x1c], R20 ;  /* 0x00001c1401007387 */ /* 0x0001e20000100800 */
[----:B------:R-:W-:-:S03]  /*7380*/  @!P2 IMAD.IADD R27, R27, 0x1, -R29 ;  /* 0x000000011b1ba824 */ /* 0x000fc600078e0a1d */
[----:B------:R-:W-:Y:S01]  /*7390*/  @!P3 IMAD.IADD R26, R26, 0x1, -R29 ;  /* 0x000000011a1ab824 */ /* 0x000fe200078e0a1d */
[----:B0-----:R-:W5:Y:S01]  /*73a0*/  LDL.LU R20, [R1+0xb6c] ;  /* 0x000b6c0001147983 */ /* 0x001f620000300800 */
[----:B--2---:R-:W-:-:S13]  /*73b0*/  ISETP.GT.U32.AND P4, PT, R29, R25, PT ;  /* 0x000000191d00720c */ /* 0x004fda0003f84070 */
[----:B------:R-:W-:Y:S01]  /*73c0*/  @!P4 IMAD.IADD R25, R25, 0x1, -R29 ;  /* 0x000000011919c824 */ /* 0x000fe200078e0a1d */
[----:B------:R-:W-:-:S13]  /*73d0*/  ISETP.GT.U32.AND P4, PT, R29, R21, PT ;  /* 0x000000151d00720c */ /* 0x000fda0003f84070 */
[----:B------:R-:W-:Y:S01]  /*73e0*/  @!P4 IMAD.IADD R21, R21, 0x1, -R29 ;  /* 0x000000011515c824 */ /* 0x000fe200078e0a1d */
[----:B------:R-:W-:-:S04]  /*73f0*/  ISETP.GT.U32.AND P4, PT, R29, R25, PT ;  /* 0x000000191d00720c */ /* 0x000fc80003f84070 */
[----:B------:R0:W-:Y:S04]  /*7400*/  STL [R1+0x18], R21 ;  /* 0x0000181501007387 */ /* 0x0001e80000100800 */
[----:B0-----:R-:W2:Y:S05]  /*7410*/  LDL.LU R21, [R1+0xb68] ;  /* 0x000b680001157983 */ /* 0x001eaa0000300800 */
[----:B------:R-:W-:Y:S01]  /*7420*/  @!P4 IMAD.IADD R25, R25, 0x1, -R29 ;  /* 0x000000011919c824 */ /* 0x000fe200078e0a1d */
[----:B---3--:R-:W-:-:S02]  /*7430*/  ISETP.GT.U32.AND P1, PT, R29, R2, PT ;  /* 0x000000021d00720c */ /* 0x008fc40003f24070 */
[C---:B----4-:R-:W-:Y:S02]  /*7440*/  ISETP.GT.U32.AND P0, PT, R29.reuse, R3, PT ;  /* 0x000000031d00720c */ /* 0x050fe40003f04070 */
[----:B-----5:R-:W-:-:S11]  /*7450*/  ISETP.GT.U32.AND P5, PT, R29, R4, PT ;  /* 0x000000041d00720c */ /* 0x020fd60003fa4070 */
[--C-:B------:R-:W-:Y:S01]  /*7460*/  @!P0 IMAD.IADD R3, R3, 0x1, -R29.reuse ;  /* 0x0000000103038824 */ /* 0x100fe200078e0a1d */
[C---:B------:R-:W-:Y:S01]  /*7470*/  ISETP.GT.U32.AND P0, PT, R29.reuse, R23, PT ;  /* 0x000000171d00720c */ /* 0x040fe20003f04070 */
[--C-:B------:R-:W-:Y:S01]  /*7480*/  @!P1 IMAD.IADD R2, R2, 0x1, -R29.reuse ;  /* 0x0000000102029824 */ /* 0x100fe200078e0a1d */
[C---:B------:R-:W-:Y:S01]  /*7490*/  ISETP.GT.U32.AND P1, PT, R29.reuse, R24, PT ;  /* 0x000000181d00720c */ /* 0x040fe20003f24070 */
[----:B------:R-:W-:Y:S01]  /*74a0*/  @!P5 IMAD.IADD R4, R4, 0x1, -R29 ;  /* 0x000000010404d824 */ /* 0x000fe200078e0a1d */
[----:B------:R-:W-:-:S09]  /*74b0*/  ISETP.GT.U32.AND P5, PT, R29, R22, PT ;  /* 0x000000161d00720c */ /* 0x000fd20003fa4070 */
[--C-:B------:R-:W-:Y:S02]  /*74c0*/  @!P0 IMAD.IADD R23, R23, 0x1, -R29.reuse ;  /* 0x0000000117178824 */ /* 0x100fe400078e0a1d */
[--C-:B------:R-:W-:Y:S02]  /*74d0*/  @!P1 IMAD.IADD R24, R24, 0x1, -R29.reuse ;  /* 0x0000000118189824 */ /* 0x100fe400078e0a1d */
[----:B------:R-:W-:-:S05]  /*74e0*/  @!P5 IMAD.IADD R22, R22, 0x1, -R29 ;  /* 0x000000011616d824 */ /* 0x000fca00078e0a1d */
[----:B------:R0:W-:Y:S04]  /*74f0*/  STL [R1+0x14], R22 ;  /* 0x0000141601007387 */ /* 0x0001e80000100800 */
[----:B0-----:R-:W3:Y:S04]  /*7500*/  LDL.LU R22, [R1+0xb64] ;  /* 0x000b640001167983 */ /* 0x001ee80000300800 */
[----:B------:R0:W-:Y:S04]  /*7510*/  STL [R1+0x10], R23 ;  /* 0x0000101701007387 */ /* 0x0001e80000100800 */
[----:B0-----:R-:W4:Y:S04]  /*7520*/  LDL.LU R23, [R1+0xb60] ;  /* 0x000b600001177983 */ /* 0x001f280000300800 */
[----:B------:R0:W-:Y:S04]  /*7530*/  STL [R1+0xc], R24 ;  /* 0x00000c1801007387 */ /* 0x0001e80000100800 */
[----:B0-----:R-:W5:Y:S04]  /*7540*/  LDL.LU R24, [R1+0xb5c] ;  /* 0x000b5c0001187983 */ /* 0x001f680000300800 */
[----:B------:R0:W-:Y:S04]  /*7550*/  STL [R1+0x8], R27 ;  /* 0x0000081b01007387 */ /* 0x0001e80000100800 */
[----:B0-----:R-:W5:Y:S04]  /*7560*/  LDL.LU R27, [R1+0xb58] ;  /* 0x000b5800011b7983 */ /* 0x001f680000300800 */
[----:B------:R0:W-:Y:S04]  /*7570*/  STL [R1+0x4], R26 ;  /* 0x0000041a01007387 */ /* 0x0001e80000100800 */
[----:B0-----:R-:W5:Y:S04]  /*7580*/  LDL.LU R26, [R1+0xb54] ;  /* 0x000b5400011a7983 */ /* 0x001f680000300800 */
[----:B------:R0:W-:Y:S04]  /*7590*/  STL [R1], R25 ;  /* 0x0000001901007387 */ /* 0x0001e80000100800 */
[----:B0-----:R-:W5:Y:S01]  /*75a0*/  LDL.LU R25, [R1+0xb50] ;  /* 0x000b500001197983 */ /* 0x001f620000300800 */
[----:B------:R-:W-:-:S02]  /*75b0*/  ISETP.GT.U32.AND P6, PT, R29, R0, PT ;  /* 0x000000001d00720c */ /* 0x000fc40003fc4070 */
[C---:B------:R-:W-:Y:S02]  /*75c0*/  ISETP.GT.U32.AND P5, PT, R29.reuse, R4, PT ;  /* 0x000000041d00720c */ /* 0x040fe40003fa4070 */
[----:B------:R-:W-:-:S09]  /*75d0*/  ISETP.GT.U32.AND P0, PT, R29, R3, PT ;  /* 0x000000031d00720c */ /* 0x000fd20003f04070 */
[--C-:B------:R-:W-:Y:S01]  /*75e0*/  @!P6 IMAD.IADD R0, R0, 0x1, -R29.reuse ;  /* 0x000000010000e824 */ /* 0x100fe200078e0a1d */
[----:B------:R-:W-:Y:S01]  /*75f0*/  ISETP.GT.U32.AND P6, PT, R29, R2, PT ;  /* 0x000000021d00720c */ /* 0x000fe20003fc4070 */
[----:B------:R-:W-:-:S03]  /*7600*/  @!P5 IMAD.IADD R4, R4, 0x1, -R29 ;  /* 0x000000010404d824 */ /* 0x000fc600078e0a1d */
[----:B------:R-:W-:Y:S01]  /*7610*/  ISETP.GT.U32.AND P1, PT, R29, R0, PT ;  /* 0x000000001d00720c */ /* 0x000fe20003f24070 */
[----:B------:R-:W-:-:S08]  /*7620*/  @!P0 IMAD.IADD R3, R3, 0x1, -R29 ;  /* 0x0000000103038824 */ /* 0x000fd000078e0a1d */
[----:B------:R-:W-:-:S04]  /*7630*/  @!P6 IMAD.IADD R2, R2, 0x1, -R29 ;  /* 0x000000010202e824 */ /* 0x000fc800078e0a1d */
[----:B------:R-:W-:Y:S01]  /*7640*/  @!P1 IMAD.IADD R0, R0, 0x1, -R29 ;  /* 0x0000000100009824 */ /* 0x000fe200078e0a1d */
[----:B------:R-:W-:Y:S01]  /*7650*/  IABS R11, R11 ;  /* 0x0000000b000b7213 */ /* 0x000fe20000000000 */
[----:B------:R-:W-:Y:S01]  /*7660*/  STL [R1+0xb2c], R4 ;  /* 0x000b2c0401007387 */ /* 0x000fe20000100800 */
[----:B--2---:R-:W-:-:S13]  /*7670*/  ISETP.GT.U32.AND P1, PT, R29, R21, PT ;  /* 0x000000151d00720c */ /* 0x004fda0003f24070 */
[----:B------:R-:W-:Y:S01]  /*7680*/  @!P1 IMAD.IADD R21, R21, 0x1, -R29 ;  /* 0x0000000115159824 */ /* 0x000fe200078e0a1d */
[----:B------:R-:W-:Y:S01]  /*7690*/  STL [R1+0xb28], R3 ;  /* 0x000b280301007387 */ /* 0x000fe20000100800 */
[----:B------:R-:W-:-:S03]  /*76a0*/  IMAD.HI.U32 R28, R28, R11, RZ ;  /* 0x0000000b1c1c7227 */ /* 0x000fc600078e00ff */
[----:B------:R-:W-:Y:S01]  /*76b0*/  STL [R1+0xb24], R2 ;  /* 0x000b240201007387 */ /* 0x000fe20000100800 */
[----:B------:R-:W-:-:S03]  /*76c0*/  IMAD.MOV R28, RZ, RZ, -R28 ;  /* 0x000000ffff1c7224 */ /* 0x000fc600078e0a1c */
[----:B------:R-:W-:Y:S01]  /*76d0*/  STL [R1+0xb30], R0 ;  /* 0x000b300001007387 */ /* 0x000fe20000100800 */
[C---:B------:R-:W-:Y:S01]  /*76e0*/  IMAD R28, R29.reuse, R28, R11 ;  /* 0x0000001c1d1c7224 */ /* 0x040fe200078e020b */
[C---:B---3--:R-:W-:Y:S02]  /*76f0*/  ISETP.GT.U32.AND P6, PT, R29.reuse, R22, PT ;  /* 0x000000161d00720c */ /* 0x048fe40003fc4070 */
[C---:B----4-:R-:W-:Y:S02]  /*7700*/  ISETP.GT.U32.AND P0, PT, R29.reuse, R23, PT ;  /* 0x000000171d00720c */ /* 0x050fe40003f04070 */
[C---:B-----5:R-:W-:Y:S02]  /*7710*/  ISETP.GT.U32.AND P5, PT, R29.reuse, R24, PT ;  /* 0x000000181d00720c */ /* 0x060fe40003fa4070 */
[C---:B------:R-:W-:Y:S02]  /*7720*/  ISETP.GT.U32.AND P2, PT, R29.reuse, R27, PT ;  /* 0x0000001b1d00720c */ /* 0x040fe40003f44070 */
[----:B------:R-:W-:-:S11]  /*7730*/  ISETP.GT.U32.AND P3, PT, R29, R26, PT ;  /* 0x0000001a1d00720c */ /* 0x000fd60003f64070 */
[--C-:B------:R-:W-:Y:S01]  /*7740*/  @!P2 IMAD.IADD R27, R27, 0x1, -R29.reuse ;  /* 0x000000011b1ba824 */ /* 0x100fe200078e0a1d */
[C---:B------:R-:W-:Y:S02]  /*7750*/  ISETP.GT.U32.AND P2, PT, R29.reuse, R20, PT ;  /* 0x000000141d00720c */ /* 0x040fe40003f44070 */
[C---:B------:R-:W-:Y:S01]  /*7760*/  ISETP.GT.U32.AND P4, PT, R29.reuse, R25, PT ;  /* 0x000000191d00720c */ /* 0x040fe20003f84070 */
[--C-:B------:R-:W-:Y:S01]  /*7770*/  @!P3 IMAD.IADD R26, R26, 0x1, -R29.reuse ;  /* 0x000000011a1ab824 */ /* 0x100fe200078e0a1d */
[C---:B------:R-:W-:Y:S01]  /*7780*/  ISETP.GT.U32.AND P3, PT, R29.reuse, R19, PT ;  /* 0x000000131d00720c */ /* 0x040fe20003f64070 */
[----:B------:R-:W-:Y:S01]  /*7790*/  @!P5 IMAD.IADD R24, R24, 0x1, -R29 ;  /* 0x000000011818d824 */ /* 0x000fe200078e0a1d */
[----:B------:R-:W-:-:S09]  /*77a0*/  ISETP.GT.U32.AND P5, PT, R29, R17, PT ;  /* 0x000000111d00720c */ /* 0x000fd20003fa4070 */
[--C-:B------:R-:W-:Y:S01]  /*77b0*/  @!P4 IMAD.IADD R25, R25, 0x1, -R29.reuse ;  /* 0x000000011919c824 */ /* 0x100fe200078e0a1d */
[----:B------:R-:W-:Y:S01]  /*77c0*/  ISETP.GT.U32.AND P4, PT, R29, R18, PT ;  /* 0x000000121d00720c */ /* 0x000fe20003f84070 */
[--C-:B------:R-:W-:Y:S02]  /*77d0*/  @!P0 IMAD.IADD R23, R23, 0x1, -R29.reuse ;  /* 0x0000000117178824 */ /* 0x100fe400078e0a1d */
[--C-:B------:R-:W-:Y:S01]  /*77e0*/  @!P6 IMAD.IADD R22, R22, 0x1, -R29.reuse ;  /* 0x000000011616e824 */ /* 0x100fe200078e0a1d */
[C---:B------:R-:W-:Y:S01]  /*77f0*/  ISETP.GT.U32.AND P6, PT, R29.reuse, R27, PT ;  /* 0x0000001b1d00720c */ /* 0x040fe20003fc4070 */
[--C-:B------:R-:W-:Y:S01]  /*7800*/  @!P2 IMAD.IADD R20, R20, 0x1, -R29.reuse ;  /* 0x000000011414a824 */ /* 0x100fe200078e0a1d */
[----:B------:R-:W-:Y:S01]  /*7810*/  ISETP.GT.U32.AND P1, PT, R29, R26, PT ;  /* 0x0000001a1d00720c */ /* 0x000fe20003f24070 */
[--C-:B------:R-:W-:Y:S01]  /*7820*/  @!P3 IMAD.IADD R19, R19, 0x1, -R29.reuse ;  /* 0x000000011313b824 */ /* 0x100fe200078e0a1d */
[----:B------:R-:W-:Y:S01]  /*7830*/  ISETP.GT.U32.AND P2, PT, R29, R25, PT ;  /* 0x000000191d00720c */ /* 0x000fe20003f44070 */
[----:B------:R-:W-:Y:S01]  /*7840*/  @!P5 IMAD.IADD R17, R17, 0x1, -R29 ;  /* 0x000000011111d824 */ /* 0x000fe200078e0a1d */
[----:B------:R-:W-:-:S03]  /*7850*/  ISETP.GT.U32.AND P3, PT, R29, R24, PT ;  /* 0x000000181d00720c */ /* 0x000fc60003f64070 */
[--C-:B------:R-:W-:Y:S01]  /*7860*/  @!P4 IMAD.IADD R18, R18, 0x1, -R29.reuse ;  /* 0x000000011212c824 */ /* 0x100fe200078e0a1d */
[C---:B------:R-:W-:Y:S02]  /*7870*/  ISETP.GT.U32.AND P4, PT, R29.reuse, R23, PT ;  /* 0x000000171d00720c */ /* 0x040fe40003f84070 */
[----:B------:R-:W-:Y:S01]  /*7880*/  ISETP.GT.U32.AND P5, PT, R29, R22, PT ;  /* 0x000000161d00720c */ /* 0x000fe20003fa4070 */
[--C-:B------:R-:W-:Y:S02]  /*7890*/  @!P6 IMAD.IADD R27, R27, 0x1, -R29.reuse ;  /* 0x000000011b1be824 */ /* 0x100fe400078e0a1d */
[--C-:B------:R-:W-:Y:S02]  /*78a0*/  @!P1 IMAD.IADD R26, R26, 0x1, -R29.reuse ;  /* 0x000000011a1a9824 */ /* 0x100fe400078e0a1d */
[--C-:B------:R-:W-:Y:S02]  /*78b0*/  @!P2 IMAD.IADD R25, R25, 0x1, -R29.reuse ;  /* 0x000000011919a824 */ /* 0x100fe400078e0a1d */
[--C-:B------:R-:W-:Y:S01]  /*78c0*/  @!P3 IMAD.IADD R24, R24, 0x1, -R29.reuse ;  /* 0x000000011818b824 */ /* 0x100fe200078e0a1d */
[----:B------:R-:W-:Y:S03]  /*78d0*/  STL [R1+0xb34], R27 ;  /* 0x000b341b01007387 */ /* 0x000fe60000100800 */
[--C-:B------:R-:W-:Y:S01]  /*78e0*/  @!P4 IMAD.IADD R23, R23, 0x1, -R29.reuse ;  /* 0x000000011717c824 */ /* 0x100fe200078e0a1d */
[----:B------:R0:W-:Y:S01]  /*78f0*/  STL [R1+0xb38], R26 ;  /* 0x000b381a01007387 */ /* 0x0001e20000100800 */
[----:B------:R-:W-:-:S03]  /*7900*/  @!P5 IMAD.IADD R22, R22, 0x1, -R29 ;  /* 0x000000011616d824 */ /* 0x000fc600078e0a1d */
[----:B------:R-:W-:Y:S04]  /*7910*/  STL [R1+0xb3c], R25 ;  /* 0x000b3c1901007387 */ /* 0x000fe80000100800 */
[----:B------:R-:W-:Y:S01]  /*7920*/  STL [R1+0xb40], R24 ;  /* 0x000b401801007387 */ /* 0x000fe20000100800 */
[C---:B------:R-:W-:Y:S01]  /*7930*/  ISETP.GT.U32.AND P0, PT, R29.reuse, R16, PT ;  /* 0x000000101d00720c */ /* 0x040fe20003f04070 */
[----:B0-----:R-:W0:Y:S02]  /*7940*/  LDC R26, c[0x0][0x230] ;  /* 0x00008c00ff1a7b82 */ /* 0x001e240000000800 */
[----:B------:R-:W-:Y:S04]  /*7950*/  STL [R1+0xb44], R23 ;  /* 0x000b441701007387 */ /* 0x000fe80000100800 */
[----:B------:R1:W-:Y:S04]  /*7960*/  STL [R1+0xb48], R22 ;  /* 0x000b481601007387 */ /* 0x0003e80000100800 */
[----:B------:R-:W2:Y:S04]  /*7970*/  LDL.LU R11, [R1+0xb4c] ;  /* 0x000b4c00010b7983 */ /* 0x000ea80000300800 */
[----:B------:R-:W3:Y:S04]  /*7980*/  LDL R2, [R1+0x7f4] ;  /* 0x0007f40001027983 */ /* 0x000ee80000100800 */
[----:B------:R-:W4:Y:S04]  /*7990*/  LDL R4, [R1+0x2b8] ;  /* 0x0002b80001047983 */ /* 0x000f280000100800 */
[----:B------:R-:W5:Y:S04]  /*79a0*/  LDL R3, [R1+0x814] ;  /* 0x0008140001037983 */ /* 0x000f680000100800 */
[----:B-1----:R-:W5:Y:S04]  /*79b0*/  LDL.LU R22, [R1+0x20] ;  /* 0x0000200001167983 */ /* 0x002f680000300800 */
[----:B------:R-:W5:Y:S04]  /*79c0*/  LDL R25, [R1+0x9c4] ;  /* 0x0009c40001197983 */ /* 0x000f680000100800 */
[----:B------:R-:W5:Y:S04]  /*79d0*/  LDL R27, [R1+0x9ec] ;  /* 0x0009ec00011b7983 */ /* 0x000f680000100800 */
[----:B------:R-:W5:Y:S01]  /*79e0*/  LDL R0, [R1+0x9f0] ;  /* 0x0009f00001007983 */ /* 0x000f620000100800 */
[----:B------:R-:W-:Y:S01]  /*79f0*/  @!P0 IMAD.IADD R16, R16, 0x1, -R29 ;  /* 0x0000000110108824 */ /* 0x000fe200078e0a1d */
[----:B------:R-:W-:-:S02]  /*7a00*/  ISETP.GT.U32.AND P0, PT, R29, R21, PT ;  /* 0x000000151d00720c */ /* 0x000fc40003f04070 */
[C---:B------:R-:W-:Y:S02]  /*7a10*/  ISETP.GT.U32.AND P1, PT, R29.reuse, R20, PT ;  /* 0x000000141d00720c */ /* 0x040fe40003f24070 */
[C---:B------:R-:W-:Y:S02]  /*7a20*/  ISETP.GT.U32.AND P2, PT, R29.reuse, R19, PT ;  /* 0x000000131d00720c */ /* 0x040fe40003f44070 */
[C---:B------:R-:W-:Y:S02]  /*7a30*/  ISETP.GT.U32.AND P3, PT, R29.reuse, R18, PT ;  /* 0x000000121d00720c */ /* 0x040fe40003f64070 */
[C---:B------:R-:W-:Y:S02]  /*7a40*/  ISETP.GT.U32.AND P4, PT, R29.reuse, R17, PT ;  /* 0x000000111d00720c */ /* 0x040fe40003f84070 */
[----:B------:R-:W-:Y:S01]  /*7a50*/  ISETP.GT.U32.AND P5, PT, R29, R15, PT ;  /* 0x0000000f1d00720c */ /* 0x000fe20003fa4070 */
[----:B0-----:R-:W-:Y:S01]  /*7a60*/  VIADD R26, R26, 0x1f ;  /* 0x0000001f1a1a7836 */ /* 0x001fe20000000000 */
[----:B------:R-:W5:Y:S01]  /*7a70*/  LDL R24, [R1+0x9e8] ;  /* 0x0009e80001187983 */ /* 0x000f620000100800 */
[--C-:B------:R-:W-:Y:S01]  /*7a80*/  @!P0 IMAD.IADD R21, R21, 0x1, -R29.reuse ;  /* 0x0000000115158824 */ /* 0x100fe200078e0a1d */
[C---:B------:R-:W-:Y:S01]  /*7a90*/  ISETP.GT.U32.AND P0, PT, R29.reuse, R14, PT ;  /* 0x0000000e1d00720c */ /* 0x040fe20003f04070 */
[--C-:B------:R-:W-:Y:S01]  /*7aa0*/  @!P1 IMAD.IADD R20, R20, 0x1, -R29.reuse ;  /* 0x0000000114149824 */ /* 0x100fe200078e0a1d */
[----:B------:R-:W-:Y:S01]  /*7ab0*/  ISETP.GT.U32.AND P1, PT, R29, R13, PT ;  /* 0x0000000d1d00720c */ /* 0x000fe20003f24070 */
[----:B------:R-:W-:Y:S01]  /*7ac0*/  @!P2 IMAD.IADD R19, R19, 0x1, -R29 ;  /* 0x000000011313a824 */ /* 0x000fe200078e0a1d */
[----:B------:R-:W-:-:S02]  /*7ad0*/  ISETP.GT.U32.AND P6, PT, R29, R16, PT ;  /* 0x000000101d00720c */ /* 0x000fc40003fc4070 */
[----:B------:R-:W-:Y:S01]  /*7ae0*/  ISETP.GT.U32.AND P2, PT, R29, R12, PT ;  /* 0x0000000c1d00720c */ /* 0x000fe20003f44070 */
[--C-:B------:R-:W-:Y:S02]  /*7af0*/  @!P3 IMAD.IADD R18, R18, 0x1, -R29.reuse ;  /* 0x000000011212b824 */ /* 0x100fe400078e0a1d */
[--C-:B------:R-:W-:Y:S01]  /*7b00*/  @!P4 IMAD.IADD R17, R17, 0x1, -R29.reuse ;  /* 0x000000011111c824 */ /* 0x100fe200078e0a1d */
[----:B------:R-:W-:Y:S01]  /*7b10*/  ISETP.GT.U32.AND P4, PT, R29, R10, PT ;  /* 0x0000000a1d00720c */ /* 0x000fe20003f84070 */
[--C-:B------:R-:W-:Y:S01]  /*7b20*/  @!P5 IMAD.IADD R15, R15, 0x1, -R29.reuse ;  /* 0x000000010f0fd824 */ /* 0x100fe200078e0a1d */
[----:B------:R-:W-:Y:S01]  /*7b30*/  ISETP.GT.U32.AND P5, PT, R29, R7, PT ;  /* 0x000000071d00720c */ /* 0x000fe20003fa4070 */
[----:B------:R-:W-:-:S03]  /*7b40*/  @!P0 IMAD.IADD R14, R14, 0x1, -R29 ;  /* 0x000000010e0e8824 */ /* 0x000fc600078e0a1d */
[----:B------:R-:W-:Y:S01]  /*7b50*/  ISETP.GT.U32.AND P0, PT, R29, R15, PT ;  /* 0x0000000f1d00720c */ /* 0x000fe20003f04070 */
[--C-:B------:R-:W-:Y:S01]  /*7b60*/  @!P1 IMAD.IADD R13, R13, 0x1, -R29.reuse ;  /* 0x000000010d0d9824 */ /* 0x100fe200078e0a1d */
[C---:B------:R-:W-:Y:S01]  /*7b70*/  ISETP.GT.U32.AND P1, PT, R29.reuse, R5, PT ;  /* 0x000000051d00720c */ /* 0x040fe20003f24070 */
[--C-:B------:R-:W-:Y:S01]  /*7b80*/  @!P6 IMAD.IADD R16, R16, 0x1, -R29.reuse ;  /* 0x000000011010e824 */ /* 0x100fe200078e0a1d */
[C---:B------:R-:W-:Y:S01]  /*7b90*/  ISETP.GT.U32.AND P6, PT, R29.reuse, R6, PT ;  /* 0x000000061d00720c */ /* 0x040fe20003fc4070 */
[--C-:B------:R-:W-:Y:S01]  /*7ba0*/  @!P2 IMAD.IADD R12, R12, 0x1, -R29.reuse ;  /* 0x000000010c0ca824 */ /* 0x100fe200078e0a1d */
[C---:B------:R-:W-:Y:S01]  /*7bb0*/  ISETP.GT.U32.AND P2, PT, R29.reuse, R28, PT ;  /* 0x0000001c1d00720c */ /* 0x040fe20003f44070 */
[--C-:B------:R-:W-:Y:S01]  /*7bc0*/  @!P4 IMAD.IADD R10, R10, 0x1, -R29.reuse ;  /* 0x000000010a0ac824 */ /* 0x100fe200078e0a1d */
[----:B------:R-:W-:Y:S01]  /*7bd0*/  ISETP.GT.U32.AND P4, PT, R29, R13, PT ;  /* 0x0000000d1d00720c */ /* 0x000fe20003f84070 */
[----:B------:R-:W-:Y:S01]  /*7be0*/  @!P5 IMAD.IADD R7, R7, 0x1, -R29 ;  /* 0x000000010707d824 */ /* 0x000fe200078e0a1d */
[----:B------:R-:W-:-:S03]  /*7bf0*/  ISETP.GT.U32.AND P5, PT, R29, R12, PT ;  /* 0x0000000c1d00720c */ /* 0x000fc60003fa4070 */
[--C-:B------:R-:W-:Y:S02]  /*7c00*/  @!P0 IMAD.IADD R15, R15, 0x1, -R29.reuse ;  /* 0x000000010f0f8824 */ /* 0x100fe400078e0a1d */
[--C-:B------:R-:W-:Y:S01]  /*7c10*/  @!P1 IMAD.IADD R5, R5, 0x1, -R29.reuse ;  /* 0x0000000105059824 */ /* 0x100fe200078e0a1d */
[C---:B------:R-:W-:Y:S01]  /*7c20*/  ISETP.GT.U32.AND P1, PT, R29.reuse, R10, PT ;  /* 0x0000000a1d00720c */ /* 0x040fe20003f24070 */
[--C-:B------:R-:W-:Y:S02]  /*7c30*/  @!P6 IMAD.IADD R6, R6, 0x1, -R29.reuse ;  /* 0x000000010606e824 */ /* 0x100fe400078e0a1d */
[--C-:B------:R-:W-:Y:S01]  /*7c40*/  @!P2 IMAD.IADD R28, R28, 0x1, -R29.reuse ;  /* 0x000000011c1ca824 */ /* 0x100fe200078e0a1d */
[----:B------:R-:W-:Y:S01]  /*7c50*/  ISETP.GT.U32.AND P2, PT, R29, R7, PT ;  /* 0x000000071d00720c */ /* 0x000fe20003f44070 */
[--C-:B------:R-:W-:Y:S02]  /*7c60*/  @!P4 IMAD.IADD R13, R13, 0x1, -R29.reuse ;  /* 0x000000010d0dc824 */ /* 0x100fe400078e0a1d */
[----:B------:R-:W-:Y:S01]  /*7c70*/  @!P5 IMAD.IADD R12, R12, 0x1, -R29 ;  /* 0x000000010c0cd824 */ /* 0x000fe200078e0a1d */
[----:B------:R-:W-:-:S02]  /*7c80*/  ISETP.GT.U32.AND P5, PT, R29, R5, PT ;  /* 0x000000051d00720c */ /* 0x000fc40003fa4070 */
[----:B------:R-:W-:Y:S02]  /*7c90*/  ISETP.GT.U32.AND P4, PT, R29, R28, PT ;  /* 0x0000001c1d00720c */ /* 0x000fe40003f84070 */
[----:B------:R-:W-:Y:S01]  /*7ca0*/  SHF.R.S32.HI R23, RZ, 0x1f, R26 ;  /* 0x0000001fff177819 */ /* 0x000fe2000001141a */
[----:B------:R-:W-:-:S03]  /*7cb0*/  @!P1 IMAD.IADD R10, R10, 0x1, -R29 ;  /* 0x000000010a0a9824 */ /* 0x000fc600078e0a1d */
[----:B------:R-:W-:Y:S01]  /*7cc0*/  LEA.HI R23, R23, R26, RZ, 0x5 ;  /* 0x0000001a17177211 */ /* 0x000fe200078f28ff */
[----:B------:R-:W-:Y:S02]  /*7cd0*/  IMAD.MOV.U32 R23, RZ, RZ, R9 ;  /* 0x000000ffff177224 */ /* 0x000fe400078e0009 */
[--C-:B------:R-:W-:Y:S02]  /*7ce0*/  @!P2 IMAD.IADD R7, R7, 0x1, -R29.reuse ;  /* 0x000000010707a824 */ /* 0x100fe400078e0a1d */
[--C-:B------:R-:W-:Y:S02]  /*7cf0*/  @!P5 IMAD.IADD R5, R5, 0x1, -R29.reuse ;  /* 0x000000010505d824 */ /* 0x100fe400078e0a1d */
[----:B------:R-:W-:Y:S01]  /*7d00*/  @!P4 IMAD.IADD R28, R28, 0x1, -R29 ;  /* 0x000000011c1cc824 */ /* 0x000fe200078e0a1d */
[----:B--2---:R-:W-:-:S13]  /*7d10*/  ISETP.GT.U32.AND P3, PT, R29, R11, PT ;  /* 0x0000000b1d00720c */ /* 0x004fda0003f64070 */
[----:B------:R-:W-:Y:S01]  /*7d20*/  @!P3 IMAD.IADD R11, R11, 0x1, -R29 ;  /* 0x000000010b0bb824 */ /* 0x000fe200078e0a1d */
[----:B------:R-:W-:-:S04]  /*7d30*/  ISETP.GT.U32.AND P3, PT, R29, R14, PT ;  /* 0x0000000e1d00720c */ /* 0x000fc80003f64070 */
[C---:B------:R-:W-:Y:S02]  /*7d40*/  ISETP.GT.U32.AND P0, PT, R29.reuse, R11, PT ;  /* 0x0000000b1d00720c */ /* 0x040fe40003f04070 */
[----:B---3--:R-:W-:Y:S02]  /*7d50*/  ISETP.GE.AND P6, PT, R2, RZ, PT ;  /* 0x000000ff0200720c */ /* 0x008fe40003fc6270 */
[----:B----4-:R-:W-:Y:S01]  /*7d60*/  ISETP.GE.AND P1, PT, R4, RZ, PT ;  /* 0x000000ff0400720c */ /* 0x010fe20003f26270 */
[----:B------:R-:W2:Y:S04]  /*7d70*/  LDL R2, [R1+0x9e4] ;  /* 0x0009e40001027983 */ /* 0x000ea80000100800 */
[--C-:B------:R-:W-:Y:S01]  /*7d80*/  @!P3 IMAD.IADD R14, R14, 0x1, -R29.reuse ;  /* 0x000000010e0eb824 */ /* 0x100fe200078e0a1d */
[----:B------:R-:W-:Y:S01]  /*7d90*/  ISETP.GT.U32.AND P3, PT, R29, R6, PT ;  /* 0x000000061d00720c */ /* 0x000fe20003f64070 */
[----:B------:R-:W3:Y:S02]  /*7da0*/  LDL R4, [R1+0x9dc] ;  /* 0x0009dc0001047983 */ /* 0x000ee40000100800 */
[----:B------:R-:W-:Y:S01]  /*7db0*/  @!P0 IMAD.IADD R11, R11, 0x1, -R29 ;  /* 0x000000010b0b8824 */ /* 0x000fe200078e0a1d */
[----:B-----5:R-:W-:Y:S01]  /*7dc0*/  ISETP.NE.AND P0, PT, R22, RZ, PT ;  /* 0x000000ff1600720c */ /* 0x020fe20003f05270 */
[----:B------:R-:W4:Y:S01]  /*7dd0*/  LDL.LU R9, [R1+0x24] ;  /* 0x0000240001097983 */ /* 0x000f220000300800 */
[----:B------:R-:W-:Y:S01]  /*7de0*/  @!P6 IMAD.MOV R23, RZ, RZ, -R23 ;  /* 0x000000ffff17e224 */ /* 0x000fe200078e0a17 */
[----:B------:R-:W-:-:S02]  /*7df0*/  ISETP.GE.AND P2, PT, R3, RZ, PT ;  /* 0x000000ff0300720c */ /* 0x000fc40003f46270 */
[----:B------:R-:W5:Y:S04]  /*7e00*/  LDL R3, [R1+0x9e0] ;  /* 0x0009e00001037983 */ /* 0x000f680000100800 */
[----:B------:R-:W-:Y:S01]  /*7e10*/  @!P3 IMAD.IADD R6, R6, 0x1, -R29 ;  /* 0x000000010606b824 */ /* 0x000fe200078e0a1d */
[----:B------:R-:W4:Y:S04]  /*7e20*/  LDL R26, [R1+0x9d8] ;  /* 0x0009d800011a7983 */ /* 0x000f280000100800 */
[----:B------:R-:W2:Y:S01]  /*7e30*/  LDL R29, [R1+0x904] ;  /* 0x00090400011d7983 */ /* 0x000ea20000100800 */
[----:B------:R-:W-:Y:S01]  /*7e40*/  @!P0 LOP3.LUT R23, RZ, R22, RZ, 0x33, !PT ;  /* 0x00000016ff178212 */ /* 0x000fe200078e33ff */
[----:B------:R-:W-:Y:S01]  /*7e50*/  @!P1 IMAD.MOV R8, RZ, RZ, -R8 ;  /* 0x000000ffff089224 */ /* 0x000fe200078e0a08 */
[----:B------:R-:W-:Y:S01]  /*7e60*/  ISETP.GE.AND P4, PT, R25, RZ, PT ;  /* 0x000000ff1900720c */ /* 0x000fe20003f86270 */
[----:B------:R-:W4:Y:S01]  /*7e70*/  LDL.LU R22, [R1+0xb48] ;  /* 0x000b480001167983 */ /* 0x000f220000300800 */
[----:B------:R-:W-:-:S03]  /*7e80*/  ISETP.GE.AND P5, PT, R27, RZ, PT ;  /* 0x000000ff1b00720c */ /* 0x000fc60003fa6270 */
[----:B------:R-:W4:Y:S01]  /*7e90*/  LDL R25, [R1+0x9cc] ;  /* 0x0009cc0001197983 */ /* 0x000f220000100800 */
[----:B------:R-:W-:-:S03]  /*7ea0*/  ISETP.GE.AND P1, PT, R0, RZ, PT ;  /* 0x000000ff0000720c */ /* 0x000fc60003f26270 */
[----:B------:R0:W-:Y:S04]  /*7eb0*/  STL [R1+0x1cc], R23 ;  /* 0x0001cc1701007387 */ /* 0x0001e80000100800 */
[----:B------:R-:W4:Y:S04]  /*7ec0*/  LDL R27, [R1+0x9d0] ;  /* 0x0009d000011b7983 */ /* 0x000f280000100800 */
[----:B0-----:R-:W3:Y:S04]  /*7ed0*/  LDL.LU R23, [R1+0x74] ;  /* 0x0000740001177983 */ /* 0x001ee80000300800 */
[----:B------:R-:W4:Y:S04]  /*7ee0*/  LDL R0, [R1+0x9d4] ;  /* 0x0009d40001007983 */ /* 0x000f280000100800 */
[----:B------:R0:W-:Y:S04]  /*7ef0*/  STL [R1+0x1e4], R8 ;  /* 0x0001e40801007387 */ /* 0x0001e80000100800 */
[----:B0-----:R-:W5:Y:S01]  /*7f00*/  LDL.LU R8, [R1+0x70] ;  /* 0x0000700001087983 */ /* 0x001f620000300800 */
[----:B--2---:R-:W-:Y:S01]  /*7f10*/  ISETP.GE.AND P3, PT, R29, RZ, PT ;  /* 0x000000ff1d00720c */ /* 0x004fe20003f66270 */
[----:B---3--:R-:W-:Y:S01]  /*7f20*/  @!P2 IMAD.MOV R23, RZ, RZ, -R23 ;  /* 0x000000ffff17a224 */ /* 0x008fe200078e0a17 */
[----:B------:R-:W-:-:S02]  /*7f30*/  ISETP.GE.AND P2, PT, R2, RZ, PT ;  /* 0x000000ff0200720c */ /* 0x000fc40003f46270 */
[----:B------:R-:W2:Y:S04]  /*7f40*/  LDL R2, [R1+0x9c8] ;  /* 0x0009c80001027983 */ /* 0x000ea80000100800 */
[----:B------:R0:W-:Y:S04]  /*7f50*/  STL [R1+0x1e0], R23 ;  /* 0x0001e01701007387 */ /* 0x0001e80000100800 */
[----:B0-----:R-:W3:Y:S01]  /*7f60*/  LDL.LU R23, [R1+0x6c] ;  /* 0x00006c0001177983 */ /* 0x001ee20000300800 */
[----:B-----5:R-:W-:Y:S01]  /*7f70*/  @!P3 IMAD.MOV R8, RZ, RZ, -R8 ;  /* 0x000000ffff08b224 */ /* 0x020fe200078e0a08 */
[----:B------:R-:W-:-:S02]  /*7f80*/  ISETP.GE.AND P3, PT, R24, RZ, PT ;  /* 0x000000ff1800720c */ /* 0x000fc40003f66270 */
[----:B------:R-:W5:Y:S04]  /*7f90*/  LDL R24, [R1+0x9c0] ;  /* 0x0009c00001187983 */ /* 0x000f680000100800 */
[----:B------:R0:W-:Y:S04]  /*7fa0*/  STL [R1+0x1dc], R8 ;  /* 0x0001dc0801007387 */ /* 0x0001e80000100800 */
[----:B0-----:R-:W4:Y:S01]  /*7fb0*/  LDL.LU R8, [R1+0x68] ;  /* 0x0000680001087983 */ /* 0x001f220000300800 */
[----:B---3--:R-:W-:Y:S01]  /*7fc0*/  @!P4 IMAD.MOV R23, RZ, RZ, -R23 ;  /* 0x000000ffff17c224 */ /* 0x008fe200078e0a17 */
[----:B------:R-:W-:-:S02]  /*7fd0*/  ISETP.GE.AND P4, PT, R4, RZ, PT ;  /* 0x000000ff0400720c */ /* 0x000fc40003f86270 */
[----:B------:R-:W3:Y:S04]  /*7fe0*/  LDL R4, [R1+0x9bc] ;  /* 0x0009bc0001047983 */ /* 0x000ee80000100800 */
[----:B------:R0:W-:Y:S04]  /*7ff0*/  STL [R1+0x1d8], R23 ;  /* 0x0001d81701007387 */ /* 0x0001e80000100800 */
[----:B0-----:R-:W2:Y:S01]  /*8000*/  LDL.LU R23, [R1+0x64] ;  /* 0x0000640001177983 */ /* 0x001ea20000300800 */
[----:B----4-:R-:W-:Y:S01]  /*8010*/  @!P5 IMAD.MOV R8, RZ, RZ, -R8 ;  /* 0x000000ffff08d224 */ /* 0x010fe200078e0a08 */
[----:B------:R-:W-:-:S02]  /*8020*/  ISETP.GE.AND P5, PT, R3, RZ, PT ;  /* 0x000000ff0300720c */ /* 0x000fc40003fa6270 */
[----:B------:R-:W4:Y:S04]  /*8030*/  LDL R3, [R1+0x9b8] ;  /* 0x0009b80001037983 */ /* 0x000f280000100800 */
[----:B------:R0:W-:Y:S04]  /*8040*/  STL [R1+0x1d4], R8 ;  /* 0x0001d40801007387 */ /* 0x0001e80000100800 */
[----:B0-----:R-:W5:Y:S01]  /*8050*/  LDL.LU R8, [R1+0x60] ;  /* 0x0000600001087983 */ /* 0x001f620000300800 */
[----:B--2---:R-:W-:Y:S01]  /*8060*/  @!P1 IMAD.MOV R23, RZ, RZ, -R23 ;  /* 0x000000ffff179224 */ /* 0x004fe200078e0a17 */
        /* <DEDUP_REMOVED lines=374> */
[----:B----4-:R-:W-:-:S05]  /*97d0*/  @!P1 IMAD.MOV R8, RZ, RZ, -R8 ;  /* 0x000000ffff089224 */ /* 0x010fca00078e0a08 */
[----:B------:R0:W-:Y:S04]  /*97e0*/  STL [R1+0x5c], R8 ;  /* 0x00005c0801007387 */ /* 0x0001e80000100800 */
[----:B0-----:R-:W4:Y:S01]  /*97f0*/  LDL.LU R8, [R1+0x114] ;  /* 0x0001140001087983 */ /* 0x001f220000300800 */
[----:B------:R-:W-:-:S03]  /*9800*/  ISETP.GE.AND P1, PT, R0, RZ, PT ;  /* 0x000000ff0000720c */ /* 0x000fc60003f26270 */
[----:B------:R-:W3:Y:S01]  /*9810*/  LDL R0, [R1+0x884] ;  /* 0x0008840001007983 */ /* 0x000ee20000100800 */
[----:B--2---:R-:W-:Y:S01]  /*9820*/  @!P2 IMAD.MOV R23, RZ, RZ, -R23 ;  /* 0x000000ffff17a224 */ /* 0x004fe200078e0a17 */
[----:B------:R-:W-:Y:S02]  /*9830*/  ISETP.GE.AND P2, PT, R2, RZ, PT ;  /* 0x000000ff0200720c */ /* 0x000fe40003f46270 */
[----:B------:R-:W2:Y:S04]  /*9840*/  LDL.LU R2, [R1+0x134] ;  /* 0x0001340001027983 */ /* 0x000ea80000300800 */
[----:B------:R0:W-:Y:S01]  /*9850*/  STL [R1+0x58], R23 ;  /* 0x0000581701007387 */ /* 0x0001e20000100800 */
[----:B----4-:R-:W-:-:S03]  /*9860*/  @!P3 IMAD.MOV R8, RZ, RZ, -R8 ;  /* 0x000000ffff08b224 */ /* 0x010fc600078e0a08 */
[----:B0-----:R-:W4:Y:S04]  /*9870*/  LDL R23, [R1+0x880] ;  /* 0x0008800001177983 */ /* 0x001f280000100800 */
[----:B------:R0:W-:Y:S04]  /*9880*/  STL [R1+0x54], R8 ;  /* 0x0000540801007387 */ /* 0x0001e80000100800 */
[----:B0-----:R-:W5:Y:S01]  /*9890*/  LDL.LU R8, [R1+0x110] ;  /* 0x0001100001087983 */ /* 0x001f620000300800 */
[----:B------:R-:W-:Y:S01]  /*98a0*/  ISETP.GE.AND P3, PT, R24, RZ, PT ;  /* 0x000000ff1800720c */ /* 0x000fe20003f66270 */
[----:B--2---:R-:W-:Y:S01]  /*98b0*/  @!P4 IMAD.MOV R2, RZ, RZ, -R2 ;  /* 0x000000ffff02c224 */ /* 0x004fe200078e0a02 */
[----:B------:R-:W-:-:S04]  /*98c0*/  ISETP.GE.AND P4, PT, R4, RZ, PT ;  /* 0x000000ff0400720c */ /* 0x000fc80003f86270 */
[----:B------:R0:W-:Y:S04]  /*98d0*/  STL [R1+0x50], R2 ;  /* 0x0000500201007387 */ /* 0x0001e80000100800 */
[----:B0-----:R-:W2:Y:S04]  /*98e0*/  LDL R2, [R1+0x87c] ;  /* 0x00087c0001027983 */ /* 0x001ea80000100800 */
[----:B------:R-:W3:Y:S04]  /*98f0*/  LDL.LU R24, [R1+0x44] ;  /* 0x0000440001187983 */ /* 0x000ee80000300800 */
[----:B------:R-:W2:Y:S01]  /*9900*/  LDL R4, [R1+0x878] ;  /* 0x0008780001047983 */ /* 0x000ea20000100800 */
[----:B-----5:R-:W-:-:S05]  /*9910*/  @!P5 IMAD.MOV R8, RZ, RZ, -R8 ;  /* 0x000000ffff08d224 */ /* 0x020fca00078e0a08 */
[----:B------:R0:W-:Y:S04]  /*9920*/  STL [R1+0x4c], R8 ;  /* 0x00004c0801007387 */ /* 0x0001e80000100800 */
[----:B0-----:R-:W5:Y:S01]  /*9930*/  LDL.LU R8, [R1+0x40] ;  /* 0x0000400001087983 */ /* 0x001f620000300800 */
[----:B------:R-:W-:-:S03]  /*9940*/  ISETP.GE.AND P5, PT, R3, RZ, PT ;  /* 0x000000ff0300720c */ /* 0x000fc60003fa6270 */
[----:B------:R-:W2:Y:S01]  /*9950*/  LDL R3, [R1+0x874] ;  /* 0x0008740001037983 */ /* 0x000ea20000100800 */
[----:B---3--:R-:W-:Y:S01]  /*9960*/  @!P1 IMAD.MOV R24, RZ, RZ, -R24 ;  /* 0x000000ffff189224 */ /* 0x008fe200078e0a18 */
[----:B------:R-:W-:Y:S02]  /*9970*/  ISETP.GE.AND P1, PT, R26, RZ, PT ;  /* 0x000000ff1a00720c */ /* 0x000fe40003f26270 */
[----:B------:R-:W3:Y:S04]  /*9980*/  LDL.LU R26, [R1+0x3c] ;  /* 0x00003c00011a7983 */ /* 0x000ee80000300800 */
[----:B------:R0:W-:Y:S04]  /*9990*/  STL [R1+0x48], R24 ;  /* 0x0000481801007387 */ /* 0x0001e80000100800 */
[----:B0-----:R-:W2:Y:S01]  /*99a0*/  LDL R24, [R1+0x870] ;  /* 0x0008700001187983 */ /* 0x001ea20000100800 */
[----:B-----5:R-:W-:-:S05]  /*99b0*/  @!P2 IMAD.MOV R8, RZ, RZ, -R8 ;  /* 0x000000ffff08a224 */ /* 0x020fca00078e0a08 */
[----:B------:R0:W-:Y:S04]  /*99c0*/  STL [R1+0x44], R8 ;  /* 0x0000440801007387 */ /* 0x0001e80000100800 */
[----:B0-----:R-:W5:Y:S01]  /*99d0*/  LDL.LU R8, [R1+0xf4] ;  /* 0x0000f40001087983 */ /* 0x001f620000300800 */
[----:B------:R-:W-:-:S03]  /*99e0*/  ISETP.GE.AND P2, PT, R25, RZ, PT ;  /* 0x000000ff1900720c */ /* 0x000fc60003f46270 */
[----:B------:R-:W2:Y:S01]  /*99f0*/  LDL R25, [R1+0x86c] ;  /* 0x00086c0001197983 */ /* 0x000ea20000100800 */
[----:B---3--:R-:W-:Y:S01]  /*9a00*/  @!P3 IMAD.MOV R26, RZ, RZ, -R26 ;  /* 0x000000ffff1ab224 */ /* 0x008fe200078e0a1a */
[----:B------:R-:W-:-:S04]  /*9a10*/  ISETP.GE.AND P3, PT, R27, RZ, PT ;  /* 0x000000ff1b00720c */ /* 0x000fc80003f66270 */
[----:B------:R0:W-:Y:S04]  /*9a20*/  STL [R1+0x40], R26 ;  /* 0x0000401a01007387 */ /* 0x0001e80000100800 */
[----:B0-----:R-:W3:Y:S04]  /*9a30*/  LDL R26, [R1+0x868] ;  /* 0x00086800011a7983 */ /* 0x001ee80000100800 */
[----:B------:R-:W4:Y:S04]  /*9a40*/  LDL.LU R29, [R1+0x38] ;  /* 0x00003800011d7983 */ /* 0x000f280000300800 */
[----:B------:R-:W3:Y:S01]  /*9a50*/  LDL R27, [R1+0x864] ;  /* 0x00086400011b7983 */ /* 0x000ee20000100800 */
[----:B-----5:R-:W-:-:S05]  /*9a60*/  @!P4 IMAD.MOV R8, RZ, RZ, -R8 ;  /* 0x000000ffff08c224 */ /* 0x020fca00078e0a08 */
[----:B------:R0:W-:Y:S04]  /*9a70*/  STL [R1+0x3c], R8 ;  /* 0x00003c0801007387 */ /* 0x0001e80000100800 */
[----:B0-----:R-:W5:Y:S01]  /*9a80*/  LDL.LU R8, [R1+0x34] ;  /* 0x0000340001087983 */ /* 0x001f620000300800 */
[----:B------:R-:W-:-:S03]  /*9a90*/  ISETP.GE.AND P4, PT, R0, RZ, PT ;  /* 0x000000ff0000720c */ /* 0x000fc60003f86270 */
[----:B------:R-:W3:Y:S01]  /*9aa0*/  LDL R0, [R1+0x860] ;  /* 0x0008600001007983 */ /* 0x000ee20000100800 */
[----:B----4-:R-:W-:Y:S01]  /*9ab0*/  @!P5 IMAD.MOV R29, RZ, RZ, -R29 ;  /* 0x000000ffff1dd224 */ /* 0x010fe200078e0a1d */
[----:B------:R-:W-:-:S04]  /*9ac0*/  ISETP.GE.AND P5, PT, R23, RZ, PT ;  /* 0x000000ff1700720c */ /* 0x000fc80003fa6270 */
[----:B------:R0:W-:Y:S04]  /*9ad0*/  STL [R1+0x38], R29 ;  /* 0x0000381d01007387 */ /* 0x0001e80000100800 */
[----:B0-----:R-:W4:Y:S04]  /*9ae0*/  LDL R29, [R1+0x85c] ;  /* 0x00085c00011d7983 */ /* 0x001f280000100800 */
[----:B------:R-:W3:Y:S01]  /*9af0*/  LDL.LU R23, [R1+0x30] ;  /* 0x0000300001177983 */ /* 0x000ee20000300800 */
[----:B-----5:R-:W-:Y:S01]  /*9b00*/  @!P1 IMAD.MOV R8, RZ, RZ, -R8 ;  /* 0x000000ffff089224 */ /* 0x020fe200078e0a08 */
[----:B--2---:R-:W-:-:S04]  /*9b10*/  ISETP.GE.AND P1, PT, R2, RZ, PT ;  /* 0x000000ff0200720c */ /* 0x004fc80003f26270 */
[----:B------:R0:W-:Y:S04]  /*9b20*/  STL [R1+0x34], R8 ;  /* 0x0000340801007387 */ /* 0x0001e80000100800 */
[----:B0-----:R-:W2:Y:S04]  /*9b30*/  LDL R8, [R1+0x858] ;  /* 0x0008580001087983 */ /* 0x001ea80000100800 */
[----:B------:R-:W5:Y:S01]  /*9b40*/  LDL.LU R2, [R1+0x2c] ;  /* 0x00002c0001027983 */ /* 0x000f620000300800 */
[----:B---3--:R-:W-:Y:S01]  /*9b50*/  @!P2 IMAD.MOV R23, RZ, RZ, -R23 ;  /* 0x000000ffff17a224 */ /* 0x008fe200078e0a17 */
[----:B------:R-:W-:-:S02]  /*9b60*/  ISETP.GE.AND P2, PT, R4, RZ, PT ;  /* 0x000000ff0400720c */ /* 0x000fc40003f46270 */
[----:B------:R-:W3:Y:S04]  /*9b70*/  LDL R4, [R1+0x854] ;  /* 0x0008540001047983 */ /* 0x000ee80000100800 */
[----:B------:R0:W-:Y:S04]  /*9b80*/  STL [R1+0x30], R23 ;  /* 0x0000301701007387 */ /* 0x0001e80000100800 */
[----:B0-----:R-:W4:Y:S01]  /*9b90*/  LDL.LU R23, [R1+0x28] ;  /* 0x0000280001177983 */ /* 0x001f220000300800 */
        /* <DEDUP_REMOVED lines=8> */
[----:B0-----:R-:W4:Y:S04]  /*9c20*/  LDL.LU R23, [R1+0xb44] ;  /* 0x000b440001177983 */ /* 0x001f280000300800 */
[----:B------:R-:W2:Y:S01]  /*9c30*/  LDL.LU R24, [R1+0x18] ;  /* 0x0000180001187983 */ /* 0x000ea20000300800 */
[----:B-----5:R-:W-:Y:S01]  /*9c40*/  @!P5 IMAD.MOV R2, RZ, RZ, -R2 ;  /* 0x000000ffff02d224 */ /* 0x020fe200078e0a02 */
[----:B------:R-:W-:-:S04]  /*9c50*/  ISETP.GE.AND P5, PT, R25, RZ, PT ;  /* 0x000000ff1900720c */ /* 0x000fc80003fa6270 */
[----:B------:R0:W-:Y:S04]  /*9c60*/  STL [R1+0x1c], R2 ;  /* 0x00001c0201007387 */ /* 0x0001e80000100800 */
[----:B0-----:R-:W5:Y:S04]  /*9c70*/  LDL R2, [R1+0x84c] ;  /* 0x00084c0001027983 */ /* 0x001f680000100800 */
[----:B------:R-:W3:Y:S01]  /*9c80*/  LDL.LU R25, [R1+0x14] ;  /* 0x0000140001197983 */ /* 0x000ee20000300800 */
[----:B--2---:R-:W-:Y:S01]  /*9c90*/  @!P1 IMAD.MOV R24, RZ, RZ, -R24 ;  /* 0x000000ffff189224 */ /* 0x004fe200078e0a18 */
[----:B------:R-:W-:-:S04]  /*9ca0*/  ISETP.GE.AND P1, PT, R26, RZ, PT ;  /* 0x000000ff1a00720c */ /* 0x000fc80003f26270 */
[----:B------:R0:W-:Y:S04]  /*9cb0*/  STL [R1+0x18], R24 ;  /* 0x0000181801007387 */ /* 0x0001e80000100800 */
[----:B0-----:R-:W2:Y:S04]  /*9cc0*/  LDL.LU R24, [R1+0xb40] ;  /* 0x000b400001187983 */ /* 0x001ea80000300800 */
[----:B------:R-:W4:Y:S01]  /*9cd0*/  LDL.LU R26, [R1+0x10] ;  /* 0x00001000011a7983 */ /* 0x000f220000300800 */
[----:B---3--:R-:W-:Y:S01]  /*9ce0*/  @!P2 IMAD.MOV R25, RZ, RZ, -R25 ;  /* 0x000000ffff19a224 */ /* 0x008fe200078e0a19 */
[----:B------:R-:W-:-:S04]  /*9cf0*/  ISETP.GE.AND P2, PT, R27, RZ, PT ;  /* 0x000000ff1b00720c */ /* 0x000fc80003f46270 */
[----:B------:R0:W-:Y:S04]  /*9d00*/  STL [R1+0x14], R25 ;  /* 0x0000141901007387 */ /* 0x0001e80000100800 */
[----:B0-----:R-:W3:Y:S04]  /*9d10*/  LDL.LU R25, [R1+0xb3c] ;  /* 0x000b3c0001197983 */ /* 0x001ee80000300800 */
[----:B------:R-:W5:Y:S01]  /*9d20*/  LDL.LU R27, [R1+0xc] ;  /* 0x00000c00011b7983 */ /* 0x000f620000300800 */
        /* <DEDUP_REMOVED lines=8> */
[----:B0-----:R-:W5:Y:S04]  /*9db0*/  LDL.LU R27, [R1+0xb34] ;  /* 0x000b3400011b7983 */ /* 0x001f680000300800 */
[----:B------:R-:W3:Y:S01]  /*9dc0*/  LDL.LU R29, [R1+0x4] ;  /* 0x00000400011d7983 */ /* 0x000ee20000300800 */
[----:B--2---:R-:W-:Y:S01]  /*9dd0*/  @!P5 IMAD.MOV R0, RZ, RZ, -R0 ;  /* 0x000000ffff00d224 */ /* 0x004fe200078e0a00 */
[----:B------:R-:W-:-:S04]  /*9de0*/  ISETP.GE.AND P5, PT, R8, RZ, PT ;  /* 0x000000ff0800720c */ /* 0x000fc80003fa6270 */
[----:B------:R0:W-:Y:S04]  /*9df0*/  STL [R1+0x8], R0 ;  /* 0x0000080001007387 */ /* 0x0001e80000100800 */
[----:B0-----:R-:W2:Y:S04]  /*9e00*/  LDL.LU R0, [R1+0xb30] ;  /* 0x000b300001007983 */ /* 0x001ea80000300800 */
[----:B------:R-:W4:Y:S01]  /*9e10*/  LDL.LU R8, [R1] ;  /* 0x0000000001087983 */ /* 0x000f220000300800 */
[----:B---3--:R-:W-:Y:S01]  /*9e20*/  @!P1 IMAD.MOV R29, RZ, RZ, -R29 ;  /* 0x000000ffff1d9224 */ /* 0x008fe200078e0a1d */
[----:B------:R-:W-:-:S04]  /*9e30*/  ISETP.GE.AND P1, PT, R4, RZ, PT ;  /* 0x000000ff0400720c */ /* 0x000fc80003f26270 */
[----:B------:R0:W-:Y:S04]  /*9e40*/  STL [R1+0xa90], R29 ;  /* 0x000a901d01007387 */ /* 0x0001e80000100800 */
[----:B0-----:R-:W3:Y:S04]  /*9e50*/  LDL R29, [R1+0x840] ;  /* 0x00084000011d7983 */ /* 0x001ee80000100800 */
[----:B------:R-:W5:Y:S01]  /*9e60*/  LDL.LU R4, [R1+0xb2c] ;  /* 0x000b2c0001047983 */ /* 0x000f620000300800 */
[----:B----4-:R-:W-:Y:S01]  /*9e70*/  @!P2 IMAD.MOV R8, RZ, RZ, -R8 ;  /* 0x000000ffff08a224 */ /* 0x010fe200078e0a08 */
[----:B------:R-:W-:-:S04]  /*9e80*/  ISETP.GE.AND P2, PT, R3, RZ, PT ;  /* 0x000000ff0300720c */ /* 0x000fc80003f46270 */
[----:B------:R0:W-:Y:S04]  /*9e90*/  STL [R1+0xa94], R8 ;  /* 0x000a940801007387 */ /* 0x0001e80000100800 */
[----:B0-----:R-:W4:Y:S04]  /*9ea0*/  LDL R8, [R1+0x844] ;  /* 0x0008440001087983 */ /* 0x001f280000100800 */
[----:B------:R-:W4:Y:S01]  /*9eb0*/  LDL.LU R3, [R1+0xb28] ;  /* 0x000b280001037983 */ /* 0x000f220000300800 */
[----:B-----5:R-:W-:Y:S01]  /*9ec0*/  @!P3 IMAD.MOV R4, RZ, RZ, -R4 ;  /* 0x000000ffff04b224 */ /* 0x020fe200078e0a04 */
[----:B------:R-:W-:-:S04]  /*9ed0*/  ISETP.GE.AND P3, PT, R2, RZ, PT ;  /* 0x000000ff0200720c */ /* 0x000fc80003f66270 */
[----:B------:R0:W-:Y:S04]  /*9ee0*/  STL [R1+0xa98], R4 ;  /* 0x000a980401007387 */ /* 0x0001e80000100800 */
[----:B0-----:R-:W5:Y:S04]  /*9ef0*/  LDL R4, [R1+0x848] ;  /* 0x0008480001047983 */ /* 0x001f680000100800 */
[----:B------:R-:W5:Y:S01]  /*9f00*/  LDL.LU R2, [R1+0xb24] ;  /* 0x000b240001027983 */ /* 0x000f620000300800 */
[----:B--2---:R-:W-:Y:S02]  /*9f10*/  @!P1 IMAD.MOV R0, RZ, RZ, -R0 ;  /* 0x000000ffff009224 */ /* 0x004fe400078e0a00 */
[----:B------:R-:W-:Y:S01]  /*9f20*/  @!P2 IMAD.MOV R27, RZ, RZ, -R27 ;  /* 0x000000ffff1ba224 */ /* 0x000fe200078e0a1b */
[----:B---3--:R-:W-:Y:S01]  /*9f30*/  ISETP.GE.AND P1, PT, R29, RZ, PT ;  /* 0x000000ff1d00720c */ /* 0x008fe20003f26270 */
[----:B----4-:R-:W-:-:S05]  /*9f40*/  @!P4 IMAD.MOV R3, RZ, RZ, -R3 ;  /* 0x000000ffff03c224 */ /* 0x010fca00078e0a03 */
[----:B------:R0:W-:Y:S04]  /*9f50*/  STL [R1+0xa9c], R3 ;  /* 0x000a9c0301007387 */ /* 0x0001e80000100800 */
[----:B0-----:R-:W2:Y:S01]  /*9f60*/  LDL R3, [R1+0x830] ;  /* 0x0008300001037983 */ /* 0x001ea20000100800 */
[----:B-----5:R-:W-:-:S03]  /*9f70*/  ISETP.GE.AND P4, PT, R4, RZ, PT ;  /* 0x000000ff0400720c */ /* 0x020fc60003f86270 */
[----:B------:R-:W3:Y:S01]  /*9f80*/  LDL R4, [R1+0x82c] ;  /* 0x00082c0001047983 */ /* 0x000ee20000100800 */
[----:B------:R-:W-:Y:S01]  /*9f90*/  @!P5 IMAD.MOV R2, RZ, RZ, -R2 ;  /* 0x000000ffff02d224 */ /* 0x000fe200078e0a02 */
[----:B------:R-:W-:-:S04]  /*9fa0*/  ISETP.GE.AND P5, PT, R8, RZ, PT ;  /* 0x000000ff0800720c */ /* 0x000fc80003fa6270 */
[----:B------:R0:W-:Y:S04]  /*9fb0*/  STL [R1+0xaa0], R2 ;  /* 0x000aa00201007387 */ /* 0x0001e80000100800 */
[----:B------:R-:W4:Y:S04]  /*9fc0*/  LDL R8, [R1+0x828] ;  /* 0x0008280001087983 */ /* 0x000f280000100800 */
[----:B0-----:R-:W5:Y:S04]  /*9fd0*/  LDL R2, [R1+0x834] ;  /* 0x0008340001027983 */ /* 0x001f680000100800 */
[----:B------:R0:W-:Y:S04]  /*9fe0*/  STL [R1+0xaa4], R0 ;  /* 0x000aa40001007387 */ /* 0x0001e80000100800 */
[----:B------:R-:W4:Y:S04]  /*9ff0*/  LDL R29, [R1+0x824] ;  /* 0x00082400011d7983 */ /* 0x000f280000100800 */
[----:B0-----:R-:W5:Y:S04]  /*a000*/  LDL R0, [R1+0x838] ;  /* 0x0008380001007983 */ /* 0x001f680000100800 */
[----:B------:R0:W-:Y:S04]  /*a010*/  STL [R1+0xaa8], R27 ;  /* 0x000aa81b01007387 */ /* 0x0001e80000100800 */
[----:B0-----:R-:W4:Y:S01]  /*a020*/  LDL R27, [R1+0x83c] ;  /* 0x00083c00011b7983 */ /* 0x001f220000100800 */
[----:B------:R-:W-:-:S02]  /*a030*/  @!P3 IMAD.MOV R26, RZ, RZ, -R26 ;  /* 0x000000ffff1ab224 */ /* 0x000fc400078e0a1a */
[----:B------:R-:W-:Y:S02]  /*a040*/  @!P4 IMAD.MOV R25, RZ, RZ, -R25 ;  /* 0x000000ffff19c224 */ /* 0x000fe400078e0a19 */
[----:B------:R-:W-:Y:S02]  /*a050*/  @!P5 IMAD.MOV R24, RZ, RZ, -R24 ;  /* 0x000000ffff18d224 */ /* 0x000fe400078e0a18 */
[----:B------:R-:W-:Y:S01]  /*a060*/  @!P1 IMAD.MOV R23, RZ, RZ, -R23 ;  /* 0x000000ffff179224 */ /* 0x000fe200078e0a17 */
[----:B--2---:R-:W-:Y:S02]  /*a070*/  ISETP.GE.AND P5, PT, R3, RZ, PT ;  /* 0x000000ff0300720c */ /* 0x004fe40003fa6270 */
[----:B---3--:R-:W-:Y:S02]  /*a080*/  ISETP.GE.AND P1, PT, R4, RZ, PT ;  /* 0x000000ff0400720c */ /* 0x008fe40003f26270 */
[----:B-----5:R-:W-:Y:S02]  /*a090*/  ISETP.GE.AND P3, PT, R0, RZ, PT ;  /* 0x000000ff0000720c */ /* 0x020fe40003f66270 */
[----:B----4-:R-:W-:-:S02]  /*a0a0*/  ISETP.GE.AND P2, PT, R27, RZ, PT ;  /* 0x000000ff1b00720c */ /* 0x010fc40003f46270 */
[----:B------:R-:W2:Y:S04]  /*a0b0*/  LDL R27, [R1+0x820] ;  /* 0x00082000011b7983 */ /* 0x000ea80000100800 */
[----:B------:R-:W-:Y:S04]  /*a0c0*/  STL [R1+0xaac], R26 ;  /* 0x000aac1a01007387 */ /* 0x000fe80000100800 */
[----:B------:R-:W3:Y:S01]  /*a0d0*/  LDL R0, [R1+0x81c] ;  /* 0x00081c0001007983 */ /* 0x000ee20000100800 */
[----:B------:R-:W-:-:S03]  /*a0e0*/  ISETP.GE.AND P4, PT, R2, RZ, PT ;  /* 0x000000ff0200720c */ /* 0x000fc60003f86270 */
[----:B------:R-:W-:Y:S04]  /*a0f0*/  STL [R1+0xab0], R25 ;  /* 0x000ab01901007387 */ /* 0x000fe80000100800 */
[----:B------:R-:W4:Y:S04]  /*a100*/  LDL R2, [R1+0x818] ;  /* 0x0008180001027983 */ /* 0x000f280000100800 */
[----:B------:R0:W-:Y:S04]  /*a110*/  STL [R1+0xab4], R24 ;  /* 0x000ab41801007387 */ /* 0x0001e80000100800 */
[----:B------:R-:W5:Y:S04]  /*a120*/  LDL R3, [R1+0x810] ;  /* 0x0008100001037983 */ /* 0x000f680000100800 */
[----:B------:R-:W-:Y:S04]  /*a130*/  STL [R1+0xab8], R23 ;  /* 0x000ab81701007387 */ /* 0x000fe80000100800 */
[----:B------:R-:W5:Y:S01]  /*a140*/  LDL R4, [R1+0x80c] ;  /* 0x00080c0001047983 */ /* 0x000f620000100800 */
[----:B------:R-:W-:-:S02]  /*a150*/  @!P2 IMAD.MOV R22, RZ, RZ, -R22 ;  /* 0x000000ffff16a224 */ /* 0x000fc400078e0a16 */
[----:B------:R-:W-:Y:S01]  /*a160*/  @!P3 IMAD.MOV R21, RZ, RZ, -R21 ;  /* 0x000000ffff15b224 */ /* 0x000fe200078e0a15 */
[----:B------:R-:W-:Y:S01]  /*a170*/  ISETP.GE.AND P2, PT, R8, RZ, PT ;  /* 0x000000ff0800720c */ /* 0x000fe20003f46270 */
[----:B------:R-:W-:Y:S01]  /*a180*/  @!P4 IMAD.MOV R20, RZ, RZ, -R20 ;  /* 0x000000ffff14c224 */ /* 0x000fe200078e0a14 */
[----:B------:R-:W-:Y:S01]  /*a190*/  STL [R1+0xabc], R22 ;  /* 0x000abc1601007387 */ /* 0x000fe20000100800 */
[----:B------:R-:W-:Y:S01]  /*a1a0*/  @!P5 IMAD.MOV R19, RZ, RZ, -R19 ;  /* 0x000000ffff13d224 */ /* 0x000fe200078e0a13 */
[----:B------:R-:W-:Y:S01]  /*a1b0*/  ISETP.GE.AND P3, PT, R29, RZ, PT ;  /* 0x000000ff1d00720c */ /* 0x000fe20003f66270 */
[----:B------:R-:W-:Y:S01]  /*a1c0*/  @!P1 IMAD.MOV R18, RZ, RZ, -R18 ;  /* 0x000000ffff129224 */ /* 0x000fe200078e0a12 */
[----:B------:R-:W5:Y:S04]  /*a1d0*/  LDL R8, [R1+0x808] ;  /* 0x0008080001087983 */ /* 0x000f680000100800 */
[----:B------:R-:W-:Y:S04]  /*a1e0*/  STL [R1+0xac0], R21 ;  /* 0x000ac01501007387 */ /* 0x000fe80000100800 */
[----:B------:R-:W5:Y:S04]  /*a1f0*/  LDL R29, [R1+0x804] ;  /* 0x00080400011d7983 */ /* 0x000f680000100800 */
[----:B------:R-:W-:Y:S04]  /*a200*/  STL [R1+0xac4], R20 ;  /* 0x000ac41401007387 */ /* 0x000fe80000100800 */
[----:B------:R-:W-:Y:S04]  /*a210*/  STL [R1+0xac8], R19 ;  /* 0x000ac81301007387 */ /* 0x000fe80000100800 */
[----:B0-----:R-:W5:Y:S04]  /*a220*/  LDL R24, [R1+0x800] ;  /* 0x0008000001187983 */ /* 0x001f680000100800 */
[----:B------:R-:W-:Y:S04]  /*a230*/  STL [R1+0xacc], R18 ;  /* 0x000acc1201007387 */ /* 0x000fe80000100800 */
[----:B------:R-:W5:Y:S04]  /*a240*/  LDL R25, [R1+0x7fc] ;  /* 0x0007fc0001197983 */ /* 0x000f680000100800 */
[----:B------:R-:W5:Y:S01]  /*a250*/  LDL R26, [R1+0x7f8] ;  /* 0x0007f800011a7983 */ /* 0x000f620000100800 */
[----:B------:R-:W-:-:S02]  /*a260*/  @!P2 IMAD.MOV R17, RZ, RZ, -R17 ;  /* 0x000000ffff11a224 */ /* 0x000fc400078e0a11 */
[----:B------:R-:W-:-:S03]  /*a270*/  @!P3 IMAD.MOV R16, RZ, RZ, -R16 ;  /* 0x000000ffff10b224 */ /* 0x000fc600078e0a10 */
[----:B------:R-:W-:Y:S04]  /*a280*/  STL [R1+0xad0], R17 ;  /* 0x000ad01101007387 */ /* 0x000fe80000100800 */
[----:B------:R-:W-:Y:S01]  /*a290*/  STL [R1+0xad4], R16 ;  /* 0x000ad41001007387 */ /* 0x000fe20000100800 */
[----:B--2---:R-:W-:Y:S02]  /*a2a0*/  ISETP.GE.AND P4, PT, R27, RZ, PT ;  /* 0x000000ff1b00720c */ /* 0x004fe40003f86270 */
[----:B---3--:R-:W-:-:S11]  /*a2b0*/  ISETP.GE.AND P5, PT, R0, RZ, PT ;  /* 0x000000ff0000720c */ /* 0x008fd60003fa6270 */
[----:B------:R-:W-:Y:S02]  /*a2c0*/  @!P4 IMAD.MOV R15, RZ, RZ, -R15 ;  /* 0x000000ffff0fc224 */ /* 0x000fe400078e0a0f */
[----:B------:R-:W-:-:S03]  /*a2d0*/  @!P5 IMAD.MOV R14, RZ, RZ, -R14 ;  /* 0x000000ffff0ed224 */ /* 0x000fc600078e0a0e */
[----:B------:R-:W-:Y:S01]  /*a2e0*/  STL [R1+0xad8], R15 ;  /* 0x000ad80f01007387 */ /* 0x000fe20000100800 */
[----:B----4-:R-:W-:-:S03]  /*a2f0*/  ISETP.GE.AND P1, PT, R2, RZ, PT ;  /* 0x000000ff0200720c */ /* 0x010fc60003f26270 */
[----:B------:R-:W-:Y:S01]  /*a300*/  STL [R1+0xadc], R14 ;  /* 0x000adc0e01007387 */ /* 0x000fe20000100800 */
[----:B-----5:R-:W-:-:S03]  /*a310*/  ISETP.GE.AND P2, PT, R3, RZ, PT ;  /* 0x000000ff0300720c */ /* 0x020fc60003f46270 */
[----:B------:R-:W2:Y:S01]  /*a320*/  LDL.LU R27, [R1+0x1e4] ;  /* 0x0001e400011b7983 */ /* 0x000ea20000300800 */
[----:B------:R-:W-:-:S03]  /*a330*/  ISETP.GE.AND P3, PT, R4, RZ, PT ;  /* 0x000000ff0400720c */ /* 0x000fc60003f66270 */
[----:B------:R-:W3:Y:S04]  /*a340*/  LDL.LU R0, [R1+0x1e0] ;  /* 0x0001e00001007983 */ /* 0x000ee80000300800 */
[----:B------:R-:W4:Y:S04]  /*a350*/  LDL.LU R2, [R1+0x1dc] ;  /* 0x0001dc0001027983 */ /* 0x000f280000300800 */
[----:B------:R-:W5:Y:S04]  /*a360*/  LDL.LU R3, [R1+0x1d8] ;  /* 0x0001d80001037983 */ /* 0x000f680000300800 */
[----:B------:R-:W5:Y:S01]  /*a370*/  LDL.LU R4, [R1+0x1d4] ;  /* 0x0001d40001047983 */ /* 0x000f620000300800 */
[----:B------:R-:W-:Y:S01]  /*a380*/  ISETP.GE.AND P4, PT, R8, RZ, PT ;  /* 0x000000ff0800720c */ /* 0x000fe20003f86270 */
[----:B------:R-:W-:Y:S01]  /*a390*/  @!P1 IMAD.MOV R13, RZ, RZ, -R13 ;  /* 0x000000ffff0d9224 */ /* 0x000fe200078e0a0d */
[----:B------:R-:W-:Y:S01]  /*a3a0*/  ISETP.GE.AND P5, PT, R29, RZ, PT ;  /* 0x000000ff1d00720c */ /* 0x000fe20003fa6270 */
[----:B------:R-:W-:Y:S01]  /*a3b0*/  @!P2 IMAD.MOV R12, RZ, RZ, -R12 ;  /* 0x000000ffff0ca224 */ /* 0x000fe200078e0a0c */
[----:B------:R-:W5:Y:S01]  /*a3c0*/  LDL.LU R8, [R1+0x1d0] ;  /* 0x0001d00001087983 */ /* 0x000f620000300800 */
[----:B------:R-:W-:Y:S01]  /*a3d0*/  @!P3 IMAD.MOV R11, RZ, RZ, -R11 ;  /* 0x000000ffff0bb224 */ /* 0x000fe200078e0a0b */
[----:B------:R-:W-:-:S02]  /*a3e0*/  ISETP.NE.AND P0, PT, R9, RZ, PT ;  /* 0x000000ff0900720c */ /* 0x000fc40003f05270 */
[----:B------:R-:W5:Y:S01]  /*a3f0*/  LDL.LU R29, [R1+0x1c8] ;  /* 0x0001c800011d7983 */ /* 0x000f620000300800 */
[----:B------:R-:W-:Y:S02]  /*a400*/  ISETP.GE.AND P1, PT, R24, RZ, PT ;  /* 0x000000ff1800720c */ /* 0x000fe40003f26270 */
[----:B------:R-:W-:Y:S02]  /*a410*/  ISETP.GE.AND P2, PT, R25, RZ, PT ;  /* 0x000000ff1900720c */ /* 0x000fe40003f46270 */
[----:B------:R-:W-:Y:S01]  /*a420*/  ISETP.GE.AND P6, PT, R26, RZ, PT ;  /* 0x000000ff1a00720c */ /* 0x000fe20003fc6270 */
[----:B------:R-:W-:Y:S01]  /*a430*/  @!P4 IMAD.MOV R10, RZ, RZ, -R10 ;  /* 0x000000ffff0ac224 */ /* 0x000fe200078e0a0a */
[----:B------:R-:W-:Y:S01]  /*a440*/  STL [R1+0xae0], R13 ;  /* 0x000ae00d01007387 */ /* 0x000fe20000100800 */
[----:B------:R-:W-:-:S06]  /*a450*/  @!P5 IMAD.MOV R7, RZ, RZ, -R7 ;  /* 0x000000ffff07d224 */ /* 0x000fcc00078e0a07 */
[----:B------:R-:W-:Y:S01]  /*a460*/  @!P1 IMAD.MOV R6, RZ, RZ, -R6 ;  /* 0x000000ffff069224 */ /* 0x000fe200078e0a06 */
[----:B------:R-:W-:Y:S01]  /*a470*/  STL [R1+0xae4], R12 ;  /* 0x000ae40c01007387 */ /* 0x000fe20000100800 */
[----:B------:R-:W-:Y:S01]  /*a480*/  LOP3.LUT R9, RZ, R9, RZ, 0x33, !PT ;  /* 0x00000009ff097212 */ /* 0x000fe200078e33ff */
[----:B------:R-:W-:Y:S02]  /*a490*/  @!P2 IMAD.MOV R5, RZ, RZ, -R5 ;  /* 0x000000ffff05a224 */ /* 0x000fe400078e0a05 */
[----:B------:R-:W-:Y:S04]  /*a4a0*/  STL [R1+0xae8], R11 ;  /* 0x000ae80b01007387 */ /* 0x000fe80000100800 */
[----:B------:R-:W-:Y:S01]  /*a4b0*/  STL [R1+0xaec], R10 ;  /* 0x000aec0a01007387 */ /* 0x000fe20000100800 */
[----:B------:R-:W-:-:S03]  /*a4c0*/  @!P6 IMAD.MOV R28, RZ, RZ, -R28 ;  /* 0x000000ffff1ce224 */ /* 0x000fc600078e0a1c */
[----:B------:R-:W-:Y:S04]  /*a4d0*/  STL [R1+0xaf0], R7 ;  /* 0x000af00701007387 */ /* 0x000fe80000100800 */
[----:B------:R2:W-:Y:S04]  /*a4e0*/  STL [R1+0xaf4], R6 ;  /* 0x000af40601007387 */ /* 0x0005e80000100800 */
[----:B------:R3:W-:Y:S04]  /*a4f0*/  STL [R1+0xaf8], R5 ;  /* 0x000af80501007387 */ /* 0x0007e80000100800 */
[----:B------:R0:W-:Y:S01]  /*a500*/  STL [R1+0xafc], R28 ;  /* 0x000afc1c01007387 */ /* 0x0001e20000100800 */
[----:B--2---:R-:W-:-:S02]  /*a510*/  SEL R6, R9, R27, !P0 ;  /* 0x0000001b09067207 */ /* 0x004fc40004000000 */
[----:B---3--:R-:W-:-:S03]  /*a520*/  SEL R5, R9, R0, !P0 ;  /* 0x0000000009057207 */ /* 0x008fc60004000000 */
[----:B------:R-:W-:Y:S01]  /*a530*/  STL [R1+0x1f8], R6 ;  /* 0x0001f80601007387 */ /* 0x000fe20000100800 */
[----:B----4-:R-:W-:-:S03]  /*a540*/  SEL R2, R9, R2, !P0 ;  /* 0x0000000209027207 */ /* 0x010fc60004000000 */
[----:B------:R-:W-:Y:S01]  /*a550*/  STL [R1+0x1f4], R5 ;  /* 0x0001f40501007387 */ /* 0x000fe20000100800 */
[----:B-----5:R-:W-:-:S03]  /*a560*/  SEL R0, R9, R3, !P0 ;  /* 0x0000000309007207 */ /* 0x020fc60004000000 */
[----:B------:R1:W-:Y:S01]  /*a570*/  STL [R1+0x1f0], R2 ;  /* 0x0001f00201007387 */ /* 0x0003e20000100800 */
[----:B------:R-:W-:-:S03]  /*a580*/  SEL R3, R9, R4, !P0 ;  /* 0x0000000409037207 */ /* 0x000fc60004000000 */
[----:B------:R2:W-:Y:S04]  /*a590*/  STL [R1+0x1ec], R0 ;  /* 0x0001ec0001007387 */ /* 0x0005e80000100800 */
[----:B------:R-:W-:Y:S04]  /*a5a0*/  STL [R1+0x1e8], R3 ;  /* 0x0001e80301007387 */ /* 0x000fe80000100800 */
[----:B0-----:R-:W3:Y:S01]  /*a5b0*/  LDL.LU R28, [R1+0x1b4] ;  /* 0x0001b400011c7983 */ /* 0x001ee20000300800 */
[C---:B-1----:R-:W-:Y:S02]  /*a5c0*/  SEL R2, R9.reuse, R8, !P0 ;  /* 0x0000000809027207 */ /* 0x042fe40004000000 */
[----:B--2---:R-:W-:-:S03]  /*a5d0*/  SEL R0, R9, R29, !P0 ;  /* 0x0000001d09007207 */ /* 0x004fc60004000000 */
[----:B------:R-:W-:Y:S04]  /*a5e0*/  STL [R1+0x1e4], R2 ;  /* 0x0001e40201007387 */ /* 0x000fe80000100800 */
[----:B---3--:R0:W-:Y:S04]  /*a5f0*/  STL [R1+0xb18], R28 ;  /* 0x000b181c01007387 */ /* 0x0081e80000100800 */
[----:B------:R-:W-:Y:S04]  /*a600*/  STL [R1+0x1e0], R0 ;  /* 0x0001e00001007387 */ /* 0x000fe80000100800 */
[----:B0-----:R-:W2:Y:S04]  /*a610*/  LDL.LU R28, [R1+0x1b8] ;  /* 0x0001b800011c7983 */ /* 0x001ea80000300800 */
[----:B--2---:R0:W-:Y:S04]  /*a620*/  STL [R1+0xb1c], R28 ;  /* 0x000b1c1c01007387 */ /* 0x0041e80000100800 */
[----:B0-----:R-:W2:Y:S04]  /*a630*/  LDL.LU R28, [R1+0x1c0] ;  /* 0x0001c000011c7983 */ /* 0x001ea80000300800 */
[----:B--2---:R0:W-:Y:S04]  /*a640*/  STL [R1+0xb20], R28 ;  /* 0x000b201c01007387 */ /* 0x0041e80000100800 */
[----:B0-----:R-:W2:Y:S04]  /*a650*/  LDL.LU R28, [R1+0x1c4] ;  /* 0x0001c400011c7983 */ /* 0x001ea80000300800 */
[----:B------:R-:W3:Y:S04]  /*a660*/  LDL.LU R5, [R1+0x1ac] ;  /* 0x0001ac0001057983 */ /* 0x000ee80000300800 */
[----:B------:R-:W4:Y:S04]  /*a670*/  LDL.LU R6, [R1+0x1a4] ;  /* 0x0001a40001067983 */ /* 0x000f280000300800 */
[----:B------:R-:W5:Y:S04]  /*a680*/  LDL.LU R7, [R1+0x1a0] ;  /* 0x0001a00001077983 */ /* 0x000f680000300800 */
        /* <DEDUP_REMOVED lines=19> */
[----:B------:R-:W4:Y:S04]  /*a7c0*/  LDL.LU R2, [R1+0x12c] ;  /* 0x00012c0001027983 */ /* 0x000f280000300800 */
[----:B------:R-:W5:Y:S04]  /*a7d0*/  LDL.LU R3, [R1+0x128] ;  /* 0x0001280001037983 */ /* 0x000f680000300800 */
[----:B------:R-:W5:Y:S04]  /*a7e0*/  LDL.LU R4, [R1+0x124] ;  /* 0x0001240001047983 */ /* 0x000f680000300800 */
[----:B------:R-:W5:Y:S04]  /*a7f0*/  LDL.LU R8, [R1+0x120] ;  /* 0x0001200001087983 */ /* 0x000f680000300800 */
[----:B------:R-:W5:Y:S01]  /*a800*/  LDL.LU R29, [R1+0x11c] ;  /* 0x00011c00011d7983 */ /* 0x000f620000300800 */
[----:B--2---:R-:W-:-:S05]  /*a810*/  SEL R28, R9, R28, !P0 ;  /* 0x0000001c091c7207 */ /* 0x004fca0004000000 */
[----:B------:R0:W-:Y:S04]  /*a820*/  STL [R1+0x1dc], R28 ;  /* 0x0001dc1c01007387 */ /* 0x0001e80000100800 */
[----:B0-----:R-:W2:Y:S02]  /*a830*/  LDL.LU R28, [R1+0xb20] ;  /* 0x000b2000011c7983 */ /* 0x001ea40000300800 */
[----:B--2---:R-:W-:-:S05]  /*a840*/  SEL R28, R9, R28, !P0 ;  /* 0x0000001c091c7207 */ /* 0x004fca0004000000 */
[----:B------:R0:W-:Y:S04]  /*a850*/  STL [R1+0x1d8], R28 ;  /* 0x0001d81c01007387 */ /* 0x0001e80000100800 */
[----:B0-----:R-:W2:Y:S02]  /*a860*/  LDL.LU R28, [R1+0xb1c] ;  /* 0x000b1c00011c7983 */ /* 0x001ea40000300800 */
[----:B--2---:R-:W-:-:S05]  /*a870*/  SEL R28, R9, R28, !P0 ;  /* 0x0000001c091c7207 */ /* 0x004fca0004000000 */
[----:B------:R0:W-:Y:S04]  /*a880*/  STL [R1+0x1d4], R28 ;  /* 0x0001d41c01007387 */ /* 0x0001e80000100800 */
[----:B0-----:R-:W2:Y:S01]  /*a890*/  LDL.LU R28, [R1+0xb18] ;  /* 0x000b1800011c7983 */ /* 0x001ea20000300800 */
[C---:B---3--:R-:W-:Y:S02]  /*a8a0*/  SEL R5, R9.reuse, R5, !P0 ;  /* 0x0000000509057207 */ /* 0x048fe40004000000 */
[C---:B----4-:R-:W-:Y:S02]  /*a8b0*/  SEL R2, R9.reuse, R2, !P0 ;  /* 0x0000000209027207 */ /* 0x050fe40004000000 */
[----:B--2---:R-:W-:-:S05]  /*a8c0*/  SEL R28, R9, R28, !P0 ;  /* 0x0000001c091c7207 */ /* 0x004fca0004000000 */
[----:B------:R0:W-:Y:S04]  /*a8d0*/  STL [R1+0x1d0], R28 ;  /* 0x0001d01c01007387 */ /* 0x0001e80000100800 */
[----:B------:R1:W-:Y:S01]  /*a8e0*/  STL [R1+0x1c8], R5 ;  /* 0x0001c80501007387 */ /* 0x0003e20000100800 */
[C---:B0-----:R-:W-:Y:S02]  /*a8f0*/  SEL R28, R9.reuse, R6, !P0 ;  /* 0x00000006091c7207 */ /* 0x041fe40004000000 */
[C---:B-----5:R-:W-:Y:S02]  /*a900*/  SEL R6, R9.reuse, R7, !P0 ;  /* 0x0000000709067207 */ /* 0x060fe40004000000 */
[C---:B-1----:R-:W-:Y:S01]  /*a910*/  SEL R5, R9.reuse, R10, !P0 ;  /* 0x0000000a09057207 */ /* 0x042fe20004000000 */
[----:B------:R-:W-:Y:S01]  /*a920*/  STL [R1+0x28], R28 ;  /* 0x0000281c01007387 */ /* 0x000fe20000100800 */
[----:B------:R-:W-:-:S03]  /*a930*/  SEL R7, R9, R11, !P0 ;  /* 0x0000000b09077207 */ /* 0x000fc60004000000 */
[----:B------:R0:W-:Y:S04]  /*a940*/  STL [R1+0x1c4], R6 ;  /* 0x0001c40601007387 */ /* 0x0001e80000100800 */
[----:B------:R1:W-:Y:S01]  /*a950*/  STL [R1+0x1c0], R5 ;  /* 0x0001c00501007387 */ /* 0x0003e20000100800 */
[----:B0-----:R-:W-:-:S03]  /*a960*/  SEL R6, R9, R12, !P0 ;  /* 0x0000000c09067207 */ /* 0x001fc60004000000 */
[----:B------:R0:W-:Y:S01]  /*a970*/  STL [R1+0x1bc], R7 ;  /* 0x0001bc0701007387 */ /* 0x0001e20000100800 */
[----:B-1----:R-:W-:-:S03]  /*a980*/  SEL R5, R9, R13, !P0 ;  /* 0x0000000d09057207 */ /* 0x002fc60004000000 */
[----:B------:R1:W-:Y:S04]  /*a990*/  STL [R1+0x1b8], R6 ;  /* 0x0001b80601007387 */ /* 0x0003e80000100800 */
[----:B------:R2:W-:Y:S01]  /*a9a0*/  STL [R1+0x1b4], R5 ;  /* 0x0001b40501007387 */ /* 0x0005e20000100800 */
[C---:B0-----:R-:W-:Y:S02]  /*a9b0*/  SEL R7, R9.reuse, R14, !P0 ;  /* 0x0000000e09077207 */ /* 0x041fe40004000000 */
[----:B-1----:R-:W-:-:S03]  /*a9c0*/  SEL R6, R9, R15, !P0 ;  /* 0x0000000f09067207 */ /* 0x002fc60004000000 */
[----:B------:R0:W-:Y:S01]  /*a9d0*/  STL [R1+0x1b0], R7 ;  /* 0x0001b00701007387 */ /* 0x0001e20000100800 */
[----:B--2---:R-:W-:-:S03]  /*a9e0*/  SEL R5, R9, R16, !P0 ;  /* 0x0000001009057207 */ /* 0x004fc60004000000 */
        /* <DEDUP_REMOVED lines=22> */
[----:B------:R-:W-:Y:S01]  /*ab50*/  STL [R1+0x15c], R7 ;  /* 0x00015c0701007387 */ /* 0x000fe20000100800 */
[C---:B--2---:R-:W-:Y:S02]  /*ab60*/  SEL R5, R9.reuse, R0, !P0 ;  /* 0x0000000009057207 */ /* 0x044fe40004000000 */
[C---:B------:R-:W-:Y:S01]  /*ab70*/  SEL R0, R9.reuse, R3, !P0 ;  /* 0x0000000309007207 */ /* 0x040fe20004000000 */
[----:B------:R-:W-:Y:S01]  /*ab80*/  STL [R1+0x170], R6 ;  /* 0x0001700601007387 */ /* 0x000fe20000100800 */
[----:B------:R-:W-:-:S03]  /*ab90*/  SEL R3, R9, R4, !P0 ;  /* 0x0000000409037207 */ /* 0x000fc60004000000 */
[----:B------:R-:W-:Y:S04]  /*aba0*/  STL [R1+0x180], R5 ;  /* 0x0001800501007387 */ /* 0x000fe80000100800 */
[----:B------:R0:W-:Y:S04]  /*abb0*/  STL [R1+0x184], R2 ;  /* 0x0001840201007387 */ /* 0x0001e80000100800 */
[----:B------:R1:W-:Y:S04]  /*abc0*/  STL [R1+0x17c], R0 ;  /* 0x00017c0001007387 */ /* 0x0003e80000100800 */
[----:B------:R-:W-:Y:S04]  /*abd0*/  STL [R1+0x178], R3 ;  /* 0x0001780301007387 */ /* 0x000fe80000100800 */
[----:B------:R-:W2:Y:S01]  /*abe0*/  LDL.LU R28, [R1+0xfc] ;  /* 0x0000fc00011c7983 */ /* 0x000ea20000300800 */
[----:B0-----:R-:W-:-:S02]  /*abf0*/  SEL R2, R9, R8, !P0 ;  /* 0x0000000809027207 */ /* 0x001fc40004000000 */
[----:B-1----:R-:W-:-:S03]  /*ac00*/  SEL R0, R9, R29, !P0 ;  /* 0x0000001d09007207 */ /* 0x002fc60004000000 */
[----:B------:R-:W-:Y:S04]  /*ac10*/  STL [R1+0x174], R2 ;  /* 0x0001740201007387 */ /* 0x000fe80000100800 */
[----:B--2---:R0:W-:Y:S04]  /*ac20*/  STL [R1+0xb0c], R28 ;  /* 0x000b0c1c01007387 */ /* 0x0041e80000100800 */
        /* <DEDUP_REMOVED lines=143> */
[C---:B-----5:R-:W-:Y:S02]  /*b520*/  SEL R7, R9.reuse, R7, !P0 ;  /* 0x0000000709077207 */ /* 0x060fe40004000000 */
[----:B------:R-:W-:-:S02]  /*b530*/  SEL R10, R9, R10, !P0 ;  /* 0x0000000a090a7207 */ /* 0x000fc40004000000 */
[C---:B------:R-:W-:Y:S02]  /*b540*/  SEL R11, R9.reuse, R11, !P0 ;  /* 0x0000000b090b7207 */ /* 0x040fe40004000000 */
[C---:B------:R-:W-:Y:S02]  /*b550*/  SEL R12, R9.reuse, R12, !P0 ;  /* 0x0000000c090c7207 */ /* 0x040fe40004000000 */
[C---:B------:R-:W-:Y:S02]  /*b560*/  SEL R13, R9.reuse, R13, !P0 ;  /* 0x0000000d090d7207 */ /* 0x040fe40004000000 */
[C---:B------:R-:W-:Y:S02]  /*b570*/  SEL R14, R9.reuse, R14, !P0 ;  /* 0x0000000e090e7207 */ /* 0x040fe40004000000 */
[C---:B------:R-:W-:Y:S02]  /*b580*/  SEL R15, R9.reuse, R15, !P0 ;  /* 0x0000000f090f7207 */ /* 0x040fe40004000000 */
        /* <DEDUP_REMOVED lines=18> */
[----:B--2---:R-:W-:-:S05]  /*b6b0*/  SEL R28, R9, R28, !P0 ;  /* 0x0000001c091c7207 */ /* 0x004fca0004000000 */
[----:B------:R0:W-:Y:S04]  /*b6c0*/  STL [R1+0xb8], R28 ;  /* 0x0000b81c01007387 */ /* 0x0001e80000100800 */
[----:B0-----:R-:W2:Y:S04]  /*b6d0*/  LDL.LU R28, [R1+0xafc] ;  /* 0x000afc00011c7983 */ /* 0x001ea80000300800 */
[----:B------:R0:W-:Y:S04]  /*b6e0*/  STL [R1+0xb0], R5 ;  /* 0x0000b00501007387 */ /* 0x0001e80000100800 */
[----:B0-----:R-:W3:Y:S04]  /*b6f0*/  LDL.LU R5, [R1+0xaf8] ;  /* 0x000af80001057983 */ /* 0x001ee80000300800 */
[----:B------:R0:W-:Y:S04]  /*b700*/  STL [R1+0xac], R6 ;  /* 0x0000ac0601007387 */ /* 0x0001e80000100800 */
[----:B0-----:R-:W4:Y:S04]  /*b710*/  LDL.LU R6, [R1+0xaf4] ;  /* 0x000af40001067983 */ /* 0x001f280000300800 */
[----:B------:R0:W-:Y:S04]  /*b720*/  STL [R1+0xa8], R7 ;  /* 0x0000a80701007387 */ /* 0x0001e80000100800 */
[----:B0-----:R-:W5:Y:S04]  /*b730*/  LDL.LU R7, [R1+0xaf0] ;  /* 0x000af00001077983 */ /* 0x001f680000300800 */
        /* <DEDUP_REMOVED lines=47> */
[----:B0-----:R-:W3:Y:S01]  /*ba30*/  LDL.LU R29, [R1+0xa90] ;  /* 0x000a9000011d7983 */ /* 0x001ee20000300800 */
[----:B----4-:R-:W-:-:S02]  /*ba40*/  SEL R16, R9, R16, !P0 ;  /* 0x0000001009107207 */ /* 0x010fc40004000000 */
[C---:B-----5:R-:W-:Y:S02]  /*ba50*/  SEL R17, R9.reuse, R17, !P0 ;  /* 0x0000001109117207 */ /* 0x060fe40004000000 */
[C---:B--2---:R-:W-:Y:S02]  /*ba60*/  SEL R18, R9.reuse, R18, !P0 ;  /* 0x0000001209127207 */ /* 0x044fe40004000000 */
[C---:B---3--:R-:W-:Y:S02]  /*ba70*/  SEL R19, R9.reuse, R19, !P0 ;  /* 0x0000001309137207 */ /* 0x048fe40004000000 */
        /* <DEDUP_REMOVED lines=10> */
[----:B------:R-:W-:-:S05]  /*bb20*/  SEL R29, R9, R29, !P0 ;  /* 0x0000001d091d7207 */ /* 0x000fca0004000000 */
[----:B------:R-:W-:Y:S04]  /*bb30*/  STL [R1+0x24], R29 ;  /* 0x0000241d01007387 */ /* 0x000fe80000100800 */
[----:B------:R-:W-:Y:S04]  /*bb40*/  STL [R1+0x20], R8 ;  /* 0x0000200801007387 */ /* 0x000fe80000100800 */
[----:B------:R-:W-:Y:S04]  /*bb50*/  STL [R1+0x1c], R4 ;  /* 0x00001c0401007387 */ /* 0x000fe80000100800 */
[----:B------:R0:W-:Y:S04]  /*bb60*/  STL [R1+0x18], R3 ;  /* 0x0000180301007387 */ /* 0x0001e80000100800 */
[----:B------:R1:W-:Y:S01]  /*bb70*/  STL [R1+0x14], R2 ;  /* 0x0000140201007387 */ /* 0x0003e20000100800 */
[----:B0-----:R-:W-:-:S03]  /*bb80*/  SEL R3, R9, R27, !P0 ;  /* 0x0000001b09037207 */ /* 0x001fc60004000000 */
[----:B------:R0:W-:Y:S01]  /*bb90*/  STL [R1+0xc], R0 ;  /* 0x00000c0001007387 */ /* 0x0001e20000100800 */
[----:B-1----:R-:W-:-:S03]  /*bba0*/  SEL R2, R9, R26, !P0 ;  /* 0x0000001a09027207 */ /* 0x002fc60004000000 */
[----:B------:R1:W-:Y:S04]  /*bbb0*/  STL [R1+0x8], R3 ;  /* 0x0000080301007387 */ /* 0x0003e80000100800 */
[----:B------:R-:W2:Y:S01]  /*bbc0*/  LDL.LU R27, [R1+0x1f4] ;  /* 0x0001f400011b7983 */ /* 0x000ea20000300800 */
[----:B0-----:R-:W-:-:S03]  /*bbd0*/  SEL R0, R9, R25, !P0 ;  /* 0x0000001909007207 */ /* 0x001fc60004000000 */
[----:B------:R0:W-:Y:S04]  /*bbe0*/  STL [R1+0x4], R2 ;  /* 0x0000040201007387 */ /* 0x0001e80000100800 */
[----:B------:R-:W3:Y:S04]  /*bbf0*/  LDL.LU R26, [R1+0x1f0] ;  /* 0x0001f000011a7983 */ /* 0x000ee80000300800 */
[----:B------:R4:W-:Y:S04]  /*bc00*/  STL [R1], R0 ;  /* 0x0000000001007387 */ /* 0x0009e80000100800 */
[----:B------:R-:W5:Y:S04]  /*bc10*/  LDL.LU R8, [R1+0x1e8] ;  /* 0x0001e80001087983 */ /* 0x000f680000300800 */
[----:B------:R-:W5:Y:S04]  /*bc20*/  LDL.LU R4, [R1+0x1e0] ;  /* 0x0001e00001047983 */ /* 0x000f680000300800 */
[----:B-1----:R-:W5:Y:S04]  /*bc30*/  LDL.LU R3, [R1+0x1dc] ;  /* 0x0001dc0001037983 */ /* 0x002f680000300800 */
[----:B0-----:R-:W5:Y:S04]  /*bc40*/  LDL.LU R2, [R1+0x1d8] ;  /* 0x0001d80001027983 */ /* 0x001f680000300800 */
[----:B----4-:R-:W4:Y:S04]  /*bc50*/  LDL.LU R0, [R1+0x1d4] ;  /* 0x0001d40001007983 */ /* 0x010f280000300800 */
[----:B------:R-:W4:Y:S04]  /*bc60*/  LDL.LU R29, [R1+0x1d0] ;  /* 0x0001d000011d7983 */ /* 0x000f280000300800 */
[----:B------:R0:W-:Y:S04]  /*bc70*/  STL [R1+0xa04], R24 ;  /* 0x000a041801007387 */ /* 0x0001e80000100800 */
[----:B0-----:R-:W4:Y:S04]  /*bc80*/  LDL.LU R24, [R1+0x1bc] ;  /* 0x0001bc0001187983 */ /* 0x001f280000300800 */
        /* <DEDUP_REMOVED lines=15> */
[----:B0-----:R-:W4:Y:S01]  /*bd80*/  LDL.LU R16, [R1+0x1f8] ;  /* 0x0001f80001107983 */ /* 0x001f220000300800 */
[----:B------:R-:W-:-:S02]  /*bd90*/  SEL R15, R9, R15, !P0 ;  /* 0x0000000f090f7207 */ /* 0x000fc40004000000 */
[C---:B------:R-:W-:Y:S02]  /*bda0*/  SEL R14, R9.reuse, R14, !P0 ;  /* 0x0000000e090e7207 */ /* 0x040fe40004000000 */
[C---:B------:R-:W-:Y:S02]  /*bdb0*/  SEL R13, R9.reuse, R13, !P0 ;  /* 0x0000000d090d7207 */ /* 0x040fe40004000000 */
[C---:B------:R-:W-:Y:S01]  /*bdc0*/  SEL R12, R9.reuse, R12, !P0 ;  /* 0x0000000c090c7207 */ /* 0x040fe20004000000 */
[----:B------:R-:W-:Y:S01]  /*bdd0*/  STL [R1+0xa28], R15 ;  /* 0x000a280f01007387 */ /* 0x000fe20000100800 */
[C---:B------:R-:W-:Y:S02]  /*bde0*/  SEL R11, R9.reuse, R11, !P0 ;  /* 0x0000000b090b7207 */ /* 0x040fe40004000000 */
[C---:B------:R-:W-:Y:S01]  /*bdf0*/  SEL R10, R9.reuse, R10, !P0 ;  /* 0x0000000a090a7207 */ /* 0x040fe20004000000 */
[----:B------:R-:W-:Y:S01]  /*be00*/  STL [R1+0xa2c], R14 ;  /* 0x000a2c0e01007387 */ /* 0x000fe20000100800 */
[----:B------:R-:W-:-:S02]  /*be10*/  SEL R7, R9, R7, !P0 ;  /* 0x0000000709077207 */ /* 0x000fc40004000000 */
[C---:B------:R-:W-:Y:S01]  /*be20*/  SEL R6, R9.reuse, R6, !P0 ;  /* 0x0000000609067207 */ /* 0x040fe20004000000 */
[----:B------:R-:W-:Y:S01]  /*be30*/  STL [R1+0xa30], R13 ;  /* 0x000a300d01007387 */ /* 0x000fe20000100800 */
[----:B------:R-:W-:-:S03]  /*be40*/  SEL R25, R9, R5, !P0 ;  /* 0x0000000509197207 */ /* 0x000fc60004000000 */
[----:B------:R-:W-:Y:S01]  /*be50*/  STL [R1+0xa34], R12 ;  /* 0x000a340c01007387 */ /* 0x000fe20000100800 */
[----:B------:R-:W-:-:S03]  /*be60*/  SEL R28, R9, R28, !P0 ;  /* 0x0000001c091c7207 */ /* 0x000fc60004000000 */
[----:B------:R-:W-:Y:S04]  /*be70*/  STL [R1+0xa38], R11 ;  /* 0x000a380b01007387 */ /* 0x000fe80000100800 */
[----:B------:R-:W-:Y:S04]  /*be80*/  STL [R1+0xa3c], R10 ;  /* 0x000a3c0a01007387 */ /* 0x000fe80000100800 */
[----:B------:R-:W-:Y:S04]  /*be90*/  STL [R1+0xa40], R7 ;  /* 0x000a400701007387 */ /* 0x000fe80000100800 */
[----:B------:R0:W-:Y:S04]  /*bea0*/  STL [R1+0xa44], R6 ;  /* 0x000a440601007387 */ /* 0x0001e80000100800 */
[----:B------:R-:W-:Y:S04]  /*beb0*/  STL [R1+0xa48], R25 ;  /* 0x000a481901007387 */ /* 0x000fe80000100800 */
[----:B------:R-:W-:Y:S01]  /*bec0*/  STL [R1+0xa4c], R28 ;  /* 0x000a4c1c01007387 */ /* 0x000fe20000100800 */
[----:B--2---:R-:W-:-:S02]  /*bed0*/  IMAD R27, R27, UR4, RZ ;  /* 0x000000041b1b7c24 */ /* 0x004fc4000f8e02ff */
[----:B---3--:R-:W-:Y:S02]  /*bee0*/  IMAD R26, R26, UR4, RZ ;  /* 0x000000041a1a7c24 */ /* 0x008fe4000f8e02ff */
[----:B-----5:R-:W-:Y:S02]  /*bef0*/  IMAD R8, R8, UR4, RZ ;  /* 0x0000000408087c24 */ /* 0x020fe4000f8e02ff */
[----:B------:R-:W-:Y:S02]  /*bf00*/  IMAD R4, R4, UR4, RZ ;  /* 0x0000000404047c24 */ /* 0x000fe4000f8e02ff */
[----:B------:R-:W-:Y:S02]  /*bf10*/  IMAD R3, R3, UR4, RZ ;  /* 0x0000000403037c24 */ /* 0x000fe4000f8e02ff */
[----:B------:R-:W-:Y:S02]  /*bf20*/  IMAD R2, R2, UR4, RZ ;  /* 0x0000000402027c24 */ /* 0x000fe4000f8e02ff */
[----:B----4-:R-:W-:-:S02]  /*bf30*/  IMAD R0, R0, UR4, RZ ;  /* 0x0000000400007c24 */ /* 0x010fc4000f8e02ff */
[----:B------:R-:W-:Y:S02]  /*bf40*/  IMAD R29, R29, UR4, RZ ;  /* 0x000000041d1d7c24 */ /* 0x000fe4000f8e02ff */
[----:B------:R-:W-:Y:S02]  /*bf50*/  IMAD R9, R18, UR4, RZ ;  /* 0x0000000412097c24 */ /* 0x000fe4000f8e02ff */
[----:B------:R-:W-:Y:S01]  /*bf60*/  IMAD R5, R17, UR5, RZ ;  /* 0x0000000511057c24 */ /* 0x000fe2000f8e02ff */
[----:B------:R-:W-:Y:S01]  /*bf70*/  ULDC UR5, c[0x0][0x238] ;  /* 0x00008e0000057ab9 */ /* 0x000fe20000000800 */
[----:B0-----:R-:W-:-:S05]  /*bf80*/  IMAD R6, R16, UR4, RZ ;  /* 0x0000000410067c24 */ /* 0x001fca000f8e02ff */
[----:B------:R-:W-:Y:S04]  /*bf90*/  STL [R1+0x1f8], R6 ;  /* 0x0001f80601007387 */ /* 0x000fe80000100800 */
[----:B------:R-:W-:Y:S04]  /*bfa0*/  STL [R1+0xa50], R27 ;  /* 0x000a501b01007387 */ /* 0x000fe80000100800 */
[----:B------:R0:W-:Y:S04]  /*bfb0*/  STL [R1+0x1cc], R5 ;  /* 0x0001cc0501007387 */ /* 0x0001e80000100800 */
[----:B------:R-:W-:Y:S01]  /*bfc0*/  STL [R1+0xa54], R26 ;  /* 0x000a541a01007387 */ /* 0x000fe20000100800 */
[----:B0-----:R-:W-:-:S03]  /*bfd0*/  IMAD R5, R19, UR4, RZ ;  /* 0x0000000413057c24 */ /* 0x001fc6000f8e02ff */
[----:B------:R-:W-:Y:S04]  /*bfe0*/  STL [R1+0xa58], R9 ;  /* 0x000a580901007387 */ /* 0x000fe80000100800 */
[----:B------:R-:W-:Y:S04]  /*bff0*/  STL [R1+0xa5c], R8 ;  /* 0x000a5c0801007387 */ /* 0x000fe80000100800 */
[----:B------:R-:W-:Y:S04]  /*c000*/  STL [R1+0xa60], R5 ;  /* 0x000a600501007387 */ /* 0x000fe80000100800 */
[----:B------:R-:W-:Y:S04]  /*c010*/  STL [R1+0xa64], R4 ;  /* 0x000a640401007387 */ /* 0x000fe80000100800 */
[----:B------:R0:W-:Y:S04]  /*c020*/  STL [R1+0xa68], R3 ;  /* 0x000a680301007387 */ /* 0x0001e80000100800 */
[----:B------:R1:W-:Y:S04]  /*c030*/  STL [R1+0xa6c], R2 ;  /* 0x000a6c0201007387 */ /* 0x0003e80000100800 */
[----:B------:R2:W-:Y:S01]  /*c040*/  STL [R1+0xa70], R0 ;  /* 0x000a700001007387 */ /* 0x0005e20000100800 */
[----:B0-----:R-:W-:-:S02]  /*c050*/  IMAD R3, R22, UR4, RZ ;  /* 0x0000000416037c24 */ /* 0x001fc4000f8e02ff */
[----:B-1----:R-:W-:Y:S01]  /*c060*/  IMAD R2, R20, UR4, RZ ;  /* 0x0000000414027c24 */ /* 0x002fe2000f8e02ff */
[----:B------:R0:W-:Y:S01]  /*c070*/  STL [R1+0xa74], R29 ;  /* 0x000a741d01007387 */ /* 0x0001e20000100800 */
[----:B--2---:R-:W-:-:S03]  /*c080*/  IMAD R0, R21, UR4, RZ ;  /* 0x0000000415007c24 */ /* 0x004fc6000f8e02ff */
[----:B------:R1:W-:Y:S04]  /*c090*/  STL [R1+0x10], R2 ;  /* 0x0000100201007387 */ /* 0x0003e80000100800 */
[----:B------:R2:W-:Y:S04]  /*c0a0*/  STL [R1+0x28], R0 ;  /* 0x0000280001007387 */ /* 0x0005e80000100800 */
[----:B------:R-:W-:Y:S04]  /*c0b0*/  STL [R1+0x3c], R3 ;  /* 0x00003c0301007387 */ /* 0x000fe80000100800 */
[----:B0-----:R-:W3:Y:S01]  /*c0c0*/  LDL.LU R29, [R1+0x1b0] ;  /* 0x0001b000011d7983 */ /* 0x001ee20000300800 */
[----:B-1----:R-:W-:-:S02]  /*c0d0*/  IMAD R2, R23, UR4, RZ ;  /* 0x0000000417027c24 */ /* 0x002fc4000f8e02ff */
[----:B--2---:R-:W-:-:S03]  /*c0e0*/  IMAD R0, R24, UR4, RZ ;  /* 0x0000000418007c24 */ /* 0x004fc6000f8e02ff */
[----:B------:R-:W-:Y:S04]  /*c0f0*/  STL [R1+0x54], R2 ;  /* 0x0000540201007387 */ /* 0x000fe80000100800 */
[----:B---3--:R0:W-:Y:S04]  /*c100*/  STL [R1+0xa88], R29 ;  /* 0x000a881d01007387 */ /* 0x0081e80000100800 */
[----:B------:R-:W-:Y:S04]  /*c110*/  STL [R1+0x60], R0 ;  /* 0x0000600001007387 */ /* 0x000fe80000100800 */
        /* <DEDUP_REMOVED lines=31> */
[----:B--2---:R-:W-:-:S05]  /*c310*/  IMAD R29, R29, UR4, RZ ;  /* 0x000000041d1d7c24 */ /* 0x004fca000f8e02ff */
[----:B------:R0:W-:Y:S04]  /*c320*/  STL [R1+0x70], R29 ;  /* 0x0000701d01007387 */ /* 0x0001e80000100800 */
[----:B0-----:R-:W2:Y:S02]  /*c330*/  LDL.LU R29, [R1+0xa8c] ;  /* 0x000a8c00011d7983 */ /* 0x001ea40000300800 */
[----:B--2---:R-:W-:-:S05]  /*c340*/  IMAD R29, R29, UR4, RZ ;  /* 0x000000041d1d7c24 */ /* 0x004fca000f8e02ff */
[----:B------:R0:W-:Y:S04]  /*c350*/  STL [R1+0x80], R29 ;  /* 0x0000801d01007387 */ /* 0x0001e80000100800 */
[----:B0-----:R-:W2:Y:S01]  /*c360*/  LDL.LU R29, [R1+0xa88] ;  /* 0x000a8800011d7983 */ /* 0x001ea20000300800 */
[----:B---3--:R-:W-:Y:S02]  /*c370*/  IMAD R0, R0, UR4, RZ ;  /* 0x0000000400007c24 */ /* 0x008fe4000f8e02ff */
[----:B--2---:R-:W-:-:S05]  /*c380*/  IMAD R29, R29, UR4, RZ ;  /* 0x000000041d1d7c24 */ /* 0x004fca000f8e02ff */
[----:B------:R4:W-:Y:S04]  /*c390*/  STL [R1+0x90], R29 ;  /* 0x0000901d01007387 */ /* 0x0009e80000100800 */
[----:B------:R0:W-:Y:S01]  /*c3a0*/  STL [R1+0xa4], R0 ;  /* 0x0000a40001007387 */ /* 0x0001e20000100800 */
[----:B----4-:R-:W-:Y:S02]  /*c3b0*/  IMAD R29, R2, UR4, RZ ;  /* 0x00000004021d7c24 */ /* 0x010fe4000f8e02ff */
[----:B-----5:R-:W-:Y:S02]  /*c3c0*/  IMAD R2, R3, UR4, RZ ;  /* 0x0000000403027c24 */ /* 0x020fe4000f8e02ff */
[----:B0-----:R-:W-:Y:S02]  /*c3d0*/  IMAD R0, R4, UR4, RZ ;  /* 0x0000000404007c24 */ /* 0x001fe4000f8e02ff */
[----:B------:R-:W-:Y:S01]  /*c3e0*/  IMAD R3, R5, UR4, RZ ;  /* 0x0000000405037c24 */ /* 0x000fe2000f8e02ff */
[----:B------:R-:W-:Y:S04]  /*c3f0*/  STL [R1+0xb4], R29 ;  /* 0x0000b41d01007387 */ /* 0x000fe80000100800 */
[----:B------:R0:W-:Y:S04]  /*c400*/  STL [R1+0xc8], R2 ;  /* 0x0000c80201007387 */ /* 0x0001e80000100800 */
[----:B------:R1:W-:Y:S04]  /*c410*/  STL [R1+0xd4], R0 ;  /* 0x0000d40001007387 */ /* 0x0003e80000100800 */
[----:B------:R2:W-:Y:S01]  /*c420*/  STL [R1+0xe8], R3 ;  /* 0x0000e80301007387 */ /* 0x0005e20000100800 */
[----:B0-----:R-:W-:-:S02]  /*c430*/  IMAD R2, R8, UR4, RZ ;  /* 0x0000000408027c24 */ /* 0x001fc4000f8e02ff */
[----:B-1----:R-:W-:-:S03]  /*c440*/  IMAD R0, R9, UR4, RZ ;  /* 0x0000000409007c24 */ /* 0x002fc6000f8e02ff */
[----:B------:R0:W-:Y:S01]  /*c450*/  STL [R1+0xf8], R2 ;  /* 0x0000f80201007387 */ /* 0x0001e20000100800 */
[----:B--2---:R-:W-:-:S03]  /*c460*/  IMAD R3, R26, UR4, RZ ;  /* 0x000000041a037c24 */ /* 0x004fc6000f8e02ff */
[----:B------:R1:W-:Y:S04]  /*c470*/  STL [R1+0x108], R0 ;  /* 0x0001080001007387 */ /* 0x0003e80000100800 */
[----:B------:R2:W-:Y:S01]  /*c480*/  STL [R1+0x118], R3 ;  /* 0x0001180301007387 */ /* 0x0005e20000100800 */
[----:B0-----:R-:W-:Y:S02]  /*c490*/  IMAD R2, R27, UR4, RZ ;  /* 0x000000041b027c24 */ /* 0x001fe4000f8e02ff */
        /* <DEDUP_REMOVED lines=34> */
[----:B------:R-:W-:Y:S04]  /*c6c0*/  STL [R1+0x148], R3 ;  /* 0x0001480301007387 */ /* 0x000fe80000100800 */
[----:B------:R-:W2:Y:S01]  /*c6d0*/  LDL.LU R29, [R1+0x130] ;  /* 0x00013000011d7983 */ /* 0x000ea20000300800 */
[----:B0-----:R-:W-:Y:S02]  /*c6e0*/  IMAD R2, R23, UR4, RZ ;  /* 0x0000000417027c24 */ /* 0x001fe4000f8e02ff */
[----:B-1----:R-:W-:-:S03]  /*c6f0*/  IMAD R0, R24, UR4, RZ ;  /* 0x0000000418007c24 */ /* 0x002fc6000f8e02ff */
[----:B------:R-:W-:Y:S04]  /*c700*/  STL [R1+0x144], R2 ;  /* 0x0001440201007387 */ /* 0x000fe80000100800 */
[----:B--2---:R0:W-:Y:S04]  /*c710*/  STL [R1+0xa80], R29 ;  /* 0x000a801d01007387 */ /* 0x0041e80000100800 */
        /* <DEDUP_REMOVED lines=128> */
[----:B------:R-:W5:Y:S01]  /*cf20*/  LDL.LU R24, [R1] ;  /* 0x0000000001187983 */ /* 0x000f620000300800 */
[----:B--2---:R-:W-:-:S05]  /*cf30*/  IMAD R29, R29, UR4, RZ ;  /* 0x000000041d1d7c24 */ /* 0x004fca000f8e02ff */
[----:B------:R0:W-:Y:S04]  /*cf40*/  STL [R1+0x98], R29 ;  /* 0x0000981d01007387 */ /* 0x0001e80000100800 */
[----:B0-----:R-:W2:Y:S02]  /*cf50*/  LDL.LU R29, [R1+0xa7c] ;  /* 0x000a7c00011d7983 */ /* 0x001ea40000300800 */
[----:B--2---:R-:W-:-:S05]  /*cf60*/  IMAD R29, R29, UR4, RZ ;  /* 0x000000041d1d7c24 */ /* 0x004fca000f8e02ff */
[----:B------:R0:W-:Y:S04]  /*cf70*/  STL [R1+0x94], R29 ;  /* 0x0000941d01007387 */ /* 0x0001e80000100800 */
[----:B0-----:R-:W2:Y:S01]  /*cf80*/  LDL.LU R29, [R1+0xa78] ;  /* 0x000a7800011d7983 */ /* 0x001ea20000300800 */
[----:B---3--:R-:W-:Y:S02]  /*cf90*/  IMAD R0, R0, UR4, RZ ;  /* 0x0000000400007c24 */ /* 0x008fe4000f8e02ff */
[----:B----4-:R-:W-:Y:S02]  /*cfa0*/  IMAD R2, R2, UR4, RZ ;  /* 0x0000000402027c24 */ /* 0x010fe4000f8e02ff */
[----:B-----5:R-:W-:Y:S02]  /*cfb0*/  IMAD R3, R3, UR4, RZ ;  /* 0x0000000403037c24 */ /* 0x020fe4000f8e02ff */
[----:B------:R-:W-:-:S02]  /*cfc0*/  IMAD R4, R4, UR4, RZ ;  /* 0x0000000404047c24 */ /* 0x000fc4000f8e02ff */
[----:B------:R-:W-:Y:S02]  /*cfd0*/  IMAD R5, R5, UR4, RZ ;  /* 0x0000000405057c24 */ /* 0x000fe4000f8e02ff */
[----:B------:R-:W-:Y:S02]  /*cfe0*/  IMAD R8, R8, UR4, RZ ;  /* 0x0000000408087c24 */ /* 0x000fe4000f8e02ff */
[----:B------:R-:W-:Y:S02]  /*cff0*/  IMAD R9, R9, UR4, RZ ;  /* 0x0000000409097c24 */ /* 0x000fe4000f8e02ff */
[----:B------:R-:W-:Y:S02]  /*d000*/  IMAD R26, R26, UR4, RZ ;  /* 0x000000041a1a7c24 */ /* 0x000fe4000f8e02ff */
[----:B------:R-:W-:Y:S02]  /*d010*/  IMAD R27, R27, UR4, RZ ;  /* 0x000000041b1b7c24 */ /* 0x000fe4000f8e02ff */
        /* <DEDUP_REMOVED lines=19> */
[----:B--2---:R-:W-:-:S05]  /*d150*/  IMAD R29, R29, UR4, RZ ;  /* 0x000000041d1d7c24 */ /* 0x004fca000f8e02ff */
        /* <DEDUP_REMOVED lines=56> */
[----:B------:R0:W-:Y:S04]  /*d4e0*/  STL [R1], R24 ;  /* 0x0000001801007387 */ /* 0x0001e80000100800 */
[----:B0-----:R-:W2:Y:S01]  /*d4f0*/  LDL.LU R24, [R1+0xa04] ;  /* 0x000a040001187983 */ /* 0x001ea20000300800 */
[----:B---3--:R-:W-:-:S02]  /*d500*/  IMAD R10, R10, UR4, RZ ;  /* 0x000000040a0a7c24 */ /* 0x008fc4000f8e02ff */
[----:B----4-:R-:W-:Y:S02]  /*d510*/  IMAD R11, R11, UR4, RZ ;  /* 0x000000040b0b7c24 */ /* 0x010fe4000f8e02ff */
[----:B-----5:R-:W-:Y:S02]  /*d520*/  IMAD R12, R12, UR4, RZ ;  /* 0x000000040c0c7c24 */ /* 0x020fe4000f8e02ff */
[----:B--2---:R-:W-:Y:S02]  /*d530*/  IMAD R21, R21, UR4, RZ ;  /* 0x0000000415157c24 */ /* 0x004fe4000f8e02ff */
[----:B------:R-:W-:Y:S02]  /*d540*/  IMAD R22, R22, UR4, RZ ;  /* 0x0000000416167c24 */ /* 0x000fe4000f8e02ff */
[----:B------:R-:W-:Y:S02]  /*d550*/  IMAD R23, R23, UR4, RZ ;  /* 0x0000000417177c24 */ /* 0x000fe4000f8e02ff */
[----:B------:R-:W-:-:S05]  /*d560*/  IMAD R24, R24, UR4, RZ ;  /* 0x0000000418187c24 */ /* 0x000fca000f8e02ff */
[----:B------:R0:W-:Y:S04]  /*d570*/  STL [R1+0x9f4], R24 ;  /* 0x0009f41801007387 */ /* 0x0001e80000100800 */
[----:B------:R-:W-:Y:S04]  /*d580*/  STL [R1+0x9f8], R23 ;  /* 0x0009f81701007387 */ /* 0x000fe80000100800 */
[----:B------:R-:W-:Y:S04]  /*d590*/  STL [R1+0x9fc], R22 ;  /* 0x0009fc1601007387 */ /* 0x000fe80000100800 */
[----:B------:R-:W-:Y:S04]  /*d5a0*/  STL [R1+0xa00], R21 ;  /* 0x000a001501007387 */ /* 0x000fe80000100800 */
[----:B------:R-:W-:Y:S04]  /*d5b0*/  STL [R1+0x188], R12 ;  /* 0x0001880c01007387 */ /* 0x000fe80000100800 */
[----:B------:R-:W-:Y:S04]  /*d5c0*/  STL [R1+0x18c], R11 ;  /* 0x00018c0b01007387 */ /* 0x000fe80000100800 */
[----:B------:R-:W-:Y:S04]  /*d5d0*/  STL [R1+0x190], R10 ;  /* 0x0001900a01007387 */ /* 0x000fe80000100800 */
[----:B0-----:R-:W2:Y:S01]  /*d5e0*/  LDL.LU R24, [R1+0x10] ;  /* 0x0000100001187983 */ /* 0x001ea20000300800 */
[----:B------:R-:W-:-:S02]  /*d5f0*/  IMAD R7, R7, UR4, RZ ;  /* 0x0000000407077c24 */ /* 0x000fc4000f8e02ff */
[----:B------:R-:W-:-:S03]  /*d600*/  IMAD R6, R6, UR4, RZ ;  /* 0x0000000406067c24 */ /* 0x000fc6000f8e02ff */
[----:B------:R0:W-:Y:S04]  /*d610*/  STL [R1+0x194], R7 ;  /* 0x0001940701007387 */ /* 0x0001e80000100800 */
[----:B------:R1:W-:Y:S01]  /*d620*/  STL [R1+0x198], R6 ;  /* 0x0001980601007387 */ /* 0x0003e20000100800 */
[----:B0-----:R-:W-:Y:S02]  /*d630*/  IADD3 R7, P4, R27, UR10, RZ ;  /* 0x0000000a1b077c10 */ /* 0x001fe4000ff9e0ff */
[----:B-1----:R-:W-:-:S03]  /*d640*/  IADD3 R6, P3, R26, UR10, RZ ;  /* 0x0000000a1a067c10 */ /* 0x002fc6000ff7e0ff */
[----:B------:R0:W-:Y:S01]  /*d650*/  STL [R1+0x3a0], R7 ;  /* 0x0003a00701007387 */ /* 0x0001e20000100800 */
[----:B------:R-:W-:-:S03]  /*d660*/  SHF.R.S32.HI R10, RZ, 0x1f, R9 ;  /* 0x0000001fff0a7819 */ /* 0x000fc60000011409 */
[----:B------:R1:W-:Y:S01]  /*d670*/  STL [R1+0x3a8], R6 ;  /* 0x0003a80601007387 */ /* 0x0003e20000100800 */
[----:B0-----:R-:W-:Y:S02]  /*d680*/  IADD3 R7, P2, R9, UR10, RZ ;  /* 0x0000000a09077c10 */ /* 0x001fe4000ff5e0ff */
[----:B------:R-:W-:Y:S02]  /*d690*/  SHF.R.S32.HI R9, RZ, 0x1f, R8 ;  /* 0x0000001fff097819 */ /* 0x000fe40000011408 */
[----:B-1----:R-:W-:Y:S01]  /*d6a0*/  IADD3 R6, P1, R8, UR10, RZ ;  /* 0x0000000a08067c10 */ /* 0x002fe2000ff3e0ff */
[----:B------:R0:W-:Y:S01]  /*d6b0*/  STL [R1+0x3b4], R7 ;  /* 0x0003b40701007387 */ /* 0x0001e20000100800 */
[----:B------:R-:W-:Y:S02]  /*d6c0*/  SHF.R.S32.HI R8, RZ, 0x1f, R5 ;  /* 0x0000001fff087819 */ /* 0x000fe40000011405 */
[----:B------:R-:W-:Y:S01]  /*d6d0*/  IADD3 R5, P0, R5, UR10, RZ ;  /* 0x0000000a05057c10 */ /* 0x000fe2000ff1e0ff */
[----:B------:R1:W-:Y:S01]  /*d6e0*/  STL [R1+0x3bc], R6 ;  /* 0x0003bc0601007387 */ /* 0x0003e20000100800 */
[----:B------:R-:W-:-:S02]  /*d6f0*/  SHF.R.S32.HI R11, RZ, 0x1f, R26 ;  /* 0x0000001fff0b7819 */ /* 0x000fc4000001141a */
[----:B0-----:R-:W-:Y:S02]  /*d700*/  SHF.R.S32.HI R7, RZ, 0x1f, R4 ;  /* 0x0000001fff077819 */ /* 0x001fe40000011404 */
[----:B------:R-:W-:Y:S01]  /*d710*/  IADD3 R4, P6, R4, UR10, RZ ;  /* 0x0000000a04047c10 */ /* 0x000fe2000ffde0ff */
[----:B------:R-:W-:Y:S01]  /*d720*/  STL [R1+0x3c4], R5 ;  /* 0x0003c40501007387 */ /* 0x000fe20000100800 */
[----:B------:R-:W-:-:S03]  /*d730*/  SHF.R.S32.HI R12, RZ, 0x1f, R27 ;  /* 0x0000001fff0c7819 */ /* 0x000fc6000001141b */
[----:B------:R-:W3:Y:S01]  /*d740*/  LDL.LU R26, [R1+0x60] ;  /* 0x00006000011a7983 */ /* 0x000ee20000300800 */
[----:B-1----:R-:W-:-:S03]  /*d750*/  SHF.R.S32.HI R6, RZ, 0x1f, R3 ;  /* 0x0000001fff067819 */ /* 0x002fc60000011403 */
[----:B------:R0:W-:Y:S02]  /*d760*/  STL [R1+0x3cc], R4 ;  /* 0x0003cc0401007387 */ /* 0x0001e40000100800 */
[----:B0-----:R-:W-:Y:S02]  /*d770*/  IADD3 R4, P5, R3, UR10, RZ ;  /* 0x0000000a03047c10 */ /* 0x001fe4000ffbe0ff */
[----:B------:R-:W-:-:S03]  /*d780*/  IADD3.X R3, R12, UR11, RZ, P4, !PT ;  /* 0x0000000b0c037c10 */ /* 0x000fc6000a7fe4ff */
[----:B------:R-:W-:Y:S04]  /*d790*/  STL [R1+0x3d4], R4 ;  /* 0x0003d40401007387 */ /* 0x000fe80000100800 */
[----:B------:R-:W4:Y:S04]  /*d7a0*/  LDL.LU R12, [R1+0x54] ;  /* 0x00005400010c7983 */ /* 0x000f280000300800 */
[----:B------:R-:W5:Y:S01]  /*d7b0*/  LDL.LU R27, [R1+0x70] ;  /* 0x00007000011b7983 */ /* 0x000f620000300800 */
[----:B------:R-:W-:-:S03]  /*d7c0*/  SHF.R.S32.HI R5, RZ, 0x1f, R2 ;  /* 0x0000001fff057819 */ /* 0x000fc60000011402 */
[----:B------:R0:W-:Y:S02]  /*d7d0*/  STL [R1+0x39c], R3 ;  /* 0x00039c0301007387 */ /* 0x0001e40000100800 */
[----:B0-----:R-:W-:Y:S02]  /*d7e0*/  IADD3 R3, P4, R2, UR10, RZ ;  /* 0x0000000a02037c10 */ /* 0x001fe4000ff9e0ff */
[----:B------:R-:W-:-:S03]  /*d7f0*/  IADD3.X R2, R11, UR11, RZ, P3, !PT ;  /* 0x0000000b0b027c10 */ /* 0x000fc60009ffe4ff */
[----:B------:R-:W-:Y:S04]  /*d800*/  STL [R1+0x3dc], R3 ;  /* 0x0003dc0301007387 */ /* 0x000fe80000100800 */
[----:B------:R-:W3:Y:S04]  /*d810*/  LDL.LU R11, [R1+0x3c] ;  /* 0x00003c00010b7983 */ /* 0x000ee80000300800 */
[----:B------:R-:W5:Y:S04]  /*d820*/  LDL.LU R21, [R1+0x80] ;  /* 0x0000800001157983 */ /* 0x000f680000300800 */
[----:B------:R0:W-:Y:S01]  /*d830*/  STL [R1+0x3a4], R2 ;  /* 0x0003a40201007387 */ /* 0x0001e20000100800 */
[----:B------:R-:W-:-:S02]  /*d840*/  SHF.R.S32.HI R4, RZ, 0x1f, R0 ;  /* 0x0000001fff047819 */ /* 0x000fc40000011400 */
[----:B0-----:R-:W-:Y:S02]  /*d850*/  IADD3 R2, P3, R0, UR10, RZ ;  /* 0x0000000a00027c10 */ /* 0x001fe4000ff7e0ff */
[----:B------:R-:W-:-:S03]  /*d860*/  IADD3.X R0, R10, UR11, RZ, P2, !PT ;  /* 0x0000000b0a007c10 */ /* 0x000fc600097fe4ff */
[----:B------:R-:W-:Y:S04]  /*d870*/  STL [R1+0x3e4], R2 ;  /* 0x0003e40201007387 */ /* 0x000fe80000100800 */
[----:B------:R-:W4:Y:S04]  /*d880*/  LDL.LU R10, [R1+0x28] ;  /* 0x00002800010a7983 */ /* 0x000f280000300800 */
[----:B------:R-:W5:Y:S01]  /*d890*/  LDL.LU R22, [R1+0x90] ;  /* 0x0000900001167983 */ /* 0x000f620000300800 */
[----:B------:R-:W-:-:S03]  /*d8a0*/  IADD3 R23, P2, R29, UR10, RZ ;  /* 0x0000000a1d177c10 */ /* 0x000fc6000ff5e0ff */
[----:B------:R0:W-:Y:S04]  /*d8b0*/  STL [R1+0x3b0], R0 ;  /* 0x0003b00001007387 */ /* 0x0001e80000100800 */
[----:B------:R1:W-:Y:S01]  /*d8c0*/  STL [R1+0x3ec], R23 ;  /* 0x0003ec1701007387 */ /* 0x0003e20000100800 */
[----:B0-----:R-:W-:-:S03]  /*d8d0*/  IADD3.X R0, R9, UR11, RZ, P1, !PT ;  /* 0x0000000b09007c10 */ /* 0x001fc60008ffe4ff */
[----:B-1----:R-:W5:Y:S04]  /*d8e0*/  LDL.LU R23, [R1+0xa4] ;  /* 0x0000a40001177983 */ /* 0x002f680000300800 */
[----:B------:R-:W-:Y:S01]  /*d8f0*/  STL [R1+0x3b8], R0 ;  /* 0x0003b80001007387 */ /* 0x000fe20000100800 */
[----:B--2---:R-:W-:Y:S02]  /*d900*/  IADD3 R9, P1, R24, UR10, RZ ;  /* 0x0000000a18097c10 */ /* 0x004fe4000ff3e0ff */
[----:B------:R-:W-:-:S03]  /*d910*/  SHF.R.S32.HI R2, RZ, 0x1f, R24 ;  /* 0x0000001fff027819 */ /* 0x000fc60000011418 */
[----:B------:R-:W-:Y:S04]  /*d920*/  STL [R1+0x3f4], R9 ;  /* 0x0003f40901007387 */ /* 0x000fe80000100800 */
[----:B------:R-:W2:Y:S01]  /*d930*/  LDL.LU R24, [R1+0xb4] ;  /* 0x0000b40001187983 */ /* 0x000ea20000300800 */
[----:B------:R-:W-:-:S05]  /*d940*/  IADD3.X R8, R8, UR11, RZ, P0, !PT ;  /* 0x0000000b08087c10 */ /* 0x000fca00087fe4ff */
[----:B------:R3:W-:Y:S01]  /*d950*/  STL [R1+0x3c0], R8 ;  /* 0x0003c00801007387 */ /* 0x0007e20000100800 */
[----:B------:R-:W-:Y:S02]  /*d960*/  IADD3.X R7, R7, UR11, RZ, P6, !PT ;  /* 0x0000000b07077c10 */ /* 0x000fe4000b7fe4ff */
[----:B------:R-:W-:Y:S02]  /*d970*/  IADD3.X R6, R6, UR11, RZ, P5, !PT ;  /* 0x0000000b06067c10 */ /* 0x000fe4000affe4ff */
[----:B------:R-:W-:Y:S02]  /*d980*/  IADD3.X R5, R5, UR11, RZ, P4, !PT ;  /* 0x0000000b05057c10 */ /* 0x000fe4000a7fe4ff */
[----:B------:R-:W-:Y:S02]  /*d990*/  IADD3.X R4, R4, UR11, RZ, P3, !PT ;  /* 0x0000000b04047c10 */ /* 0x000fe40009ffe4ff */
[----:B------:R-:W-:-:S04]  /*d9a0*/  SHF.R.S32.HI R3, RZ, 0x1f, R29 ;  /* 0x0000001fff037819 */ /* 0x000fc8000001141d */
[----:B------:R-:W-:Y:S02]  /*d9b0*/  IADD3.X R3, R3, UR11, RZ, P2, !PT ;  /* 0x0000000b03037c10 */ /* 0x000fe400097fe4ff */
[----:B------:R-:W-:Y:S02]  /*d9c0*/  IADD3.X R2, R2, UR11, RZ, P1, !PT ;  /* 0x0000000b02027c10 */ /* 0x000fe40008ffe4ff */
[----:B---3--:R-:W-:Y:S02]  /*d9d0*/  SHF.R.S32.HI R8, RZ, 0x1f, R11 ;  /* 0x0000001fff087819 */ /* 0x008fe4000001140b */
[----:B----4-:R-:W-:Y:S02]  /*d9e0*/  SHF.R.S32.HI R0, RZ, 0x1f, R10 ;  /* 0x0000001fff007819 */ /* 0x010fe4000001140a */
[----:B------:R-:W-:Y:S02]  /*d9f0*/  IADD3 R9, P0, R10, UR10, RZ ;  /* 0x0000000a0a097c10 */ /* 0x000fe4000ff1e0ff */
[----:B------:R-:W3:Y:S04]  /*da00*/  LDL.LU R10, [R1+0xc8] ;  /* 0x0000c800010a7983 */ /* 0x000ee80000300800 */
[----:B------:R0:W-:Y:S02]  /*da10*/  STL [R1+0x3fc], R9 ;  /* 0x0003fc0901007387 */ /* 0x0001e40000100800 */
[----:B0-----:R-:W-:-:S02]  /*da20*/  IADD3 R9, P6, R11, UR10, RZ ;  /* 0x0000000a0b097c10 */ /* 0x001fc4000ffde0ff */
[----:B------:R-:W4:Y:S04]  /*da30*/  LDL.LU R11, [R1+0xd4] ;  /* 0x0000d400010b7983 */ /* 0x000f280000300800 */
[----:B------:R0:W-:Y:S04]  /*da40*/  STL [R1+0x3c8], R7 ;  /* 0x0003c80701007387 */ /* 0x0001e80000100800 */
[----:B------:R1:W-:Y:S01]  /*da50*/  STL [R1+0x404], R9 ;  /* 0x0004040901007387 */ /* 0x0003e20000100800 */
[----:B0-----:R-:W-:Y:S02]  /*da60*/  SHF.R.S32.HI R7, RZ, 0x1f, R12 ;  /* 0x0000001fff077819 */ /* 0x001fe4000001140c */
[----:B-1----:R-:W-:-:S02]  /*da70*/  IADD3 R9, P5, R12, UR10, RZ ;  /* 0x0000000a0c097c10 */ /* 0x002fc4000ffbe0ff */
        /* <DEDUP_REMOVED lines=8> */
[----:B-----5:R-:W-:Y:S02]  /*db00*/  SHF.R.S32.HI R5, RZ, 0x1f, R27 ;  /* 0x0000001fff057819 */ /* 0x020fe4000001141b */
[----:B0-----:R-:W-:-:S02]  /*db10*/  IADD3 R9, P3, R27, UR10, RZ ;  /* 0x0000000a1b097c10 */ /* 0x001fc4000ff7e0ff */
[----:B------:R-:W5:Y:S04]  /*db20*/  LDL.LU R27, [R1+0x108] ;  /* 0x00010800011b7983 */ /* 0x000f680000300800 */
[----:B------:R0:W-:Y:S04]  /*db30*/  STL [R1+0x3e0], R4 ;  /* 0x0003e00401007387 */ /* 0x0001e80000100800 */
[----:B------:R1:W-:Y:S01]  /*db40*/  STL [R1+0x41c], R9 ;  /* 0x00041c0901007387 */ /* 0x0003e20000100800 */
[----:B0-----:R-:W-:Y:S02]  /*db50*/  SHF.R.S32.HI R4, RZ, 0x1f, R21 ;  /* 0x0000001fff047819 */ /* 0x001fe40000011415 */
[----:B-1----:R-:W-:-:S02]  /*db60*/  IADD3 R9, P2, R21, UR10, RZ ;  /* 0x0000000a15097c10 */ /* 0x002fc4000ff5e0ff */
[----:B------:R-:W5:Y:S04]  /*db70*/  LDL.LU R21, [R1+0x118] ;  /* 0x0001180001157983 */ /* 0x000f680000300800 */
[----:B------:R0:W-:Y:S04]  /*db80*/  STL [R1+0x3e8], R3 ;  /* 0x0003e80301007387 */ /* 0x0001e80000100800 */
[----:B------:R1:W-:Y:S01]  /*db90*/  STL [R1+0x79c], R9 ;  /* 0x00079c0901007387 */ /* 0x0003e20000100800 */
[----:B0-----:R-:W-:Y:S02]  /*dba0*/  SHF.R.S32.HI R3, RZ, 0x1f, R22 ;  /* 0x0000001fff037819 */ /* 0x001fe40000011416 */
[----:B-1----:R-:W-:-:S02]  /*dbb0*/  IADD3 R9, P1, R22, UR10, RZ ;  /* 0x0000000a16097c10 */ /* 0x002fc4000ff3e0ff */
[----:B------:R-:W5:Y:S01]  /*dbc0*/  LDL.LU R22, [R1+0x12c] ;  /* 0x00012c0001167983 */ /* 0x000f620000300800 */
[----:B------:R-:W-:-:S03]  /*dbd0*/  IADD3.X R0, R0, UR11, RZ, P0, !PT ;  /* 0x0000000b00007c10 */ /* 0x000fc600087fe4ff */
[----:B------:R0:W-:Y:S04]  /*dbe0*/  STL [R1+0x3f0], R2 ;  /* 0x0003f00201007387 */ /* 0x0001e80000100800 */
[----:B------:R1:W-:Y:S01]  /*dbf0*/  STL [R1+0x798], R9 ;  /* 0x0007980901007387 */ /* 0x0003e20000100800 */
[----:B0-----:R-:W-:Y:S02]  /*dc00*/  SHF.R.S32.HI R2, RZ, 0x1f, R23 ;  /* 0x0000001fff027819 */ /* 0x001fe40000011417 */
[----:B-1----:R-:W-:Y:S02]  /*dc10*/  IADD3 R9, P0, R23, UR10, RZ ;  /* 0x0000000a17097c10 */ /* 0x002fe4000ff1e0ff */
[----:B------:R-:W5:Y:S01]  /*dc20*/  LDL.LU R23, [R1+0x13c] ;  /* 0x00013c0001177983 */ /* 0x000f620000300800 */
[----:B------:R-:W-:-:S03]  /*dc30*/  IADD3.X R29, R8, UR11, RZ, P6, !PT ;  /* 0x0000000b081d7c10 */ /* 0x000fc6000b7fe4ff */
[----:B------:R-:W-:Y:S04]  /*dc40*/  STL [R1+0x3f8], R0 ;  /* 0x0003f80001007387 */ /* 0x000fe80000100800 */
[----:B------:R2:W-:Y:S04]  /*dc50*/  STL [R1+0x42c], R9 ;  /* 0x00042c0901007387 */ /* 0x0005e80000100800 */
[----:B------:R-:W-:Y:S01]  /*dc60*/  STL [R1+0x400], R29 ;  /* 0x0004001d01007387 */ /* 0x000fe20000100800 */
[----:B--2---:R-:W-:Y:S02]  /*dc70*/  IADD3 R9, P6, R24, UR10, RZ ;  /* 0x0000000a18097c10 */ /* 0x004fe4000ffde0ff */
[----:B------:R-:W-:-:S03]  /*dc80*/  SHF.R.S32.HI R0, RZ, 0x1f, R24 ;  /* 0x0000001fff007819 */ /* 0x000fc60000011418 */
[----:B------:R3:W-:Y:S04]  /*dc90*/  STL [R1+0x434], R9 ;  /* 0x0004340901007387 */ /* 0x0007e80000100800 */
[----:B------:R-:W2:Y:S01]  /*dca0*/  LDL.LU R24, [R1+0x150] ;  /* 0x0001500001187983 */ /* 0x000ea20000300800 */
[----:B------:R-:W-:Y:S02]  /*dcb0*/  IADD3.X R7, R7, UR11, RZ, P5, !PT ;  /* 0x0000000b07077c10 */ /* 0x000fe4000affe4ff */
[----:B------:R-:W-:-:S03]  /*dcc0*/  IADD3.X R6, R6, UR11, RZ, P4, !PT ;  /* 0x0000000b06067c10 */ /* 0x000fc6000a7fe4ff */
[----:B------:R-:W-:Y:S01]  /*dcd0*/  STL [R1+0x408], R7 ;  /* 0x0004080701007387 */ /* 0x000fe20000100800 */
[----:B------:R-:W-:Y:S02]  /*dce0*/  IADD3.X R5, R5, UR11, RZ, P3, !PT ;  /* 0x0000000b05057c10 */ /* 0x000fe40009ffe4ff */
[----:B------:R-:W-:Y:S02]  /*dcf0*/  IADD3.X R4, R4, UR11, RZ, P2, !PT ;  /* 0x0000000b04047c10 */ /* 0x000fe400097fe4ff */
[----:B------:R-:W-:Y:S02]  /*dd00*/  IADD3.X R3, R3, UR11, RZ, P1, !PT ;  /* 0x0000000b03037c10 */ /* 0x000fe40008ffe4ff */
[----:B------:R-:W-:Y:S02]  /*dd10*/  IADD3.X R2, R2, UR11, RZ, P0, !PT ;  /* 0x0000000b02027c10 */ /* 0x000fe400087fe4ff */
[----:B------:R-:W-:Y:S02]  /*dd20*/  IADD3.X R0, R0, UR11, RZ, P6, !PT ;  /* 0x0000000b00007c10 */ /* 0x000fe4000b7fe4ff */
[----:B---3--:R-:W-:-:S02]  /*dd30*/  IADD3 R9, P5, R10, UR10, RZ ;  /* 0x0000000a0a097c10 */ /* 0x008fc4000ffbe0ff */
[----:B------:R-:W-:-:S03]  /*dd40*/  SHF.R.S32.HI R8, RZ, 0x1f, R10 ;  /* 0x0000001fff087819 */ /* 0x000fc6000001140a */
[----:B------:R4:W-:Y:S04]  /*dd50*/  STL [R1+0x43c], R9 ;  /* 0x00043c0901007387 */ /* 0x0009e80000100800 */
[----:B------:R-:W3:Y:S01]  /*dd60*/  LDL.LU R10, [R1+0x15c] ;  /* 0x00015c00010a7983 */ /* 0x000ee20000300800 */
[----:B----4-:R-:W-:-:S03]  /*dd70*/  IADD3 R9, P4, R11, UR10, RZ ;  /* 0x0000000a0b097c10 */ /* 0x010fc6000ff9e0ff */
[----:B------:R-:W-:Y:S01]  /*dd80*/  STL [R1+0x410], R6 ;  /* 0x0004100601007387 */ /* 0x000fe20000100800 */
[----:B------:R-:W-:-:S03]  /*dd90*/  SHF.R.S32.HI R7, RZ, 0x1f, R11 ;  /* 0x0000001fff077819 */ /* 0x000fc6000001140b */
[----:B------:R0:W-:Y:S04]  /*dda0*/  STL [R1+0x444], R9 ;  /* 0x0004440901007387 */ /* 0x0001e80000100800 */
[----:B------:R-:W4:Y:S04]  /*ddb0*/  LDL.LU R11, [R1+0x170] ;  /* 0x00017000010b7983 */ /* 0x000f280000300800 */
[----:B------:R-:W-:Y:S01]  /*ddc0*/  STL [R1+0x418], R5 ;  /* 0x0004180501007387 */ /* 0x000fe20000100800 */
[----:B0-----:R-:W-:Y:S02]  /*ddd0*/  IADD3 R9, P3, R12, UR10, RZ ;  /* 0x0000000a0c097c10 */ /* 0x001fe4000ff7e0ff */
        /* <DEDUP_REMOVED lines=9> */
[----:B-----5:R-:W-:Y:S02]  /*de70*/  IADD3 R9, P1, R27, UR10, RZ ;  /* 0x0000000a1b097c10 */ /* 0x020fe4000ff3e0ff */
[----:B------:R-:W-:-:S03]  /*de80*/  SHF.R.S32.HI R4, RZ, 0x1f, R27 ;  /* 0x0000001fff047819 */ /* 0x000fc6000001141b */
[----:B------:R0:W-:Y:S04]  /*de90*/  STL [R1+0x45c], R9 ;  /* 0x00045c0901007387 */ /* 0x0001e80000100800 */
[----:B------:R-:W5:Y:S04]  /*dea0*/  LDL.LU R27, [R1+0x17c] ;  /* 0x00017c00011b7983 */ /* 0x000f680000300800 */
[----:B------:R-:W-:Y:S01]  /*deb0*/  STL [R1+0x428], R2 ;  /* 0x0004280201007387 */ /* 0x000fe20000100800 */
[----:B0-----:R-:W-:Y:S02]  /*dec0*/  IADD3 R9, P0, R21, UR10, RZ ;  /* 0x0000000a15097c10 */ /* 0x001fe4000ff1e0ff */
[----:B------:R-:W-:-:S03]  /*ded0*/  SHF.R.S32.HI R3, RZ, 0x1f, R21 ;  /* 0x0000001fff037819 */ /* 0x000fc60000011415 */
[----:B------:R0:W-:Y:S04]  /*dee0*/  STL [R1+0x464], R9 ;  /* 0x0004640901007387 */ /* 0x0001e80000100800 */
[----:B------:R-:W5:Y:S01]  /*def0*/  LDL.LU R21, [R1+0x178] ;  /* 0x0001780001157983 */ /* 0x000f620000300800 */
[----:B------:R-:W-:-:S03]  /*df00*/  IADD3.X R8, R8, UR11, RZ, P5, !PT ;  /* 0x0000000b08087c10 */ /* 0x000fc6000affe4ff */
[----:B------:R1:W-:Y:S01]  /*df10*/  STL [R1+0x430], R0 ;  /* 0x0004300001007387 */ /* 0x0003e20000100800 */
[----:B0-----:R-:W-:Y:S02]  /*df20*/  IADD3 R9, P6, R22, UR10, RZ ;  /* 0x0000000a16097c10 */ /* 0x001fe4000ffde0ff */
[----:B------:R-:W-:-:S03]  /*df30*/  SHF.R.S32.HI R2, RZ, 0x1f, R22 ;  /* 0x0000001fff027819 */ /* 0x000fc60000011416 */
[----:B------:R0:W-:Y:S04]  /*df40*/  STL [R1+0x46c], R9 ;  /* 0x00046c0901007387 */ /* 0x0001e80000100800 */
[----:B------:R-:W5:Y:S04]  /*df50*/  LDL.LU R22, [R1+0x174] ;  /* 0x0001740001167983 */ /* 0x000f680000300800 */
[----:B------:R2:W-:Y:S01]  /*df60*/  STL [R1+0x438], R8 ;  /* 0x0004380801007387 */ /* 0x0005e20000100800 */
[----:B-1----:R-:W-:Y:S02]  /*df70*/  SHF.R.S32.HI R0, RZ, 0x1f, R23 ;  /* 0x0000001fff007819 */ /* 0x002fe40000011417 */
[----:B0-----:R-:W-:-:S02]  /*df80*/  IADD3 R9, P5, R23, UR10, RZ ;  /* 0x0000000a17097c10 */ /* 0x001fc4000ffbe0ff */
[----:B------:R-:W5:Y:S01]  /*df90*/  LDL.LU R23, [R1+0x16c] ;  /* 0x00016c0001177983 */ /* 0x000f620000300800 */
[----:B------:R-:W-:-:S03]  /*dfa0*/  IADD3.X R7, R7, UR11, RZ, P4, !PT ;  /* 0x0000000b07077c10 */ /* 0x000fc6000a7fe4ff */
[----:B------:R0:W-:Y:S01]  /*dfb0*/  STL [R1+0x474], R9 ;  /* 0x0004740901007387 */ /* 0x0001e20000100800 */
[----:B--2---:R-:W-:Y:S02]  /*dfc0*/  SHF.R.S32.HI R8, RZ, 0x1f, R24 ;  /* 0x0000001fff087819 */ /* 0x004fe40000011418 */
[----:B0-----:R-:W-:Y:S02]  /*dfd0*/  IADD3 R9, P4, R24, UR10, RZ ;  /* 0x0000000a18097c10 */ /* 0x001fe4000ff9e0ff */
[----:B------:R-:W2:Y:S01]  /*dfe0*/  LDL.LU R24, [R1+0x168] ;  /* 0x0001680001187983 */ /* 0x000ea20000300800 */
[----:B------:R-:W-:-:S03]  /*dff0*/  IADD3.X R6, R6, UR11, RZ, P3, !PT ;  /* 0x0000000b06067c10 */ /* 0x000fc60009ffe4ff */
[----:B------:R3:W-:Y:S04]  /*e000*/  STL [R1+0x440], R7 ;  /* 0x0004400701007387 */ /* 0x0007e80000100800 */
[----:B------:R0:W-:Y:S01]  /*e010*/  STL [R1+0x47c], R9 ;  /* 0x00047c0901007387 */ /* 0x0001e20000100800 */
[----:B------:R-:W-:Y:S02]  /*e020*/  IADD3.X R5, R5, UR11, RZ, P2, !PT ;  /* 0x0000000b05057c10 */ /* 0x000fe400097fe4ff */
[----:B------:R-:W-:Y:S02]  /*e030*/  IADD3.X R4, R4, UR11, RZ, P1, !PT ;  /* 0x0000000b04047c10 */ /* 0x000fe40008ffe4ff */
[----:B------:R-:W-:Y:S02]  /*e040*/  IADD3.X R3, R3, UR11, RZ, P0, !PT ;  /* 0x0000000b03037c10 */ /* 0x000fe400087fe4ff */
[----:B------:R-:W-:-:S02]  /*e050*/  IADD3.X R2, R2, UR11, RZ, P6, !PT ;  /* 0x0000000b02027c10 */ /* 0x000fc4000b7fe4ff */
[----:B------:R-:W-:Y:S02]  /*e060*/  IADD3.X R0, R0, UR11, RZ, P5, !PT ;  /* 0x0000000b00007c10 */ /* 0x000fe4000affe4ff */
[----:B------:R-:W-:Y:S02]  /*e070*/  IADD3.X R29, R8, UR11, RZ, P4, !PT ;  /* 0x0000000b081d7c10 */ /* 0x000fe4000a7fe4ff */
[----:B---3--:R-:W-:Y:S02]  /*e080*/  SHF.R.S32.HI R7, RZ, 0x1f, R10 ;  /* 0x0000001fff077819 */ /* 0x008fe4000001140a */
[----:B0-----:R-:W-:Y:S02]  /*e090*/  IADD3 R9, P3, R10, UR10, RZ ;  /* 0x0000000a0a097c10 */ /* 0x001fe4000ff7e0ff */
[----:B------:R-:W3:Y:S04]  /*e0a0*/  LDL.LU R10, [R1+0x164] ;  /* 0x00016400010a7983 */ /* 0x000ee80000300800 */
[----:B------:R4:W-:Y:S04]  /*e0b0*/  STL [R1+0x448], R6 ;  /* 0x0004480601007387 */ /* 0x0009e80000100800 */
[----:B------:R0:W-:Y:S01]  /*e0c0*/  STL [R1+0x484], R9 ;  /* 0x0004840901007387 */ /* 0x0001e20000100800 */
[----:B----4-:R-:W-:-:S02]  /*e0d0*/  SHF.R.S32.HI R6, RZ, 0x1f, R11 ;  /* 0x0000001fff067819 */ /* 0x010fc4000001140b */
[----:B0-----:R-:W-:Y:S02]  /*e0e0*/  IADD3 R9, P2, R11, UR10, RZ ;  /* 0x0000000a0b097c10 */ /* 0x001fe4000ff5e0ff */
[----:B------:R-:W4:Y:S04]  /*e0f0*/  LDL.LU R11, [R1+0x160] ;  /* 0x00016000010b7983 */ /* 0x000f280000300800 */
[----:B------:R0:W-:Y:S04]  /*e100*/  STL [R1+0x450], R5 ;  /* 0x0004500501007387 */ /* 0x0001e80000100800 */
[----:B------:R1:W-:Y:S01]  /*e110*/  STL [R1+0x48c], R9 ;  /* 0x00048c0901007387 */ /* 0x0003e20000100800 */
[----:B0-----:R-:W-:-:S02]  /*e120*/  SHF.R.S32.HI R5, RZ, 0x1f, R12 ;  /* 0x0000001fff057819 */ /* 0x001fc4000001140c */
[----:B-1----:R-:W-:Y:S02]  /*e130*/  IADD3 R9, P1, R12, UR10, RZ ;  /* 0x0000000a0c097c10 */ /* 0x002fe4000ff3e0ff */
        /* <DEDUP_REMOVED lines=8> */
[----:B-----5:R-:W-:-:S02]  /*e1c0*/  SHF.R.S32.HI R3, RZ, 0x1f, R27 ;  /* 0x0000001fff037819 */ /* 0x020fc4000001141b */
[----:B0-----:R-:W-:Y:S02]  /*e1d0*/  IADD3 R9, P6, R27, UR10, RZ ;  /* 0x0000000a1b097c10 */ /* 0x001fe4000ffde0ff */
[----:B------:R-:W5:Y:S04]  /*e1e0*/  LDL.LU R27, [R1+0x14c] ;  /* 0x00014c00011b7983 */ /* 0x000f680000300800 */
[----:B------:R0:W-:Y:S04]  /*e1f0*/  STL [R1+0x468], R2 ;  /* 0x0004680201007387 */ /* 0x0001e80000100800 */
[----:B------:R1:W-:Y:S01]  /*e200*/  STL [R1+0x4a4], R9 ;  /* 0x0004a40901007387 */ /* 0x0003e20000100800 */
[----:B0-----:R-:W-:-:S02]  /*e210*/  SHF.R.S32.HI R2, RZ, 0x1f, R21 ;  /* 0x0000001fff027819 */ /* 0x001fc40000011415 */
[----:B-1----:R-:W-:Y:S02]  /*e220*/  IADD3 R9, P5, R21, UR10, RZ ;  /* 0x0000000a15097c10 */ /* 0x002fe4000ffbe0ff */
[----:B------:R-:W5:Y:S04]  /*e230*/  LDL.LU R21, [R1+0x148] ;  /* 0x0001480001157983 */ /* 0x000f680000300800 */
[----:B------:R-:W-:Y:S04]  /*e240*/  STL [R1+0x470], R0 ;  /* 0x0004700001007387 */ /* 0x000fe80000100800 */
[----:B------:R0:W-:Y:S01]  /*e250*/  STL [R1+0x4ac], R9 ;  /* 0x0004ac0901007387 */ /* 0x0001e20000100800 */
[----:B------:R-:W-:-:S03]  /*e260*/  IADD3.X R7, R7, UR11, RZ, P3, !PT ;  /* 0x0000000b07077c10 */ /* 0x000fc60009ffe4ff */
[----:B------:R-:W-:Y:S01]  /*e270*/  STL [R1+0x478], R29 ;  /* 0x0004781d01007387 */ /* 0x000fe20000100800 */
[----:B0-----:R-:W-:Y:S02]  /*e280*/  IADD3 R9, P4, R22, UR10, RZ ;  /* 0x0000000a16097c10 */ /* 0x001fe4000ff9e0ff */
[----:B------:R-:W-:-:S03]  /*e290*/  SHF.R.S32.HI R0, RZ, 0x1f, R22 ;  /* 0x0000001fff007819 */ /* 0x000fc60000011416 */
[----:B------:R0:W-:Y:S04]  /*e2a0*/  STL [R1+0x4b4], R9 ;  /* 0x0004b40901007387 */ /* 0x0001e80000100800 */
[----:B------:R-:W5:Y:S01]  /*e2b0*/  LDL.LU R22, [R1+0x144] ;  /* 0x0001440001167983 */ /* 0x000f620000300800 */
[----:B------:R-:W-:Y:S02]  /*e2c0*/  SHF.R.S32.HI R8, RZ, 0x1f, R23 ;  /* 0x0000001fff087819 */ /* 0x000fe40000011417 */
[----:B0-----:R-:W-:Y:S01]  /*e2d0*/  IADD3 R9, P3, R23, UR10, RZ ;  /* 0x0000000a17097c10 */ /* 0x001fe2000ff7e0ff */
[----:B------:R-:W-:Y:S04]  /*e2e0*/  STL [R1+0x480], R7 ;  /* 0x0004800701007387 */ /* 0x000fe80000100800 */
[----:B------:R2:W-:Y:S04]  /*e2f0*/  STL [R1+0x4bc], R9 ;  /* 0x0004bc0901007387 */ /* 0x0005e80000100800 */
[----:B------:R-:W5:Y:S01]  /*e300*/  LDL.LU R23, [R1+0x140] ;  /* 0x0001400001177983 */ /* 0x000f620000300800 */
[----:B------:R-:W-:-:S05]  /*e310*/  IADD3.X R6, R6, UR11, RZ, P2, !PT ;  /* 0x0000000b06067c10 */ /* 0x000fca00097fe4ff */
        /* <DEDUP_REMOVED lines=16> */
[----:B------:R-:W3:Y:S04]  /*e420*/  LDL.LU R10, [R1+0x134] ;  /* 0x00013400010a7983 */ /* 0x000ee80000300800 */
[----:B------:R-:W-:Y:S01]  /*e430*/  STL [R1+0x498], R4 ;  /* 0x0004980401007387 */ /* 0x000fe20000100800 */
[----:B----4-:R-:W-:Y:S02]  /*e440*/  IADD3 R9, P0, R11, UR10, RZ ;  /* 0x0000000a0b097c10 */ /* 0x010fe4000ff1e0ff */
        /* <DEDUP_REMOVED lines=13> */
[----:B------:R0:W-:Y:S01]  /*e520*/  STL [R1+0x4b0], R0 ;  /* 0x0004b00001007387 */ /* 0x0001e20000100800 */
[----:B-----5:R-:W-:Y:S02]  /*e530*/  IADD3 R9, P4, R27, UR10, RZ ;  /* 0x0000000a1b097c10 */ /* 0x020fe4000ff9e0ff */
[----:B------:R-:W-:-:S03]  /*e540*/  SHF.R.S32.HI R2, RZ, 0x1f, R27 ;  /* 0x0000001fff027819 */ /* 0x000fc6000001141b */
[----:B------:R1:W-:Y:S04]  /*e550*/  STL [R1+0x4ec], R9 ;  /* 0x0004ec0901007387 */ /* 0x0003e80000100800 */
[----:B------:R-:W5:Y:S04]  /*e560*/  LDL.LU R27, [R1+0x120] ;  /* 0x00012000011b7983 */ /* 0x000f680000300800 */
[----:B------:R1:W-:Y:S01]  /*e570*/  STL [R1+0x4b8], R8 ;  /* 0x0004b80801007387 */ /* 0x0003e20000100800 */
[----:B0-----:R-:W-:Y:S02]  /*e580*/  SHF.R.S32.HI R0, RZ, 0x1f, R21 ;  /* 0x0000001fff007819 */ /* 0x001fe40000011415 */
[----:B-1----:R-:W-:-:S02]  /*e590*/  IADD3 R9, P3, R21, UR10, RZ ;  /* 0x0000000a15097c10 */ /* 0x002fc4000ff7e0ff */
[----:B------:R-:W5:Y:S04]  /*e5a0*/  LDL.LU R21, [R1+0x11c] ;  /* 0x00011c0001157983 */ /* 0x000f680000300800 */
[----:B------:R0:W-:Y:S01]  /*e5b0*/  STL [R1+0x4f4], R9 ;  /* 0x0004f40901007387 */ /* 0x0001e20000100800 */
[----:B------:R-:W-:Y:S02]  /*e5c0*/  IADD3.X R6, R6, UR11, RZ, P1, !PT ;  /* 0x0000000b06067c10 */ /* 0x000fe40008ffe4ff */
[----:B------:R-:W-:Y:S02]  /*e5d0*/  SHF.R.S32.HI R8, RZ, 0x1f, R22 ;  /* 0x0000001fff087819 */ /* 0x000fe40000011416 */
[----:B0-----:R-:W-:Y:S02]  /*e5e0*/  IADD3 R9, P2, R22, UR10, RZ ;  /* 0x0000000a16097c10 */ /* 0x001fe4000ff5e0ff */
[----:B------:R-:W5:Y:S04]  /*e5f0*/  LDL.LU R22, [R1+0x114] ;  /* 0x0001140001167983 */ /* 0x000f680000300800 */
[----:B------:R0:W-:Y:S04]  /*e600*/  STL [R1+0x4c0], R7 ;  /* 0x0004c00701007387 */ /* 0x0001e80000100800 */
[----:B------:R1:W-:Y:S01]  /*e610*/  STL [R1+0x4fc], R9 ;  /* 0x0004fc0901007387 */ /* 0x0003e20000100800 */
[----:B0-----:R-:W-:-:S02]  /*e620*/  SHF.R.S32.HI R7, RZ, 0x1f, R23 ;  /* 0x0000001fff077819 */ /* 0x001fc40000011417 */
[----:B-1----:R-:W-:Y:S02]  /*e630*/  IADD3 R9, P1, R23, UR10, RZ ;  /* 0x0000000a17097c10 */ /* 0x002fe4000ff3e0ff */
[----:B------:R-:W5:Y:S01]  /*e640*/  LDL.LU R23, [R1+0x110] ;  /* 0x0001100001177983 */ /* 0x000f620000300800 */
[----:B------:R-:W-:-:S03]  /*e650*/  IADD3.X R5, R5, UR11, RZ, P0, !PT ;  /* 0x0000000b05057c10 */ /* 0x000fc600087fe4ff */
[----:B------:R2:W-:Y:S04]  /*e660*/  STL [R1+0x4c8], R6 ;  /* 0x0004c80601007387 */ /* 0x0005e80000100800 */
        /* <DEDUP_REMOVED lines=31> */
[----:B------:R-:W-:Y:S04]  /*e860*/  STL [R1+0x4f0], R0 ;  /* 0x0004f00001007387 */ /* 0x000fe80000100800 */
[----:B------:R5:W-:Y:S04]  /*e870*/  STL [R1+0x52c], R9 ;  /* 0x00052c0901007387 */ /* 0x000be80000100800 */
[----:B------:R-:W-:Y:S01]  /*e880*/  STL [R1+0x4f8], R29 ;  /* 0x0004f81d01007387 */ /* 0x000fe20000100800 */
[----:B-----5:R-:W-:-:S02]  /*e890*/  IADD3 R9, P2, R27, UR10, RZ ;  /* 0x0000000a1b097c10 */ /* 0x020fc4000ff5e0ff */
[----:B------:R-:W-:-:S03]  /*e8a0*/  SHF.R.S32.HI R0, RZ, 0x1f, R27 ;  /* 0x0000001fff007819 */ /* 0x000fc6000001141b */
[----:B------:R0:W-:Y:S04]  /*e8b0*/  STL [R1+0x534], R9 ;  /* 0x0005340901007387 */ /* 0x0001e80000100800 */
[----:B------:R-:W5:Y:S01]  /*e8c0*/  LDL.LU R27, [R1+0xf0] ;  /* 0x0000f000011b7983 */ /* 0x000f620000300800 */
[----:B0-----:R-:W-:-:S03]  /*e8d0*/  IADD3 R9, P1, R21, UR10, RZ ;  /* 0x0000000a15097c10 */ /* 0x001fc6000ff3e0ff */
[----:B------:R-:W-:Y:S01]  /*e8e0*/  STL [R1+0x500], R7 ;  /* 0x0005000701007387 */ /* 0x000fe20000100800 */
[----:B------:R-:W-:-:S03]  /*e8f0*/  SHF.R.S32.HI R8, RZ, 0x1f, R21 ;  /* 0x0000001fff087819 */ /* 0x000fc60000011415 */
[----:B------:R0:W-:Y:S04]  /*e900*/  STL [R1+0x53c], R9 ;  /* 0x00053c0901007387 */ /* 0x0001e80000100800 */
[----:B------:R-:W5:Y:S01]  /*e910*/  LDL.LU R21, [R1+0xec] ;  /* 0x0000ec0001157983 */ /* 0x000f620000300800 */
[----:B------:R-:W-:-:S03]  /*e920*/  IADD3.X R5, R5, UR11, RZ, P6, !PT ;  /* 0x0000000b05057c10 */ /* 0x000fc6000b7fe4ff */
[----:B------:R-:W-:Y:S01]  /*e930*/  STL [R1+0x508], R6 ;  /* 0x0005080601007387 */ /* 0x000fe20000100800 */
[----:B0-----:R-:W-:Y:S02]  /*e940*/  IADD3 R9, P0, R22, UR10, RZ ;  /* 0x0000000a16097c10 */ /* 0x001fe4000ff1e0ff */
        /* <DEDUP_REMOVED lines=31> */
[----:B------:R1:W-:Y:S01]  /*eb40*/  STL [R1+0x530], R0 ;  /* 0x0005300001007387 */ /* 0x0003e20000100800 */
[----:B0-----:R-:W-:Y:S02]  /*eb50*/  IADD3 R9, P2, R12, UR10, RZ ;  /* 0x0000000a0c097c10 */ /* 0x001fe4000ff5e0ff */
[----:B------:R-:W-:-:S03]  /*eb60*/  SHF.R.S32.HI R2, RZ, 0x1f, R12 ;  /* 0x0000001fff027819 */ /* 0x000fc6000001140c */
[----:B------:R0:W-:Y:S04]  /*eb70*/  STL [R1+0x56c], R9 ;  /* 0x00056c0901007387 */ /* 0x0001e80000100800 */
[----:B------:R-:W4:Y:S04]  /*eb80*/  LDL.LU R12, [R1+0xcc] ;  /* 0x0000cc00010c7983 */ /* 0x000f280000300800 */
[----:B------:R5:W-:Y:S01]  /*eb90*/  STL [R1+0x538], R8 ;  /* 0x0005380801007387 */ /* 0x000be20000100800 */
[----:B-1----:R-:W-:Y:S02]  /*eba0*/  SHF.R.S32.HI R0, RZ, 0x1f, R26 ;  /* 0x0000001fff007819 */ /* 0x002fe4000001141a */
[----:B0-----:R-:W-:-:S02]  /*ebb0*/  IADD3 R9, P1, R26, UR10, RZ ;  /* 0x0000000a1a097c10 */ /* 0x001fc4000ff3e0ff */
[----:B------:R-:W4:Y:S04]  /*ebc0*/  LDL.LU R26, [R1+0xc4] ;  /* 0x0000c400011a7983 */ /* 0x000f280000300800 */
[----:B------:R0:W-:Y:S01]  /*ebd0*/  STL [R1+0x574], R9 ;  /* 0x0005740901007387 */ /* 0x0001e20000100800 */
[----:B-----5:R-:W-:Y:S02]  /*ebe0*/  SHF.R.S32.HI R8, RZ, 0x1f, R27 ;  /* 0x0000001fff087819 */ /* 0x020fe4000001141b */
[----:B0-----:R-:W-:Y:S02]  /*ebf0*/  IADD3 R9, P0, R27, UR10, RZ ;  /* 0x0000000a1b097c10 */ /* 0x001fe4000ff1e0ff */
[----:B------:R-:W5:Y:S04]  /*ec00*/  LDL.LU R27, [R1+0xc0] ;  /* 0x0000c000011b7983 */ /* 0x000f680000300800 */
[----:B------:R0:W-:Y:S04]  /*ec10*/  STL [R1+0x540], R7 ;  /* 0x0005400701007387 */ /* 0x0001e80000100800 */
[----:B------:R1:W-:Y:S01]  /*ec20*/  STL [R1+0x57c], R9 ;  /* 0x00057c0901007387 */ /* 0x0003e20000100800 */
[----:B0-----:R-:W-:-:S02]  /*ec30*/  SHF.R.S32.HI R7, RZ, 0x1f, R21 ;  /* 0x0000001fff077819 */ /* 0x001fc40000011415 */
[----:B-1----:R-:W-:Y:S02]  /*ec40*/  IADD3 R9, P6, R21, UR10, RZ ;  /* 0x0000000a15097c10 */ /* 0x002fe4000ffde0ff */
[----:B------:R-:W5:Y:S04]  /*ec50*/  LDL.LU R21, [R1+0xbc] ;  /* 0x0000bc0001157983 */ /* 0x000f680000300800 */
[----:B------:R0:W-:Y:S04]  /*ec60*/  STL [R1+0x548], R6 ;  /* 0x0005480601007387 */ /* 0x0001e80000100800 */
[----:B------:R1:W-:Y:S01]  /*ec70*/  STL [R1+0x584], R9 ;  /* 0x0005840901007387 */ /* 0x0003e20000100800 */
[----:B------:R-:W-:-:S02]  /*ec80*/  IADD3.X R4, R4, UR11, RZ, P4, !PT ;  /* 0x0000000b04047c10 */ /* 0x000fc4000a7fe4ff */
[----:B0-----:R-:W-:Y:S02]  /*ec90*/  SHF.R.S32.HI R6, RZ, 0x1f, R22 ;  /* 0x0000001fff067819 */ /* 0x001fe40000011416 */
[----:B-1----:R-:W-:Y:S02]  /*eca0*/  IADD3 R9, P5, R22, UR10, RZ ;  /* 0x0000000a16097c10 */ /* 0x002fe4000ffbe0ff */
        /* <DEDUP_REMOVED lines=29> */
[----:B------:R-:W-:Y:S04]  /*ee80*/  STL [R1+0x570], R0 ;  /* 0x0005700001007387 */ /* 0x000fe80000100800 */
[----:B------:R0:W-:Y:S04]  /*ee90*/  STL [R1+0x5ac], R9 ;  /* 0x0005ac0901007387 */ /* 0x0001e80000100800 */
[----:B------:R-:W-:Y:S01]  /*eea0*/  STL [R1+0x578], R29 ;  /* 0x0005781d01007387 */ /* 0x000fe20000100800 */
[----:B0-----:R-:W-:-:S02]  /*eeb0*/  IADD3 R9, P0, R12, UR10, RZ ;  /* 0x0000000a0c097c10 */ /* 0x001fc4000ff1e0ff */
[----:B------:R-:W-:-:S03]  /*eec0*/  SHF.R.S32.HI R0, RZ, 0x1f, R12 ;  /* 0x0000001fff007819 */ /* 0x000fc6000001140c */
[----:B------:R0:W-:Y:S04]  /*eed0*/  STL [R1+0x5b4], R9 ;  /* 0x0005b40901007387 */ /* 0x0001e80000100800 */
[----:B------:R-:W4:Y:S01]  /*eee0*/  LDL.LU R12, [R1+0x9c] ;  /* 0x00009c00010c7983 */ /* 0x000f220000300800 */
[----:B0-----:R-:W-:-:S03]  /*eef0*/  IADD3 R9, P6, R26, UR10, RZ ;  /* 0x0000000a1a097c10 */ /* 0x001fc6000ffde0ff */
[----:B------:R-:W-:Y:S01]  /*ef00*/  STL [R1+0x580], R7 ;  /* 0x0005800701007387 */ /* 0x000fe20000100800 */
        /* <DEDUP_REMOVED lines=32> */
[----:B------:R4:W-:Y:S01]  /*f110*/  STL [R1+0x5b0], R0 ;  /* 0x0005b00001007387 */ /* 0x0009e20000100800 */
        /* <DEDUP_REMOVED lines=9> */
[----:B------:R1:W-:Y:S01]  /*f1b0*/  STL [R1+0x5b8], R8 ;  /* 0x0005b80801007387 */ /* 0x0003e20000100800 */
[----:B----4-:R-:W-:Y:S02]  /*f1c0*/  SHF.R.S32.HI R0, RZ, 0x1f, R11 ;  /* 0x0000001fff007819 */ /* 0x010fe4000001140b */
[----:B0-----:R-:W-:-:S02]  /*f1d0*/  IADD3 R9, P6, R11, UR10, RZ ;  /* 0x0000000a0b097c10 */ /* 0x001fc4000ffde0ff */
[----:B------:R-:W4:Y:S04]  /*f1e0*/  LDL.LU R11, [R1+0x74] ;  /* 0x00007400010b7983 */ /* 0x000f280000300800 */
[----:B------:R0:W-:Y:S01]  /*f1f0*/  STL [R1+0x5f4], R9 ;  /* 0x0005f40901007387 */ /* 0x0001e20000100800 */
[----:B-1----:R-:W-:Y:S02]  /*f200*/  SHF.R.S32.HI R8, RZ, 0x1f, R12 ;  /* 0x0000001fff087819 */ /* 0x002fe4000001140c */
        /* <DEDUP_REMOVED lines=35> */
[----:B------:R-:W-:Y:S04]  /*f440*/  STL [R1+0x5f0], R0 ;  /* 0x0005f00001007387 */ /* 0x000fe80000100800 */
[----:B------:R3:W-:Y:S01]  /*f450*/  STL [R1+0x62c], R9 ;  /* 0x00062c0901007387 */ /* 0x0007e20000100800 */
        /* <DEDUP_REMOVED lines=48> */
[----:B------:R-:W-:Y:S01]  /*f760*/  STL [R1+0x638], R8 ;  /* 0x0006380801007387 */ /* 0x000fe20000100800 */
[----:B--2---:R-:W-:Y:S02]  /*f770*/  SHF.R.S32.HI R0, RZ, 0x1f, R24 ;  /* 0x0000001fff007819 */ /* 0x004fe40000011418 */
[----:B0-----:R-:W-:-:S02]  /*f780*/  IADD3 R9, P4, R24, UR10, RZ ;  /* 0x0000000a18097c10 */ /* 0x001fc4000ff9e0ff */
[----:B------:R-:W2:Y:S01]  /*f790*/  LDL.LU R24, [R1+0x20] ;  /* 0x0000200001187983 */ /* 0x000ea20000300800 */
[----:B------:R-:W-:Y:S02]  /*f7a0*/  IADD3.X R7, R7, UR11, RZ, P3, !PT ;  /* 0x0000000b07077c10 */ /* 0x000fe40009ffe4ff */
[----:B------:R-:W-:Y:S01]  /*f7b0*/  IADD3.X R6, R6, UR11, RZ, P2, !PT ;  /* 0x0000000b06067c10 */ /* 0x000fe200097fe4ff */
[----:B------:R0:W-:Y:S01]  /*f7c0*/  STL [R1+0x674], R9 ;  /* 0x0006740901007387 */ /* 0x0001e20000100800 */
[----:B------:R-:W-:-:S03]  /*f7d0*/  IADD3.X R5, R5, UR11, RZ, P1, !PT ;  /* 0x0000000b05057c10 */ /* 0x000fc60008ffe4ff */
[----:B0-----:R-:W2:Y:S04]  /*f7e0*/  LDL.LU R9, [R1+0x1c] ;  /* 0x00001c0001097983 */ /* 0x001ea80000300800 */
[----:B------:R4:W-:Y:S01]  /*f7f0*/  STL [R1+0x640], R7 ;  /* 0x0006400701007387 */ /* 0x0009e20000100800 */
[----:B------:R-:W-:Y:S02]  /*f800*/  IADD3.X R4, R4, UR11, RZ, P0, !PT ;  /* 0x0000000b04047c10 */ /* 0x000fe400087fe4ff */
[----:B------:R-:W-:Y:S02]  /*f810*/  IADD3.X R3, R3, UR11, RZ, P6, !PT ;  /* 0x0000000b03037c10 */ /* 0x000fe4000b7fe4ff */
[----:B------:R-:W-:Y:S02]  /*f820*/  IADD3.X R2, R2, UR11, RZ, P5, !PT ;  /* 0x0000000b02027c10 */ /* 0x000fe4000affe4ff */
[----:B------:R-:W-:-:S02]  /*f830*/  IADD3.X R0, R0, UR11, RZ, P4, !PT ;  /* 0x0000000b00007c10 */ /* 0x000fc4000a7fe4ff */
[----:B---3--:R-:W-:Y:S02]  /*f840*/  SHF.R.S32.HI R8, RZ, 0x1f, R10 ;  /* 0x0000001fff087819 */ /* 0x008fe4000001140a */
[----:B------:R-:W-:-:S05]  /*f850*/  IADD3 R10, P3, R10, UR10, RZ ;  /* 0x0000000a0a0a7c10 */ /* 0x000fca000ff7e0ff */
[----:B------:R0:W-:Y:S04]  /*f860*/  STL [R1+0x67c], R10 ;  /* 0x00067c0a01007387 */ /* 0x0001e80000100800 */
[----:B------:R-:W3:Y:S01]  /*f870*/  LDL.LU R29, [R1+0x18] ;  /* 0x00001800011d7983 */ /* 0x000ee20000300800 */
[----:B----4-:R-:W-:-:S03]  /*f880*/  SHF.R.S32.HI R7, RZ, 0x1f, R11 ;  /* 0x0000001fff077819 */ /* 0x010fc6000001140b */
[----:B------:R-:W-:Y:S01]  /*f890*/  STL [R1+0x648], R6 ;  /* 0x0006480601007387 */ /* 0x000fe20000100800 */
[----:B------:R-:W-:-:S03]  /*f8a0*/  IADD3 R11, P2, R11, UR10, RZ ;  /* 0x0000000a0b0b7c10 */ /* 0x000fc6000ff5e0ff */
[----:B0-----:R-:W4:Y:S04]  /*f8b0*/  LDL.LU R10, [R1+0x14] ;  /* 0x00001400010a7983 */ /* 0x001f280000300800 */
[----:B------:R0:W-:Y:S04]  /*f8c0*/  STL [R1+0x684], R11 ;  /* 0x0006840b01007387 */ /* 0x0001e80000100800 */
[----:B0-----:R-:W4:Y:S01]  /*f8d0*/  LDL.LU R11, [R1+0xc] ;  /* 0x00000c00010b7983 */ /* 0x001f220000300800 */
[----:B------:R-:W-:Y:S02]  /*f8e0*/  SHF.R.S32.HI R6, RZ, 0x1f, R12 ;  /* 0x0000001fff067819 */ /* 0x000fe4000001140c */
[----:B------:R-:W-:Y:S01]  /*f8f0*/  IADD3 R12, P1, R12, UR10, RZ ;  /* 0x0000000a0c0c7c10 */ /* 0x000fe2000ff3e0ff */
[----:B------:R-:W-:Y:S04]  /*f900*/  STL [R1+0x650], R5 ;  /* 0x0006500501007387 */ /* 0x000fe80000100800 */
[----:B------:R0:W-:Y:S04]  /*f910*/  STL [R1+0x68c], R12 ;  /* 0x00068c0c01007387 */ /* 0x0001e80000100800 */
[----:B0-----:R-:W4:Y:S04]  /*f920*/  LDL.LU R12, [R1+0x8] ;  /* 0x00000800010c7983 */ /* 0x001f280000300800 */
[----:B------:R0:W-:Y:S01]  /*f930*/  STL [R1+0x658], R4 ;  /* 0x0006580401007387 */ /* 0x0001e20000100800 */
[----:B------:R-:W-:-:S02]  /*f940*/  SHF.R.S32.HI R5, RZ, 0x1f, R26 ;  /* 0x0000001fff057819 */ /* 0x000fc4000001141a */
[----:B0-----:R-:W-:Y:S02]  /*f950*/  IADD3 R4, P0, R26, UR10, RZ ;  /* 0x0000000a1a047c10 */ /* 0x001fe4000ff1e0ff */
[----:B------:R-:W4:Y:S04]  /*f960*/  LDL.LU R26, [R1+0x4] ;  /* 0x00000400011a7983 */ /* 0x000f280000300800 */
[----:B------:R5:W-:Y:S04]  /*f970*/  STL [R1+0x694], R4 ;  /* 0x0006940401007387 */ /* 0x000be80000100800 */
[----:B------:R0:W-:Y:S01]  /*f980*/  STL [R1+0x660], R3 ;  /* 0x0006600301007387 */ /* 0x0001e20000100800 */
[----:B-----5:R-:W-:-:S02]  /*f990*/  SHF.R.S32.HI R4, RZ, 0x1f, R27 ;  /* 0x0000001fff047819 */ /* 0x020fc4000001141b */
[----:B0-----:R-:W-:Y:S02]  /*f9a0*/  IADD3 R3, P6, R27, UR10, RZ ;  /* 0x0000000a1b037c10 */ /* 0x001fe4000ffde0ff */
[----:B------:R-:W5:Y:S04]  /*f9b0*/  LDL.LU R27, [R1] ;  /* 0x00000000011b7983 */ /* 0x000f680000300800 */
        /* <DEDUP_REMOVED lines=19> */
[----:B--2---:R-:W-:-:S02]  /*faf0*/  SHF.R.S32.HI R8, RZ, 0x1f, R24 ;  /* 0x0000001fff087819 */ /* 0x004fc40000011418 */
[----:B0-----:R-:W-:Y:S02]  /*fb00*/  IADD3 R7, P2, R24, UR10, RZ ;  /* 0x0000000a18077c10 */ /* 0x001fe4000ff5e0ff */
[----:B------:R-:W2:Y:S01]  /*fb10*/  LDL.LU R24, [R1+0x9f4] ;  /* 0x0009f40001187983 */ /* 0x000ea20000300800 */
[----:B------:R-:W-:-:S03]  /*fb20*/  IADD3.X R6, R6, UR11, RZ, P1, !PT ;  /* 0x0000000b06067c10 */ /* 0x000fc60008ffe4ff */
[----:B------:R0:W-:Y:S01]  /*fb30*/  STL [R1+0x6bc], R7 ;  /* 0x0006bc0701007387 */ /* 0x0001e20000100800 */
[----:B------:R-:W-:-:S03]  /*fb40*/  IADD3.X R5, R5, UR11, RZ, P0, !PT ;  /* 0x0000000b05057c10 */ /* 0x000fc600087fe4ff */
[----:B------:R-:W-:Y:S01]  /*fb50*/  STL [R1+0x688], R6 ;  /* 0x0006880601007387 */ /* 0x000fe20000100800 */
[----:B0-----:R-:W-:Y:S02]  /*fb60*/  SHF.R.S32.HI R7, RZ, 0x1f, R9 ;  /* 0x0000001fff077819 */ /* 0x001fe40000011409 */
[----:B------:R-:W-:-:S05]  /*fb70*/  IADD3 R9, P1, R9, UR10, RZ ;  /* 0x0000000a09097c10 */ /* 0x000fca000ff3e0ff */
[----:B------:R3:W-:Y:S04]  /*fb80*/  STL [R1+0x6c4], R9 ;  /* 0x0006c40901007387 */ /* 0x0007e80000100800 */
[----:B------:R4:W-:Y:S01]  /*fb90*/  STL [R1+0x690], R5 ;  /* 0x0006900501007387 */ /* 0x0009e20000100800 */
[----:B------:R-:W-:Y:S02]  /*fba0*/  IMAD R20, R20, UR4, RZ ;  /* 0x0000000414147c24 */ /* 0x000fe4000f8e02ff */
[----:B------:R-:W-:Y:S02]  /*fbb0*/  IMAD R19, R19, UR4, RZ ;  /* 0x0000000413137c24 */ /* 0x000fe4000f8e02ff */
[----:B------:R-:W-:Y:S02]  /*fbc0*/  IMAD R18, R18, UR4, RZ ;  /* 0x0000000412127c24 */ /* 0x000fe4000f8e02ff */
[----:B------:R-:W-:-:S02]  /*fbd0*/  IMAD R17, R17, UR4, RZ ;  /* 0x0000000411117c24 */ /* 0x000fc4000f8e02ff */
[----:B------:R-:W-:Y:S01]  /*fbe0*/  IMAD R16, R16, UR4, RZ ;  /* 0x0000000410107c24 */ /* 0x000fe2000f8e02ff */
[----:B---3--:R-:W-:Y:S02]  /*fbf0*/  IADD3 R9, P0, R29, UR10, RZ ;  /* 0x0000000a1d097c10 */ /* 0x008fe4000ff1e0ff */
[----:B------:R-:W-:Y:S02]  /*fc00*/  SHF.R.S32.HI R6, RZ, 0x1f, R29 ;  /* 0x0000001fff067819 */ /* 0x000fe4000001141d */
[----:B------:R-:W-:Y:S01]  /*fc10*/  IADD3.X R29, R4, UR11, RZ, P6, !PT ;  /* 0x0000000b041d7c10 */ /* 0x000fe2000b7fe4ff */
[----:B------:R0:W-:Y:S01]  /*fc20*/  STL [R1+0x6cc], R9 ;  /* 0x0006cc0901007387 */ /* 0x0001e20000100800 */
[----:B----4-:R-:W-:-:S03]  /*fc30*/  SHF.R.S32.HI R5, RZ, 0x1f, R10 ;  /* 0x0000001fff057819 */ /* 0x010fc6000001140a */
[----:B------:R-:W-:Y:S01]  /*fc40*/  STL [R1+0x698], R29 ;  /* 0x0006981d01007387 */ /* 0x000fe20000100800 */
[----:B0-----:R-:W-:Y:S02]  /*fc50*/  IADD3 R9, P6, R10, UR10, RZ ;  /* 0x0000000a0a097c10 */ /* 0x001fe4000ffde0ff */
[----:B------:R-:W-:-:S03]  /*fc60*/  IADD3.X R10, R3, UR11, RZ, P5, !PT ;  /* 0x0000000b030a7c10 */ /* 0x000fc6000affe4ff */
[----:B------:R0:W-:Y:S04]  /*fc70*/  STL [R1+0x6d4], R9 ;  /* 0x0006d40901007387 */ /* 0x0001e80000100800 */
[----:B------:R1:W-:Y:S01]  /*fc80*/  STL [R1+0x6a0], R10 ;  /* 0x0006a00a01007387 */ /* 0x0003e20000100800 */
[----:B0-----:R-:W-:Y:S02]  /*fc90*/  IADD3 R9, P5, R11, UR10, RZ ;  /* 0x0000000a0b097c10 */ /* 0x001fe4000ffbe0ff */
[----:B-1----:R-:W-:-:S03]  /*fca0*/  IADD3.X R10, R2, UR11, RZ, P4, !PT ;  /* 0x0000000b020a7c10 */ /* 0x002fc6000a7fe4ff */
        /* <DEDUP_REMOVED lines=10> */
[----:B-----5:R-:W-:Y:S02]  /*fd50*/  IADD3 R9, P2, R27, UR10, RZ ;  /* 0x0000000a1b097c10 */ /* 0x020fe4000ff5e0ff */
[----:B0-----:R-:W-:-:S03]  /*fd60*/  IADD3.X R10, R7, UR11, RZ, P1, !PT ;  /* 0x0000000b070a7c10 */ /* 0x001fc60008ffe4ff */
[----:B------:R-:W-:Y:S04]  /*fd70*/  STL [R1+0x6f4], R9 ;  /* 0x0006f40901007387 */ /* 0x000fe80000100800 */
[----:B------:R0:W-:Y:S01]  /*fd80*/  STL [R1+0x6c0], R10 ;  /* 0x0006c00a01007387 */ /* 0x0001e20000100800 */
[----:B------:R-:W-:Y:S02]  /*fd90*/  SHF.R.S32.HI R4, RZ, 0x1f, R11 ;  /* 0x0000001fff047819 */ /* 0x000fe4000001140b */
[----:B0-----:R-:W-:Y:S02]  /*fda0*/  IADD3.X R10, R6, UR11, RZ, P0, !PT ;  /* 0x0000000b060a7c10 */ /* 0x001fe400087fe4ff */
[----:B------:R-:W-:Y:S02]  /*fdb0*/  SHF.R.S32.HI R3, RZ, 0x1f, R12 ;  /* 0x0000001fff037819 */ /* 0x000fe4000001140c */
[----:B------:R-:W-:-:S02]  /*fdc0*/  IADD3.X R4, R4, UR11, RZ, P5, !PT ;  /* 0x0000000b04047c10 */ /* 0x000fc4000affe4ff */
[----:B------:R-:W-:Y:S02]  /*fdd0*/  IADD3.X R3, R3, UR11, RZ, P4, !PT ;  /* 0x0000000b03037c10 */ /* 0x000fe4000a7fe4ff */
[----:B------:R-:W-:Y:S02]  /*fde0*/  IADD3 R11, P4, R20, UR10, RZ ;  /* 0x0000000a140b7c10 */ /* 0x000fe4000ff9e0ff */
[----:B------:R-:W-:-:S04]  /*fdf0*/  SHF.R.S32.HI R2, RZ, 0x1f, R26 ;  /* 0x0000001fff027819 */ /* 0x000fc8000001141a */
[----:B------:R-:W-:Y:S02]  /*fe00*/  IADD3.X R2, R2, UR11, RZ, P3, !PT ;  /* 0x0000000b02027c10 */ /* 0x000fe40009ffe4ff */
[----:B------:R-:W-:Y:S02]  /*fe10*/  IADD3 R12, P3, R19, UR10, RZ ;  /* 0x0000000a130c7c10 */ /* 0x000fe4000ff7e0ff */
[----:B------:R-:W-:-:S04]  /*fe20*/  SHF.R.S32.HI R0, RZ, 0x1f, R27 ;  /* 0x0000001fff007819 */ /* 0x000fc8000001141b */
[----:B------:R-:W-:Y:S02]  /*fe30*/  IADD3.X R0, R0, UR11, RZ, P2, !PT ;  /* 0x0000000b00007c10 */ /* 0x000fe400097fe4ff */
[----:B--2---:R-:W-:-:S05]  /*fe40*/  IADD3 R9, P1, R24, UR10, RZ ;  /* 0x0000000a18097c10 */ /* 0x004fca000ff3e0ff */
[----:B------:R0:W-:Y:S04]  /*fe50*/  STL [R1+0x6fc], R9 ;  /* 0x0006fc0901007387 */ /* 0x0001e80000100800 */
[----:B------:R1:W-:Y:S01]  /*fe60*/  STL [R1+0x6c8], R10 ;  /* 0x0006c80a01007387 */ /* 0x0003e20000100800 */
[----:B0-----:R-:W-:Y:S02]  /*fe70*/  IADD3 R9, P0, R23, UR10, RZ ;  /* 0x0000000a17097c10 */ /* 0x001fe4000ff1e0ff */
[----:B-1----:R-:W-:-:S03]  /*fe80*/  IADD3.X R10, R5, UR11, RZ, P6, !PT ;  /* 0x0000000b050a7c10 */ /* 0x002fc6000b7fe4ff */
[----:B------:R0:W-:Y:S04]  /*fe90*/  STL [R1+0x704], R9 ;  /* 0x0007040901007387 */ /* 0x0001e80000100800 */
[----:B------:R1:W-:Y:S01]  /*fea0*/  STL [R1+0x6d0], R10 ;  /* 0x0006d00a01007387 */ /* 0x0003e20000100800 */
[----:B0-----:R-:W-:-:S05]  /*feb0*/  IADD3 R9, P6, R22, UR10, RZ ;  /* 0x0000000a16097c10 */ /* 0x001fca000ffde0ff */
[----:B------:R0:W-:Y:S01]  /*fec0*/  STL [R1+0x70c], R9 ;  /* 0x00070c0901007387 */ /* 0x0001e20000100800 */
[----:B-1----:R-:W-:-:S03]  /*fed0*/  IADD3 R10, P5, R21, UR10, RZ ;  /* 0x0000000a150a7c10 */ /* 0x002fc6000ffbe0ff */
[----:B0-----:R-:W2:Y:S04]  /*fee0*/  LDL.LU R9, [R1+0x188] ;  /* 0x0001880001097983 */ /* 0x001ea80000300800 */
[----:B------:R-:W-:Y:S04]  /*fef0*/  STL [R1+0x6d8], R4 ;  /* 0x0006d80401007387 */ /* 0x000fe80000100800 */
[----:B------:R0:W-:Y:S04]  /*ff00*/  STL [R1+0x714], R10 ;  /* 0x0007140a01007387 */ /* 0x0001e80000100800 */
[----:B0-----:R-:W3:Y:S04]  /*ff10*/  LDL.LU R10, [R1+0x18c] ;  /* 0x00018c00010a7983 */ /* 0x001ee80000300800 */
[----:B------:R-:W-:Y:S04]  /*ff20*/  STL [R1+0x6e0], R3 ;  /* 0x0006e00301007387 */ /* 0x000fe80000100800 */
[----:B------:R-:W4:Y:S04]  /*ff30*/  LDL.LU R29, [R1+0x190] ;  /* 0x00019000011d7983 */ /* 0x000f280000300800 */
[----:B------:R0:W-:Y:S01]  /*ff40*/  STL [R1+0x71c], R11 ;  /* 0x00071c0b01007387 */ /* 0x0001e20000100800 */
[----:B------:R-:W-:-:S03]  /*ff50*/  SHF.R.S32.HI R8, RZ, 0x1f, R24 ;  /* 0x0000001fff087819 */ /* 0x000fc60000011418 */
[----:B0-----:R-:W5:Y:S04]  /*ff60*/  LDL.LU R11, [R1+0x194] ;  /* 0x00019400010b7983 */ /* 0x001f680000300800 */
[----:B------:R-:W-:Y:S04]  /*ff70*/  STL [R1+0x6e8], R2 ;  /* 0x0006e80201007387 */ /* 0x000fe80000100800 */
[----:B------:R0:W-:Y:S01]  /*ff80*/  STL [R1+0x724], R12 ;  /* 0x0007240c01007387 */ /* 0x0001e20000100800 */
[----:B------:R-:W-:Y:S02]  /*ff90*/  SHF.R.S32.HI R3, RZ, 0x1f, R19 ;  /* 0x0000001fff037819 */ /* 0x000fe40000011413 */
[----:B------:R-:W-:Y:S01]  /*ffa0*/  IADD3 R19, P2, R18, UR10, RZ ;  /* 0x0000000a12137c10 */ /* 0x000fe2000ff5e0ff */
[----:B0-----:R-:W5:Y:S01]  /*ffb0*/  LDL.LU R12, [R1+0x198] ;  /* 0x00019800010c7983 */ /* 0x001f620000300800 */
[----:B------:R-:W-:-:S02]  /*ffc0*/  SHF.R.S32.HI R2, RZ, 0x1f, R18 ;  /* 0x0000001fff027819 */ /* 0x000fc40000011412 */
[----:B------:R-:W-:Y:S01]  /*ffd0*/  IADD3.X R18, R8, UR11, RZ, P1, !PT ;  /* 0x0000000b08127c10 */ /* 0x000fe20008ffe4ff */
[----:B------:R0:W-:Y:S01]  /*ffe0*/  STL [R1+0x6f0], R0 ;  /* 0x0006f00001007387 */ /* 0x0001e20000100800 */
[----:B------:R-:W-:Y:S02]  /*fff0*/  SHF.R.S32.HI R7, RZ, 0x1f, R23 ;  /* 0x0000001fff077819 */ /* 0x000fe40000011417 */
[----:B------:R-:W-:Y:S01]  /*10000*/  SHF.R.S32.HI R8, RZ, 0x1f, R16 ;  /* 0x0000001fff087819 */ /* 0x000fe20000011410 */
[----:B------:R-:W-:Y:S01]  /*10010*/  STL [R1+0x72c], R19 ;  /* 0x00072c1301007387 */ /* 0x000fe20000100800 */
[----:B------:R-:W-:Y:S02]  /*10020*/  IADD3.X R7, R7, UR11, RZ, P0, !PT ;  /* 0x0000000b07077c10 */ /* 0x000fe400087fe4ff */
[----:B0-----:R-:W-:Y:S02]  /*10030*/  SHF.R.S32.HI R0, RZ, 0x1f, R17 ;  /* 0x0000001fff007819 */ /* 0x001fe40000011411 */
[----:B------:R-:W-:Y:S01]  /*10040*/  IADD3 R17, P1, R17, UR10, RZ ;  /* 0x0000000a11117c10 */ /* 0x000fe2000ff3e0ff */
[----:B------:R-:W-:Y:S01]  /*10050*/  STL [R1+0x6f8], R18 ;  /* 0x0006f81201007387 */ /* 0x000fe20000100800 */
[----:B------:R-:W-:-:S03]  /*10060*/  IADD3 R16, P0, R16, UR10, RZ ;  /* 0x0000000a10107c10 */ /* 0x000fc6000ff1e0ff */
[----:B------:R-:W-:Y:S04]  /*10070*/  STL [R1+0x734], R17 ;  /* 0x0007341101007387 */ /* 0x000fe80000100800 */
[----:B------:R-:W5:Y:S04]  /*10080*/  LDL.LU R26, [R1+0x1f8] ;  /* 0x0001f800011a7983 */ /* 0x000f680000300800 */
[----:B------:R0:W-:Y:S04]  /*10090*/  STL [R1+0x700], R7 ;  /* 0x0007000701007387 */ /* 0x0001e80000100800 */
[----:B------:R-:W-:Y:S04]  /*100a0*/  STL [R1+0x73c], R16 ;  /* 0x00073c1001007387 */ /* 0x000fe80000100800 */
[----:B------:R-:W5:Y:S01]  /*100b0*/  LDL.LU R27, [R1+0x1cc] ;  /* 0x0001cc00011b7983 */ /* 0x000f620000300800 */
[----:B------:R-:W-:Y:S01]  /*100c0*/  IMAD R15, R15, UR4, RZ ;  /* 0x000000040f0f7c24 */ /* 0x000fe2000f8e02ff */
[----:B------:R-:W-:Y:S01]  /*100d0*/  SHF.R.S32.HI R6, RZ, 0x1f, R22 ;  /* 0x0000001fff067819 */ /* 0x000fe20000011416 */
[----:B------:R-:W-:-:S03]  /*100e0*/  IMAD R14, R14, UR4, RZ ;  /* 0x000000040e0e7c24 */ /* 0x000fc6000f8e02ff */
[----:B0-----:R-:W-:Y:S02]  /*100f0*/  SHF.R.S32.HI R7, RZ, 0x1f, R15 ;  /* 0x0000001fff077819 */ /* 0x001fe4000001140f */
[----:B------:R-:W-:Y:S02]  /*10100*/  IADD3.X R6, R6, UR11, RZ, P6, !PT ;  /* 0x0000000b06067c10 */ /* 0x000fe4000b7fe4ff */
[----:B------:R-:W-:Y:S02]  /*10110*/  IADD3 R15, P6, R15, UR10, RZ ;  /* 0x0000000a0f0f7c10 */ /* 0x000fe4000ffde0ff */
[----:B------:R-:W-:Y:S01]  /*10120*/  SHF.R.S32.HI R5, RZ, 0x1f, R21 ;  /* 0x0000001fff057819 */ /* 0x000fe20000011415 */
[----:B------:R0:W-:Y:S01]  /*10130*/  STL [R1+0x708], R6 ;  /* 0x0007080601007387 */ /* 0x0001e20000100800 */
[----:B------:R-:W-:-:S03]  /*10140*/  IMAD R13, R13, UR4, RZ ;  /* 0x000000040d0d7c24 */ /* 0x000fc6000f8e02ff */
[----:B------:R1:W-:Y:S01]  /*10150*/  STL [R1+0x744], R15 ;  /* 0x0007440f01007387 */ /* 0x0003e20000100800 */
[----:B------:R-:W-:Y:S02]  /*10160*/  SHF.R.S32.HI R4, RZ, 0x1f, R20 ;  /* 0x0000001fff047819 */ /* 0x000fe40000011414 */
[----:B0-----:R-:W-:Y:S02]  /*10170*/  SHF.R.S32.HI R6, RZ, 0x1f, R14 ;  /* 0x0000001fff067819 */ /* 0x001fe4000001140e */
[----:B-1----:R-:W-:Y:S02]  /*10180*/  IADD3.X R15, R5, UR11, RZ, P5, !PT ;  /* 0x0000000b050f7c10 */ /* 0x002fe4000affe4ff */
[----:B------:R-:W-:-:S03]  /*10190*/  IADD3 R14, P5, R14, UR10, RZ ;  /* 0x0000000a0e0e7c10 */ /* 0x000fc6000ffbe0ff */
[----:B------:R0:W-:Y:S01]  /*101a0*/  STL [R1+0x710], R15 ;  /* 0x0007100f01007387 */ /* 0x0001e20000100800 */
[----:B------:R-:W-:-:S03]  /*101b0*/  SHF.R.S32.HI R5, RZ, 0x1f, R13 ;  /* 0x0000001fff057819 */ /* 0x000fc6000001140d */
[----:B------:R1:W-:Y:S01]  /*101c0*/  STL [R1+0x74c], R14 ;  /* 0x00074c0e01007387 */ /* 0x0003e20000100800 */
[----:B------:R-:W-:Y:S02]  /*101d0*/  IADD3.X R2, R2, UR11, RZ, P2, !PT ;  /* 0x0000000b02027c10 */ /* 0x000fe400097fe4ff */
[----:B0-----:R-:W-:Y:S02]  /*101e0*/  IADD3.X R15, R4, UR11, RZ, P4, !PT ;  /* 0x0000000b040f7c10 */ /* 0x001fe4000a7fe4ff */
[----:B-1----:R-:W-:Y:S02]  /*101f0*/  IADD3 R14, P4, R13, UR10, RZ ;  /* 0x0000000a0d0e7c10 */ /* 0x002fe4000ff9e0ff */
[----:B------:R-:W-:Y:S01]  /*10200*/  IADD3.X R13, R3, UR11, RZ, P3, !PT ;  /* 0x0000000b030d7c10 */ /* 0x000fe20009ffe4ff */
[----:B------:R-:W-:Y:S04]  /*10210*/  STL [R1+0x718], R15 ;  /* 0x0007180f01007387 */ /* 0x000fe80000100800 */
[----:B------:R-:W-:Y:S04]  /*10220*/  STL [R1+0x754], R14 ;  /* 0x0007540e01007387 */ /* 0x000fe80000100800 */
[----:B------:R-:W-:Y:S01]  /*10230*/  STL [R1+0x720], R13 ;  /* 0x0007200d01007387 */ /* 0x000fe20000100800 */
[----:B------:R-:W-:Y:S01]  /*10240*/  IMAD R25, R25, UR4, RZ ;  /* 0x0000000419197c24 */ /* 0x000fe2000f8e02ff */
[----:B------:R-:W-:Y:S01]  /*10250*/  IADD3.X R6, R6, UR11, RZ, P5, !PT ;  /* 0x0000000b06067c10 */ /* 0x000fe2000affe4ff */
[----:B------:R-:W-:Y:S01]  /*10260*/  IMAD R28, R28, UR4, RZ ;  /* 0x000000041c1c7c24 */ /* 0x000fe2000f8e02ff */
[----:B------:R-:W-:Y:S01]  /*10270*/  IADD3.X R5, R5, UR11, RZ, P4, !PT ;  /* 0x0000000b05057c10 */ /* 0x000fe2000a7fe4ff */
[----:B------:R-:W-:Y:S01]  /*10280*/  ULDC UR4, c[0x0][0x238] ;  /* 0x00008e0000047ab9 */ /* 0x000fe20000000800 */
[----:B--2---:R-:W-:-:S02]  /*10290*/  SHF.R.S32.HI R4, RZ, 0x1f, R9 ;  /* 0x0000001fff047819 */ /* 0x004fc40000011409 */
[----:B------:R-:W-:-:S05]  /*102a0*/  IADD3 R9, P3, R9, UR10, RZ ;  /* 0x0000000a09097c10 */ /* 0x000fca000ff7e0ff */
[----:B------:R3:W-:Y:S04]  /*102b0*/  STL [R1+0x75c], R9 ;  /* 0x00075c0901007387 */ /* 0x0007e80000100800 */
[----:B------:R0:W-:Y:S01]  /*102c0*/  STL [R1+0x728], R2 ;  /* 0x0007280201007387 */ /* 0x0001e20000100800 */
[----:B---3--:R-:W-:Y:S02]  /*102d0*/  IADD3 R9, P2, R10, UR10, RZ ;  /* 0x0000000a0a097c10 */ /* 0x008fe4000ff5e0ff */
[----:B0-----:R-:W-:-:S03]  /*102e0*/  IADD3.X R2, R0, UR11, RZ, P1, !PT ;  /* 0x0000000b00027c10 */ /* 0x001fc60008ffe4ff */
[----:B------:R-:W-:Y:S01]  /*102f0*/  STL [R1+0x764], R9 ;  /* 0x0007640901007387 */ /* 0x000fe20000100800 */
[----:B----4-:R-:W-:-:S03]  /*10300*/  IADD3 R0, P1, R29, UR10, RZ ;  /* 0x0000000a1d007c10 */ /* 0x010fc6000ff3e0ff */
[----:B------:R0:W-:Y:S04]  /*10310*/  STL [R1+0x730], R2 ;  /* 0x0007300201007387 */ /* 0x0001e80000100800 */
[----:B------:R5:W-:Y:S01]  /*10320*/  STL [R1+0x76c], R0 ;  /* 0x00076c0001007387 */ /* 0x000be20000100800 */
[----:B0-----:R-:W-:Y:S02]  /*10330*/  IADD3.X R2, R8, UR11, RZ, P0, !PT ;  /* 0x0000000b08027c10 */ /* 0x001fe400087fe4ff */
[----:B-----5:R-:W-:-:S03]  /*10340*/  IADD3 R0, P0, R11, UR10, RZ ;  /* 0x0000000a0b007c10 */ /* 0x020fc6000ff1e0ff */
[----:B------:R0:W-:Y:S04]  /*10350*/  STL [R1+0x738], R2 ;  /* 0x0007380201007387 */ /* 0x0001e80000100800 */
[----:B------:R1:W-:Y:S01]  /*10360*/  STL [R1+0x774], R0 ;  /* 0x0007740001007387 */ /* 0x0003e20000100800 */
[----:B0-----:R-:W-:Y:S02]  /*10370*/  IADD3.X R2, R7, UR11, RZ, P6, !PT ;  /* 0x0000000b07027c10 */ /* 0x001fe4000b7fe4ff */
[----:B-1----:R-:W-:-:S03]  /*10380*/  IADD3 R0, P6, R12, UR10, RZ ;  /* 0x0000000a0c007c10 */ /* 0x002fc6000ffde0ff */
[----:B------:R-:W-:Y:S04]  /*10390*/  STL [R1+0x740], R2 ;  /* 0x0007400201007387 */ /* 0x000fe80000100800 */
[----:B------:R0:W-:Y:S01]  /*103a0*/  STL [R1+0x77c], R0 ;  /* 0x00077c0001007387 */ /* 0x0001e20000100800 */
[----:B------:R-:W-:-:S03]  /*103b0*/  SHF.R.S32.HI R3, RZ, 0x1f, R10 ;  /* 0x0000001fff037819 */ /* 0x000fc6000001140a */
[----:B------:R1:W-:Y:S01]  /*103c0*/  STL [R1+0x748], R6 ;  /* 0x0007480601007387 */ /* 0x0003e20000100800 */
[----:B0-----:R-:W-:Y:S02]  /*103d0*/  IADD3 R0, P5, R25, UR10, RZ ;  /* 0x0000000a19007c10 */ /* 0x001fe4000ffbe0ff */
[----:B-1----:R-:W-:-:S03]  /*103e0*/  IADD3 R6, P4, R28, UR10, RZ ;  /* 0x0000000a1c067c10 */ /* 0x002fc6000ff9e0ff */
[----:B------:R-:W-:Y:S01]  /*103f0*/  STL [R1+0x784], R0 ;  /* 0x0007840001007387 */ /* 0x000fe20000100800 */
[----:B------:R-:W-:-:S03]  /*10400*/  IADD3.X R3, R3, UR11, RZ, P2, !PT ;  /* 0x0000000b03037c10 */ /* 0x000fc600097fe4ff */
[----:B------:R0:W-:Y:S01]  /*10410*/  STL [R1+0x750], R5 ;  /* 0x0007500501007387 */ /* 0x0001e20000100800 */
[----:B------:R-:W-:Y:S02]  /*10420*/  SHF.R.S32.HI R10, RZ, 0x1f, R29 ;  /* 0x0000001fff0a7819 */ /* 0x000fe4000001141d */
[----:B------:R-:W-:Y:S01]  /*10430*/  SHF.R.S32.HI R9, RZ, 0x1f, R11 ;  /* 0x0000001fff097819 */ /* 0x000fe2000001140b */
[----:B------:R-:W-:Y:S01]  /*10440*/  STL [R1+0x78c], R6 ;  /* 0x00078c0601007387 */ /* 0x000fe20000100800 */
[----:B0-----:R-:W-:Y:S02]  /*10450*/  IADD3.X R5, R4, UR11, RZ, P3, !PT ;  /* 0x0000000b04057c10 */ /* 0x001fe40009ffe4ff */
[----:B------:R-:W-:Y:S01]  /*10460*/  IADD3 R4, P3, R26, UR10, RZ ;  /* 0x0000000a1a047c10 */ /* 0x000fe2000ff7e0ff */
[----:B------:R-:W-:Y:S02]  /*10470*/  ULDC UR10, c[0x0][0x238] ;  /* 0x00008e00000a7ab9 */ /* 0x000fe40000000800 */
[----:B------:R0:W-:Y:S01]  /*10480*/  STL [R1+0x758], R5 ;  /* 0x0007580501007387 */ /* 0x0001e20000100800 */
[----:B------:R-:W-:-:S03]  /*10490*/  SHF.R.S32.HI R8, RZ, 0x1f, R12 ;  /* 0x0000001fff087819 */ /* 0x000fc6000001140c */
[----:B------:R1:W-:Y:S01]  /*104a0*/  STL [R1+0x794], R4 ;  /* 0x0007940401007387 */ /* 0x0003e20000100800 */
[----:B------:R-:W-:-:S03]  /*104b0*/  SHF.R.S32.HI R7, RZ, 0x1f, R25 ;  /* 0x0000001fff077819 */ /* 0x000fc60000011419 */
[----:B------:R2:W-:Y:S01]  /*104c0*/  STL [R1+0x760], R3 ;  /* 0x0007600301007387 */ /* 0x0005e20000100800 */
[----:B0-----:R-:W-:Y:S01]  /*104d0*/  IADD3 R5, P2, R27, UR6, RZ ;  /* 0x000000061b057c10 */ /* 0x001fe2000ff5e0ff */
[----:B------:R-:W-:Y:S01]  /*104e0*/  ULDC UR6, c[0x0][0x238] ;  /* 0x00008e0000067ab9 */ /* 0x000fe20000000800 */
[----:B-1----:R-:W-:-:S03]  /*104f0*/  IADD3.X R4, R10, UR11, RZ, P1, !PT ;  /* 0x0000000b0a047c10 */ /* 0x002fc60008ffe4ff */
[----:B------:R0:W-:Y:S01]  /*10500*/  STL [R1+0x2b4], R5 ;  /* 0x0002b40501007387 */ /* 0x0001e20000100800 */
[----:B------:R-:W-:Y:S02]  /*10510*/  SHF.R.S32.HI R2, RZ, 0x1f, R28 ;  /* 0x0000001fff027819 */ /* 0x000fe4000001141c */
[----:B--2---:R-:W-:Y:S01]  /*10520*/  IADD3.X R3, R9, UR11, RZ, P0, !PT ;  /* 0x0000000b09037c10 */ /* 0x004fe200087fe4ff */
[----:B------:R1:W-:Y:S01]  /*10530*/  STL [R1+0x768], R4 ;  /* 0x0007680401007387 */ /* 0x0003e20000100800 */
[----:B------:R-:W-:Y:S02]  /*10540*/  SHF.R.S32.HI R0, RZ, 0x1f, R26 ;  /* 0x0000001fff007819 */ /* 0x000fe4000001141a */
[----:B------:R-:W2:Y:S01]  /*10550*/  LDC R26, c[0x0][0x230] ;  /* 0x00008c00ff1a7b82 */ /* 0x000ea20000000800 */
[----:B------:R3:W-:Y:S01]  /*10560*/  STL [R1+0x770], R3 ;  /* 0x0007700301007387 */ /* 0x0007e20000100800 */
[----:B0-----:R-:W-:Y:S02]  /*10570*/  IADD3.X R5, R8, UR11, RZ, P6, !PT ;  /* 0x0000000b08057c10 */ /* 0x001fe4000b7fe4ff */
[----:B-1----:R-:W-:-:S03]  /*10580*/  IADD3.X R4, R7, UR11, RZ, P5, !PT ;  /* 0x0000000b07047c10 */ /* 0x002fc6000affe4ff */
[----:B------:R-:W-:Y:S01]  /*10590*/  STL [R1+0x778], R5 ;  /* 0x0007780501007387 */ /* 0x000fe20000100800 */
[----:B---3--:R-:W-:Y:S02]  /*105a0*/  IADD3.X R3, R2, UR11, RZ, P4, !PT ;  /* 0x0000000b02037c10 */ /* 0x008fe4000a7fe4ff */
[----:B------:R-:W-:Y:S02]  /*105b0*/  IADD3.X R2, R0, UR11, RZ, P3, !PT ;  /* 0x0000000b00027c10 */ /* 0x000fe40009ffe4ff */
[----:B------:R-:W-:Y:S01]  /*105c0*/  LEA.HI.X.SX32 R0, R27, UR7, 0x1, P2 ;  /* 0x000000071b007c11 */ /* 0x000fe200090f0eff */
[----:B------:R-:W-:Y:S01]  /*105d0*/  STL [R1+0x780], R4 ;  /* 0x0007800401007387 */ /* 0x000fe20000100800 */
[----:B--2---:R-:W-:-:S03]  /*105e0*/  VIADD R26, R26, 0x1f ;  /* 0x0000001f1a1a7836 */ /* 0x004fc60000000000 */
[----:B------:R-:W-:Y:S01]  /*105f0*/  STL [R1+0x788], R3 ;  /* 0x0007880301007387 */ /* 0x000fe20000100800 */
[----:B------:R-:W-:Y:S01]  /*10600*/  ULDC UR11, c[0x0][0x230] ;  /* 0x00008c00000b7ab9 */ /* 0x000fe20000000800 */
[----:B------:R-:W-:Y:S02]  /*10610*/  ULDC UR7, c[0x0][0x238] ;  /* 0x00008e0000077ab9 */ /* 0x000fe40000000800 */
[----:B------:R-:W-:Y:S04]  /*10620*/  STL [R1+0x790], R2 ;  /* 0x0007900201007387 */ /* 0x000fe80000100800 */
[----:B------:R0:W-:Y:S04]  /*10630*/  STL [R1+0x2b0], R0 ;  /* 0x0002b00001007387 */ /* 0x0001e80000100800 */
[----:B------:R1:W-:Y:S04]  /*10640*/  STL [R1+0xe0], RZ ;  /* 0x0000e0ff01007387 */ /* 0x0003e80000100800 */
        /* <DEDUP_REMOVED lines=41> */
[----:B------:R1:W-:Y:S01]  /*108e0*/  STL [R1+0x218], RZ ;  /* 0x000218ff01007387 */ /* 0x0003e20000100800 */
[----:B------:R-:W2:Y:S03]  /*108f0*/  S2R R27, SR_TID.X ;  /* 0x00000000001b7919 */ /* 0x000ea60000002100 */
        /* <DEDUP_REMOVED lines=29> */
[----:B--2---:R-:W-:-:S03]  /*10ad0*/  SHF.R.U32.HI R27, RZ, 0x5, R27 ;  /* 0x00000005ff1b7819 */ /* 0x004fc6000001161b */
[----:B------:R1:W-:Y:S04]  /*10ae0*/  STL [R1+0x220], RZ ;  /* 0x000220ff01007387 */ /* 0x0003e80000100800 */
[----:B------:R1:W-:Y:S04]  /*10af0*/  STL [R1+0x224], RZ ;  /* 0x000224ff01007387 */ /* 0x0003e80000100800 */
[----:B------:R1:W-:Y:S04]  /*10b00*/  STL [R1+0x228], RZ ;  /* 0x000228ff01007387 */ /* 0x0003e80000100800 */
[----:B------:R1:W-:Y:S01]  /*10b10*/  STL [R1+0x22c], RZ ;  /* 0x00022cff01007387 */ /* 0x0003e20000100800 */
[----:B------:R-:W-:-:S03]  /*10b20*/  SGXT.U32 R27, R27, 0x2 ;  /* 0x000000021b1b781a */ /* 0x000fc60000000000 */
[----:B------:R1:W-:Y:S04]  /*10b30*/  STL [R1+0x200], RZ ;  /* 0x000200ff01007387 */ /* 0x0003e80000100800 */
[----:B------:R1:W-:Y:S04]  /*10b40*/  STL [R1+0x204], RZ ;  /* 0x000204ff01007387 */ /* 0x0003e80000100800 */
[----:B------:R1:W-:Y:S04]  /*10b50*/  STL [R1+0x208], RZ ;  /* 0x000208ff01007387 */ /* 0x0003e80000100800 */
[----:B------:R1:W-:Y:S01]  /*10b60*/  STL [R1+0x20c], RZ ;  /* 0x00020cff01007387 */ /* 0x0003e20000100800 */
[----:B0-----:R-:W-:-:S03]  /*10b70*/  LOP3.LUT R0, R27, 0x4, RZ, 0xfc, !PT ;  /* 0x000000041b007812 */ /* 0x001fc600078efcff */
[----:B------:R1:W-:Y:S01]  /*10b80*/  STL [R1+0x1e0], RZ ;  /* 0x0001e0ff01007387 */ /* 0x0003e20000100800 */
[----:B------:R-:W-:-:S03]  /*10b90*/  LOP3.LUT R2, R27, 0x8, RZ, 0xfc, !PT ;  /* 0x000000081b027812 */ /* 0x000fc600078efcff */
[----:B------:R1:W-:Y:S01]  /*10ba0*/  STL [R1+0x1e4], RZ ;  /* 0x0001e4ff01007387 */ /* 0x0003e20000100800 */
[C---:B------:R-:W-:Y:S02]  /*10bb0*/  LOP3.LUT R4, R27.reuse, 0xc, RZ, 0xfc, !PT ;  /* 0x0000000c1b047812 */ /* 0x040fe400078efcff */
[----:B------:R-:W-:Y:S01]  /*10bc0*/  LOP3.LUT R3, R27, 0x10, RZ, 0xfc, !PT ;  /* 0x000000101b037812 */ /* 0x000fe200078efcff */
[----:B------:R1:W-:Y:S01]  /*10bd0*/  STL [R1+0x1e8], RZ ;  /* 0x0001e8ff01007387 */ /* 0x0003e20000100800 */
[----:B------:R-:W-:-:S03]  /*10be0*/  SHF.R.S32.HI R27, RZ, 0x1f, R26 ;  /* 0x0000001fff1b7819 */ /* 0x000fc6000001141a */
[----:B------:R1:W-:Y:S04]  /*10bf0*/  STL [R1+0x1ec], RZ ;  /* 0x0001ecff01007387 */ /* 0x0003e80000100800 */
[----:B------:R1:W-:Y:S01]  /*10c00*/  STL [R1+0x1c0], RZ ;  /* 0x0001c0ff01007387 */ /* 0x0003e20000100800 */
[----:B------:R-:W-:-:S03]  /*10c10*/  LEA.HI R27, R27, R26, RZ, 0x5 ;  /* 0x0000001a1b1b7211 */ /* 0x000fc600078f28ff */
[----:B------:R1:W-:Y:S04]  /*10c20*/  STL [R1+0x1c4], RZ ;  /* 0x0001c4ff01007387 */ /* 0x0003e80000100800 */
[----:B------:R1:W-:Y:S01]  /*10c30*/  STL [R1+0x1c8], RZ ;  /* 0x0001c8ff01007387 */ /* 0x0003e20000100800 */
[----:B------:R-:W-:Y:S01]  /*10c40*/  IMAD R5, R0, UR10, RZ ;  /* 0x0000000a00057c24 */ /* 0x000fe2000f8e02ff */
[----:B------:R-:W-:Y:S02]  /*10c50*/  ULDC UR10, c[0x0][0x23c] ;  /* 0x00008f00000a7ab9 */ /* 0x000fe40000000800 */
[----:B------:R1:W-:Y:S01]  /*10c60*/  STL [R1+0x1cc], RZ ;  /* 0x0001ccff01007387 */ /* 0x0003e20000100800 */
[----:B------:R-:W-:-:S03]  /*10c70*/  IMAD R0, R2, UR6, RZ ;  /* 0x0000000602007c24 */ /* 0x000fc6000f8e02ff */
[----:B------:R1:W-:Y:S01]  /*10c80*/  STL [R1+0x1a0], RZ ;  /* 0x0001a0ff01007387 */ /* 0x0003e20000100800 */
[----:B------:R-:W-:-:S03]  /*10c90*/  SHF.R.S32.HI R0, RZ, 0x5, R27 ;  /* 0x00000005ff007819 */ /* 0x000fc6000001141b */
        /* <DEDUP_REMOVED lines=40> */
[----:B------:R-:W-:-:S02]  /*10f20*/  IMAD R3, R3, UR4, RZ ;  /* 0x0000000403037c24 */ /* 0x000fc4000f8e02ff */
[----:B------:R-:W-:-:S07]  /*10f30*/  IMAD R2, R4, UR5, RZ ;  /* 0x0000000504027c24 */ /* 0x000fce000f8e02ff */
.L_x_1:
[----:B0-----:R-:W2:Y:S01]  /*10f40*/  LDL R12, [R1+0x2b4] ;  /* 0x0002b400010c7983 */ /* 0x001ea20000100800 */
[----:B------:R-:W-:Y:S01]  /*10f50*/  ULDC UR5, c[0x0][0x238] ;  /* 0x00008e0000057ab9 */ /* 0x000fe20000000800 */
[----:B------:R-:W-:Y:S02]  /*10f60*/  ULDC UR4, c[0x0][0x238] ;  /* 0x00008e0000047ab9 */ /* 0x000fe40000000800 */
[----:B------:R-:W3:Y:S01]  /*10f70*/  LDL R24, [R1+0x2b0] ;  /* 0x0002b00001187983 */ /* 0x000ee20000100800 */
[----:B------:R-:W-:Y:S01]  /*10f80*/  PRMT R3, RZ, 0x7610, R3 ;  /* 0x00007610ff037816 */ /* 0x000fe20000000003 */
[----:B------:R-:W0:Y:S01]  /*10f90*/  S2R R4, SR_TID.X ;  /* 0x0000000000047919 */ /* 0x000e220000002100 */
[----:B------:R-:W4:Y:S01]  /*10fa0*/  S2R R11, SR_TID.X ;  /* 0x00000000000b7919 */ /* 0x000f220000002100 */
[----:B------:R-:W-:Y:S01]  /*10fb0*/  PRMT R14, RZ, 0x7610, R14 ;  /* 0x00007610ff0e7816 */ /* 0x000fe2000000000e */
[----:B------:R-:W-:Y:S04]  /*10fc0*/  STL [R1+0xe80], R17 ;  /* 0x000e801101007387 */ /* 0x000fe80000100800 */
[----:B------:R-:W-:Y:S04]  /*10fd0*/  STL [R1+0xe84], R17 ;  /* 0x000e841101007387 */ /* 0x000fe80000100800 */
[----:B------:R-:W-:Y:S04]  /*10fe0*/  STL [R1+0xe90], R17 ;  /* 0x000e901101007387 */ /* 0x000fe80000100800 */
[----:B------:R-:W-:Y:S04]  /*10ff0*/  STL [R1+0xe98], R17 ;  /* 0x000e981101007387 */ /* 0x000fe80000100800 */
[----:B------:R-:W-:Y:S04]  /*11000*/  STL [R1+0xea0], R17 ;  /* 0x000ea01101007387 */ /* 0x000fe80000100800 */
[----:B------:R-:W-:Y:S01]  /*11010*/  STL [R1+0xea8], R17 ;  /* 0x000ea81101007387 */ /* 0x000fe20000100800 */
[----:B0-----:R-:W-:-:S03]  /*11020*/  SHF.R.U32.HI R4, RZ, 0x5, R4 ;  /* 0x00000005ff047819 */ /* 0x001fc60000011604 */
[----:B------:R-:W-:Y:S01]  /*11030*/  STL [R1+0xeb0], R17 ;  /* 0x000eb01101007387 */ /* 0x000fe20000100800 */
[----:B------:R-:W-:-:S03]  /*11040*/  SGXT.U32 R4, R4, 0x2 ;  /* 0x000000020404781a */ /* 0x000fc60000000000 */
[----:B------:R-:W-:Y:S01]  /*11050*/  STL [R1+0xeb8], R17 ;  /* 0x000eb81101007387 */ /* 0x000fe20000100800 */
[--C-:B----4-:R-:W-:Y:S02]  /*11060*/  SHF.R.U32.HI R10, RZ, 0x5, R11.reuse ;  /* 0x00000005ff0a7819 */ /* 0x110fe4000001160b */
[C---:B------:R-:W-:Y:S01]  /*11070*/  LOP3.LUT R8, R4.reuse, 0x4, RZ, 0xfc, !PT ;  /* 0x0000000404087812 */ /* 0x040fe200078efcff */
[----:B------:R-:W-:Y:S01]  /*11080*/  STL [R1+0xebc], R17 ;  /* 0x000ebc1101007387 */ /* 0x000fe20000100800 */
[----:B------:R-:W-:Y:S02]  /*11090*/  LOP3.LUT R9, R4, 0x8, RZ, 0xfc, !PT ;  /* 0x0000000804097812 */ /* 0x000fe400078efcff */
[----:B------:R-:W-:Y:S01]  /*110a0*/  SGXT.U32 R10, R10, 0x2 ;  /* 0x000000020a0a781a */ /* 0x000fe20000000000 */
[----:B------:R-:W-:Y:S01]  /*110b0*/  IMAD R8, R8, UR5, RZ ;  /* 0x0000000508087c24 */ /* 0x000fe2000f8e02ff */
[----:B------:R-:W-:Y:S01]  /*110c0*/  SHF.R.U32.HI R11, RZ, 0x5, R11 ;  /* 0x00000005ff0b7819 */ /* 0x000fe2000001160b */
[----:B------:R-:W-:Y:S01]  /*110d0*/  IMAD R9, R9, UR4, RZ ;  /* 0x0000000409097c24 */ /* 0x000fe2000f8e02ff */
[C---:B-1----:R-:W-:Y:S01]  /*110e0*/  LOP3.LUT R0, R10.reuse, 0x4, RZ, 0xfc, !PT ;  /* 0x000000040a007812 */ /* 0x042fe200078efcff */
[----:B------:R-:W-:Y:S01]  /*110f0*/  ULDC UR4, c[0x0][0x238] ;  /* 0x00008e0000047ab9 */ /* 0x000fe20000000800 */
[----:B------:R-:W-:Y:S01]  /*11100*/  LOP3.LUT R2, R10, 0x8, RZ, 0xfc, !PT ;  /* 0x000000080a027812 */ /* 0x000fe200078efcff */
[----:B------:R-:W-:Y:S01]  /*11110*/  STL [R1+0xec0], R17 ;  /* 0x000ec01101007387 */ /* 0x000fe20000100800 */
[----:B------:R-:W-:-:S02]  /*11120*/  ISETP.GE.AND P3, PT, R0, UR11, PT ;  /* 0x0000000b00007c0c */ /* 0x000fc4000bf66270 */
[----:B------:R-:W-:Y:S01]  /*11130*/  ISETP.GE.AND P4, PT, R2, UR11, PT ;  /* 0x0000000b02007c0c */ /* 0x000fe2000bf86270 */
[----:B------:R-:W-:Y:S01]  /*11140*/  STL [R1+0xec8], R17 ;  /* 0x000ec81101007387 */ /* 0x000fe20000100800 */
[C---:B------:R-:W-:Y:S02]  /*11150*/  LOP3.LUT R0, R10.reuse, 0x10, RZ, 0xfc, !PT ;  /* 0x000000100a007812 */ /* 0x040fe400078efcff */
[----:B------:R-:W-:Y:S01]  /*11160*/  LOP3.LUT R2, R10, 0xc, RZ, 0xfc, !PT ;  /* 0x0000000c0a027812 */ /* 0x000fe200078efcff */
[----:B------:R-:W-:Y:S01]  /*11170*/  STL [R1+0xecc], R17 ;  /* 0x000ecc1101007387 */ /* 0x000fe20000100800 */
[----:B------:R-:W-:Y:S02]  /*11180*/  ISETP.GE.AND P1, PT, R0, UR11, PT ;  /* 0x0000000b00007c0c */ /* 0x000fe4000bf26270 */
[----:B------:R-:W-:Y:S01]  /*11190*/  PRMT R0, RZ, 0x7610, R0 ;  /* 0x00007610ff007816 */ /* 0x000fe20000000000 */
[----:B------:R-:W-:Y:S01]  /*111a0*/  STL [R1+0xed4], R17 ;  /* 0x000ed41101007387 */ /* 0x000fe20000100800 */
[----:B------:R-:W-:-:S03]  /*111b0*/  SGXT.U32 R11, R11, 0x2 ;  /* 0x000000020b0b781a */ /* 0x000fc60000000000 */
[----:B------:R-:W-:Y:S01]  /*111c0*/  STL [R1+0xed8], R17 ;  /* 0x000ed81101007387 */ /* 0x000fe20000100800 */
[----:B------:R-:W-:Y:S01]  /*111d0*/  LOP3.LUT R11, R11, 0xc, RZ, 0xfc, !PT ;  /* 0x0000000c0b0b7812 */ /* 0x000fe200078efcff */
[----:B------:R-:W0:Y:S02]  /*111e0*/  S2UR UR5, SR_CgaCtaId ;  /* 0x00000000000579c3 */ /* 0x000e240000008800 */
        /* <DEDUP_REMOVED lines=37> */
[----:B------:R-:W-:Y:S01]  /*11440*/  STL [R1+0xe4c], R23 ;  /* 0x000e4c1701007387 */ /* 0x000fe20000100800 */
[----:B--2---:R-:W-:-:S02]  /*11450*/  IADD3 R4, P0, R8, R12, RZ ;  /* 0x0000000c08047210 */ /* 0x004fc40007f1e0ff */
[C---:B------:R-:W-:Y:S02]  /*11460*/  IADD3 R6, P2, R9.reuse, R12, RZ ;  /* 0x0000000c09067210 */ /* 0x040fe40007f5e0ff */
[-C--:B---3--:R-:W-:Y:S02]  /*11470*/  LEA.HI.X.SX32 R5, R8, R24.reuse, 0x1, P0 ;  /* 0x0000001808057211 */ /* 0x088fe400000f0eff */
[----:B------:R-:W1:Y:S01]  /*11480*/  S2R R8, SR_TID.X ;  /* 0x0000000000087919 */ /* 0x000e620000002100 */
[----:B------:R-:W-:Y:S01]  /*11490*/  ISETP.GE.AND P0, PT, R2, UR11, PT ;  /* 0x0000000b02007c0c */ /* 0x000fe2000bf06270 */
[C---:B------:R-:W-:Y:S01]  /*114a0*/  IMAD R2, R10.reuse, UR7, RZ ;  /* 0x000000070a027c24 */ /* 0x040fe2000f8e02ff */
[----:B------:R-:W-:Y:S01]  /*114b0*/  LEA.HI.X.SX32 R7, R9, R24, 0x1, P2 ;  /* 0x0000001809077211 */ /* 0x000fe200010f0eff */
[----:B------:R2:W3:Y:S01]  /*114c0*/  @!P3 LDG.E.U8 R0, desc[UR8][R4.64] ;  /* 0x000000080400b981 */ /* 0x0004e2000c1e1100 */
[----:B------:R-:W-:-:S03]  /*114d0*/  ISETP.GE.AND P2, PT, R10, UR11, PT ;  /* 0x0000000b0a007c0c */ /* 0x000fc6000bf46270 */
[----:B------:R4:W5:Y:S01]  /*114e0*/  @!P4 LDG.E.U8 R3, desc[UR8][R6.64] ;  /* 0x000000080603c981 */ /* 0x000962000c1e1100 */
[----:B--2---:R-:W-:-:S04]  /*114f0*/  IADD3 R4, P4, R2, R12, RZ ;  /* 0x0000000c02047210 */ /* 0x004fc80007f9e0ff */
[----:B------:R-:W-:Y:S02]  /*11500*/  LEA.HI.X.SX32 R5, R2, R24, 0x1, P4 ;  /* 0x0000001802057211 */ /* 0x000fe400020f0eff */
[----:B----4-:R-:W-:-:S03]  /*11510*/  LOP3.LUT R6, R10, 0x14, RZ, 0xfc, !PT ;  /* 0x000000140a067812 */ /* 0x010fc600078efcff */
[----:B------:R2:W4:Y:S01]  /*11520*/  @!P2 LDG.E.U8 R14, desc[UR8][R4.64] ;  /* 0x00000008040ea981 */ /* 0x000522000c1e1100 */
[----:B-1----:R-:W-:Y:S02]  /*11530*/  SHF.R.U32.HI R8, RZ, 0x5, R8 ;  /* 0x00000005ff087819 */ /* 0x002fe40000011608 */
[----:B--2---:R-:W-:Y:S02]  /*11540*/  LOP3.LUT R5, R10, 0x18, RZ, 0xfc, !PT ;  /* 0x000000180a057812 */ /* 0x004fe400078efcff */
[----:B------:R-:W-:Y:S02]  /*11550*/  SGXT.U32 R8, R8, 0x2 ;  /* 0x000000020808781a */ /* 0x000fe40000000000 */
[----:B------:R-:W-:Y:S02]  /*11560*/  LOP3.LUT R4, R10, 0x1c, RZ, 0xfc, !PT ;  /* 0x0000001c0a047812 */ /* 0x000fe400078efcff */
[----:B------:R-:W1:Y:S01]  /*11570*/  S2R R10, SR_TID.X ;  /* 0x00000000000a7919 */ /* 0x000e620000002100 */
[----:B------:R-:W-:-:S05]  /*11580*/  LOP3.LUT R13, R8, 0x10, RZ, 0xfc, !PT ;  /* 0x00000010080d7812 */ /* 0x000fca00078efcff */
[----:B------:R-:W-:Y:S01]  /*11590*/  IMAD R13, R13, UR4, RZ ;  /* 0x000000040d0d7c24 */ /* 0x000fe2000f8e02ff */
[----:B------:R-:W-:Y:S01]  /*115a0*/  PRMT R7, RZ, 0x7610, R7 ;  /* 0x00007610ff077816 */ /* 0x000fe20000000007 */
[----:B------:R-:W-:-:S03]  /*115b0*/  ULDC UR4, c[0x0][0x238] ;  /* 0x00008e0000047ab9 */ /* 0x000fc60000000800 */
[----:B------:R-:W-:-:S04]  /*115c0*/  IADD3 R8, P3, R13, R12, RZ ;  /* 0x0000000c0d087210 */ /* 0x000fc80007f7e0ff */
[----:B------:R-:W-:Y:S02]  /*115d0*/  LEA.HI.X.SX32 R9, R13, R24, 0x1, P3 ;  /* 0x000000180d097211 */ /* 0x000fe400018f0eff */
[C---:B------:R-:W-:Y:S01]  /*115e0*/  ISETP.GE.AND P3, PT, R6.reuse, UR11, PT ;  /* 0x0000000b06007c0c */ /* 0x040fe2000bf66270 */
[----:B------:R-:W-:Y:S02]  /*115f0*/  IMAD R6, R6, UR7, RZ ;  /* 0x0000000706067c24 */ /* 0x000fe4000f8e02ff */
[----:B------:R2:W3:Y:S01]  /*11600*/  @!P1 LDG.E.U8 R7, desc[UR8][R8.64] ;  /* 0x0000000808079981 */ /* 0x0004e2000c1e1100 */
[----:B------:R-:W-:Y:S02]  /*11610*/  PRMT R2, RZ, 0x7610, R2 ;  /* 0x00007610ff027816 */ /* 0x000fe40000000002 */
[----:B--2---:R-:W-:-:S04]  /*11620*/  IADD3 R8, P1, R6, R12, RZ ;  /* 0x0000000c06087210 */ /* 0x004fc80007f3e0ff */
[----:B------:R-:W-:Y:S02]  /*11630*/  LEA.HI.X.SX32 R9, R6, R24, 0x1, P1 ;  /* 0x0000001806097211 */ /* 0x000fe400008f0eff */
[C---:B------:R-:W-:Y:S01]  /*11640*/  ISETP.GE.AND P4, PT, R5.reuse, UR11, PT ;  /* 0x0000000b05007c0c */ /* 0x040fe2000bf86270 */
[----:B------:R-:W-:Y:S02]  /*11650*/  IMAD R5, R5, UR7, RZ ;  /* 0x0000000705057c24 */ /* 0x000fe4000f8e02ff */
[----:B------:R1:W2:Y:S01]  /*11660*/  @!P3 LDG.E.U8 R2, desc[UR8][R8.64] ;  /* 0x000000080802b981 */ /* 0x0002a2000c1e1100 */
[----:B------:R-:W-:Y:S01]  /*11670*/  IMAD R11, R11, UR4, RZ ;  /* 0x000000040b0b7c24 */ /* 0x000fe2000f8e02ff */
[C---:B------:R-:W-:Y:S01]  /*11680*/  ISETP.GE.AND P5, PT, R4.reuse, UR11, PT ;  /* 0x0000000b04007c0c */ /* 0x040fe2000bfa6270 */
[----:B------:R-:W-:Y:S01]  /*11690*/  IMAD R13, R4, UR7, RZ ;  /* 0x00000007040d7c24 */ /* 0x000fe2000f8e02ff */
[----:B------:R-:W-:Y:S01]  /*116a0*/  ULDC UR4, c[0x0][0x238] ;  /* 0x00008e0000047ab9 */ /* 0x000fe20000000800 */
[----:B-1----:R-:W-:-:S02]  /*116b0*/  SHF.R.U32.HI R9, RZ, 0x5, R10 ;  /* 0x00000005ff097819 */ /* 0x002fc4000001160a */
[-C--:B------:R-:W-:Y:S02]  /*116c0*/  IADD3 R8, P2, R5, R12.reuse, RZ ;  /* 0x0000000c05087210 */ /* 0x080fe40007f5e0ff */
[----:B------:R-:W-:Y:S02]  /*116d0*/  SGXT.U32 R9, R9, 0x2 ;  /* 0x000000020909781a */ /* 0x000fe40000000000 */
[----:B------:R-:W-:Y:S02]  /*116e0*/  IADD3 R10, P3, R11, R12, RZ ;  /* 0x0000000c0b0a7210 */ /* 0x000fe40007f7e0ff */
[----:B------:R-:W-:Y:S02]  /*116f0*/  LOP3.LUT R11, R9, 0xc, RZ, 0xfc, !PT ;  /* 0x0000000c090b7812 */ /* 0x000fe400078efcff */
[----:B------:R-:W-:Y:S02]  /*11700*/  LEA.HI.X.SX32 R9, R5, R24, 0x1, P2 ;  /* 0x0000001805097211 */ /* 0x000fe400010f0eff */
[----:B------:R-:W-:-:S06]  /*11710*/  PRMT R5, RZ, 0x7610, R5 ;  /* 0x00007610ff057816 */ /* 0x000fcc0000000005 */
[----:B------:R1:W5:Y:S01]  /*11720*/  @!P4 LDG.E.U8 R5, desc[UR8][R8.64] ;  /* 0x000000080805c981 */ /* 0x000362000c1e1100 */
[----:B------:R-:W-:Y:S01]  /*11730*/  IMAD R11, R11, UR4, RZ ;  /* 0x000000040b0b7c24 */ /* 0x000fe2000f8e02ff */
[----:B------:R-:W-:Y:S01]  /*11740*/  IADD3 R12, P1, R13, R12, RZ ;  /* 0x0000000c0d0c7210 */ /* 0x000fe20007f3e0ff */
[----:B-1----:R-:W1:Y:S01]  /*11750*/  S2R R9, SR_TID.X ;  /* 0x0000000000097919 */ /* 0x002e620000002100 */
[----:B------:R-:W-:Y:S02]  /*11760*/  PRMT R4, RZ, 0x7610, R4 ;  /* 0x00007610ff047816 */ /* 0x000fe40000000004 */
[----:B------:R-:W-:Y:S02]  /*11770*/  PRMT R6, RZ, 0x7610, R6 ;  /* 0x00007610ff067816 */ /* 0x000fe40000000006 */
[-C--:B------:R-:W-:Y:S02]  /*11780*/  LEA.HI.X.SX32 R11, R11, R24.reuse, 0x1, P3 ;  /* 0x000000180b0b7211 */ /* 0x080fe400018f0eff */
[----:B------:R-:W-:-:S03]  /*11790*/  LEA.HI.X.SX32 R13, R13, R24, 0x1, P1 ;  /* 0x000000180d0d7211 */ /* 0x000fc600008f0eff */
[----:B------:R-:W5:Y:S04]  /*117a0*/  @!P0 LDG.E.U8 R4, desc[UR8][R10.64] ;  /* 0x000000080a048981 */ /* 0x000f68000c1e1100 */
[----:B------:R-:W5:Y:S01]  /*117b0*/  @!P5 LDG.E.U8 R6, desc[UR8][R12.64] ;  /* 0x000000080c06d981 */ /* 0x000f62000c1e1100 */
[----:B------:R-:W-:Y:S02]  /*117c0*/  UMOV UR4, 0x400 ;  /* 0x0000040000047882 */ /* 0x000fe40000000000 */
[----:B0-----:R-:W-:Y:S01]  /*117d0*/  ULEA UR4, UR5, UR4, 0x18 ;  /* 0x0000000405047291 */ /* 0x001fe2000f8ec03f */
[----:B-1----:R-:W-:Y:S01]  /*117e0*/  LOP3.LUT R24, R9, 0x7f, RZ, 0xc0, !PT ;  /* 0x0000007f09187812 */ /* 0x002fe200078ec0ff */
[----:B------:R-:W-:Y:S03]  /*117f0*/  BAR.SYNC.DEFER_BLOCKING 0x0 ;  /* 0x0000000000007b1d */ /* 0x000fe60000010000 */
[----:B------:R-:W-:-:S02]  /*11800*/  LOP3.LUT R8, R24, 0x8, RZ, 0x3c, !PT ;  /* 0x0000000818087812 */ /* 0x000fc400078e3cff */
[----:B------:R-:W-:-:S04]  /*11810*/  LOP3.LUT R9, R9, 0x1f, RZ, 0xc0, !PT ;  /* 0x0000001f09097812 */ /* 0x000fc800078ec0ff */
[----:B------:R-:W-:Y:S01]  /*11820*/  ISETP.GE.AND P0, PT, R9, UR11, PT ;  /* 0x0000000b09007c0c */ /* 0x000fe2000bf06270 */
[----:B----4-:R-:W-:Y:S04]  /*11830*/  STS.U8 [R24+UR4], R14 ;  /* 0x0000000e18007988 */ /* 0x010fe80008000004 */
[----:B---3--:R0:W-:Y:S04]  /*11840*/  STS.U8 [R24+UR4+0x200], R7 ;  /* 0x0002000718007988 */ /* 0x0081e80008000004 */
[----:B------:R1:W-:Y:S01]  /*11850*/  STS.U8 [R8+UR4+0x80], R0 ;  /* 0x0000800008007988 */ /* 0x0003e20008000004 */
[----:B0-----:R-:W-:-:S03]  /*11860*/  LOP3.LUT R7, R24, 0x10, RZ, 0x3c, !PT ;  /* 0x0000001018077812 */ /* 0x001fc600078e3cff */
[----:B--2---:R0:W-:Y:S01]  /*11870*/  STS.U8 [R8+UR4+0x280], R2 ;  /* 0x0002800208007988 */ /* 0x0041e20008000004 */
[----:B-1----:R-:W-:-:S03]  /*11880*/  IMAD R0, R9, UR10, RZ ;  /* 0x0000000a09007c24 */ /* 0x002fc6000f8e02ff */
[----:B-----5:R1:W-:Y:S04]  /*11890*/  STS.U8 [R7+UR4+0x100], R3 ;  /* 0x0001000307007988 */ /* 0x0203e80008000004 */
[----:B------:R-:W2:Y:S04]  /*118a0*/  LDL R9, [R1+0x3a8] ;  /* 0x0003a80001097983 */ /* 0x000ea80000100800 */
[----:B0-----:R-:W3:Y:S04]  /*118b0*/  LDL R2, [R1+0x794] ;  /* 0x0007940001027983 */ /* 0x001ee80000100800 */
[----:B-1----:R-:W4:Y:S04]  /*118c0*/  LDL R3, [R1+0x790] ;  /* 0x0007900001037983 */ /* 0x002f280000100800 */
[----:B------:R0:W-:Y:S04]  /*118d0*/  STS.U8 [R7+UR4+0x300], R5 ;  /* 0x0003000507007988 */ /* 0x0001e80008000004 */
[----:B0-----:R-:W5:Y:S01]  /*118e0*/  LDL R5, [R1+0x3b4] ;  /* 0x0003b40001057983 */ /* 0x001f620000100800 */
[----:B------:R-:W-:-:S05]  /*118f0*/  LOP3.LUT R8, R24, 0x18, RZ, 0x3c, !PT ;  /* 0x0000001818087812 */ /* 0x000fca00078e3cff */
[----:B------:R-:W-:Y:S04]  /*11900*/  STS.U8 [R8+UR4+0x180], R4 ;  /* 0x0001800408007988 */ /* 0x000fe80008000004 */
[----:B------:R2:W-:Y:S01]  /*11910*/  STS.U8 [R8+UR4+0x380], R6 ;  /* 0x0003800608007988 */ /* 0x0005e20008000004 */
[----:B------:R-:W-:Y:S02]  /*11920*/  SHF.R.S32.HI R24, RZ, 0x1f, R0 ;  /* 0x0000001fff187819 */ /* 0x000fe40000011400 */
[----:B------:R-:W-:Y:S01]  /*11930*/  PRMT R17, RZ, 0x7610, R17 ;  /* 0x00007610ff117816 */ /* 0x000fe20000000011 */
[----:B------:R-:W-:Y:S01]  /*11940*/  BAR.SYNC.DEFER_BLOCKING 0x0 ;  /* 0x0000000000007b1d */ /* 0x000fe20000010000 */
[C---:B---3--:R-:W-:Y:S02]  /*11950*/  IADD3 R2, P2, R0.reuse, R2, RZ ;  /* 0x0000000200027210 */ /* 0x048fe40007f5e0ff */
[----:B--2---:R-:W-:-:S03]  /*11960*/  IADD3 R8, P1, R0, R9, RZ ;  /* 0x0000000900087210 */ /* 0x004fc60007f3e0ff */
[----:B------:R-:W2:Y:S01]  /*11970*/  LDL R9, [R1+0x3a4] ;  /* 0x0003a40001097983 */ /* 0x000ea20000100800 */
[----:B----4-:R-:W-:-:S05]  /*11980*/  IMAD.X R3, R24, 0x1, R3, P2 ;  /* 0x0000000118037824 */ /* 0x010fca00010e0603 */
[----:B------:R-:W3:Y:S01]  /*11990*/  @!P0 LDG.E.U8 R17, desc[UR8][R2.64] ;  /* 0x0000000802118981 */ /* 0x000ee2000c1e1100 */
[----:B-----5:R-:W-:-:S03]  /*119a0*/  IADD3 R4, P2, R0, R5, RZ ;  /* 0x0000000500047210 */ /* 0x020fc60007f5e0ff */
[----:B------:R-:W4:Y:S01]  /*119b0*/  LDL R5, [R1+0x3b0] ;  /* 0x0003b00001057983 */ /* 0x000f220000100800 */
[----:B------:R-:W-:Y:S02]  /*119c0*/  PRMT R7, RZ, 0x7610, R7 ;  /* 0x00007610ff077816 */ /* 0x000fe40000000007 */
[----:B------:R-:W-:Y:S01]  /*119d0*/  PRMT R16, RZ, 0x7610, R16 ;  /* 0x00007610ff107816 */ /* 0x000fe20000000010 */
[----:B--2---:R-:W-:-:S05]  /*119e0*/  IMAD.X R9, R24, 0x1, R9, P1 ;  /* 0x0000000118097824 */ /* 0x004fca00008e0609 */
[----:B------:R-:W2:Y:S04]  /*119f0*/  @!P0 LDG.E.U8 R7, desc[UR8][R8.64] ;  /* 0x0000000808078981 */ /* 0x000ea8000c1e1100 */
[----:B---3--:R0:W-:Y:S04]  /*11a00*/  STL [R1+0x374], R17 ;  /* 0x0003741101007387 */ /* 0x0081e80000100800 */
[----:B0-----:R-:W3:Y:S04]  /*11a10*/  LDL.LU R17, [R1+0xf18] ;  /* 0x000f180001117983 */ /* 0x001ee80000300800 */
[----:B------:R-:W5:Y:S01]  /*11a20*/  LDL R3, [R1+0x3bc] ;  /* 0x0003bc0001037983 */ /* 0x000f620000100800 */
[----:B----4-:R-:W-:-:S03]  /*11a30*/  IMAD.X R5, R24, 0x1, R5, P2 ;  /* 0x0000000118057824 */ /* 0x010fc600010e0605 */
[----:B------:R-:W4:Y:S04]  /*11a40*/  LDL R9, [R1+0x3c4] ;  /* 0x0003c40001097983 */ /* 0x000f280000100800 */
[----:B------:R-:W3:Y:S04]  /*11a50*/  @!P0 LDG.E.U8 R16, desc[UR8][R4.64] ;  /* 0x0000000804108981 */ /* 0x000ee8000c1e1100 */
[----:B--2---:R-:W-:Y:S01]  /*11a60*/  STL [R1+0xdc0], R7 ;  /* 0x000dc00701007387 */ /* 0x004fe20000100800 */
[----:B-----5:R-:W-:-:S03]  /*11a70*/  IADD3 R2, P1, R0, R3, RZ ;  /* 0x0000000300027210 */ /* 0x020fc60007f3e0ff */
[----:B------:R-:W2:Y:S01]  /*11a80*/  LDL R3, [R1+0x3b8] ;  /* 0x0003b80001037983 */ /* 0x000ea20000100800 */
[----:B----4-:R-:W-:-:S03]  /*11a90*/  IADD3 R8, P2, R0, R9, RZ ;  /* 0x0000000900087210 */ /* 0x010fc60007f5e0ff */
[----:B---3--:R0:W-:Y:S04]  /*11aa0*/  STL [R1+0x370], R16 ;  /* 0x0003701001007387 */ /* 0x0081e80000100800 */
[----:B0-----:R-:W3:Y:S04]  /*11ab0*/  LDL.LU R16, [R1+0xf14] ;  /* 0x000f140001107983 */ /* 0x001ee80000300800 */
[----:B------:R-:W4:Y:S04]  /*11ac0*/  LDL R9, [R1+0x3c0] ;  /* 0x0003c00001097983 */ /* 0x000f280000100800 */
[----:B------:R-:W5:Y:S01]  /*11ad0*/  LDL R5, [R1+0x3cc] ;  /* 0x0003cc0001057983 */ /* 0x000f620000100800 */
[----:B------:R-:W-:-:S02]  /*11ae0*/  PRMT R15, RZ, 0x7610, R15 ;  /* 0x00007610ff0f7816 */ /* 0x000fc4000000000f */
[----:B------:R-:W-:Y:S01]  /*11af0*/  PRMT R17, RZ, 0x7610, R17 ;  /* 0x00007610ff117816 */ /* 0x000fe20000000011 */
[----:B--2---:R-:W-:-:S05]  /*11b00*/  IMAD.X R3, R24, 0x1, R3, P1 ;  /* 0x0000000118037824 */ /* 0x004fca00008e0603 */
[----:B------:R0:W2:Y:S01]  /*11b10*/  @!P0 LDG.E.U8 R15, desc[UR8][R2.64] ;  /* 0x00000008020f8981 */ /* 0x0000a2000c1e1100 */
[----:B----4-:R-:W-:Y:S01]  /*11b20*/  IMAD.X R9, R24, 0x1, R9, P2 ;  /* 0x0000000118097824 */ /* 0x010fe200010e0609 */
[----:B-----5:R-:W-:-:S04]  /*11b30*/  IADD3 R4, P1, R0, R5, RZ ;  /* 0x0000000500047210 */ /* 0x020fc80007f3e0ff */
[----:B------:R1:W4:Y:S04]  /*11b40*/  @!P0 LDG.E.U8 R17, desc[UR8][R8.64] ;  /* 0x0000000808118981 */ /* 0x000328000c1e1100 */
[----:B------:R-:W5:Y:S01]  /*11b50*/  LDL R5, [R1+0x3c8] ;  /* 0x0003c80001057983 */ /* 0x000f620000100800 */
[----:B0-----:R-:W-:-:S05]  /*11b60*/  PRMT R2, RZ, 0x7610, R2 ;  /* 0x00007610ff027816 */ /* 0x001fca0000000002 */
[----:B-1----:R-:W-:Y:S01]  /*11b70*/  IMAD.MOV.U32 R8, RZ, RZ, R2 ;  /* 0x000000ffff087224 */ /* 0x002fe200078e0002 */
[----:B--2---:R0:W-:Y:S04]  /*11b80*/  STL [R1+0x368], R15 ;  /* 0x0003680f01007387 */ /* 0x0041e80000100800 */
[----:B0-----:R-:W2:Y:S04]  /*11b90*/  LDL.LU R15, [R1+0xf10] ;  /* 0x000f1000010f7983 */ /* 0x001ea80000300800 */
[----:B------:R-:W3:Y:S04]  /*11ba0*/  LDL R3, [R1+0x3d4] ;  /* 0x0003d40001037983 */ /* 0x000ee80000100800 */
[----:B----4-:R0:W-:Y:S01]  /*11bb0*/  STL [R1+0x36c], R17 ;  /* 0x00036c1101007387 */ /* 0x0101e20000100800 */
[----:B-----5:R-:W-:-:S05]  /*11bc0*/  IMAD.X R5, R24, 0x1, R5, P1 ;  /* 0x0000000118057824 */ /* 0x020fca00008e0605 */
[----:B------:R-:W4:Y:S04]  /*11bd0*/  @!P0 LDG.E.U8 R8, desc[UR8][R4.64] ;  /* 0x0000000804088981 */ /* 0x000f28000c1e1100 */
[----:B0-----:R-:W5:Y:S04]  /*11be0*/  LDL.LU R17, [R1+0xf0c] ;  /* 0x000f0c0001117983 */ /* 0x001f680000300800 */
[----:B------:R3:W-:Y:S04]  /*11bf0*/  STL.S16 [R1+0x364], R2 ;  /* 0x0003640201007387 */ /* 0x0007e80000100600 */
[----:B------:R-:W2:Y:S04]  /*11c00*/  LDL R9, [R1+0x3dc] ;  /* 0x0003dc0001097983 */ /* 0x000ea80000100800 */
[----:B------:R-:W5:Y:S01]  /*11c10*/  LDL R5, [R1+0x3e4] ;  /* 0x0003e40001057983 */ /* 0x000f620000100800 */
[----:B---3--:R-:W-:-:S03]  /*11c20*/  IADD3 R2, P1, R0, R3, RZ ;  /* 0x0000000300027210 */ /* 0x008fc60007f3e0ff */
[----:B------:R-:W3:Y:S04]  /*11c30*/  LDL R3, [R1+0x3d0] ;  /* 0x0003d00001037983 */ /* 0x000ee80000100800 */
[----:B----4-:R2:W-:Y:S02]  /*11c40*/  @!P0 STL [R1+0x364], R8 ;  /* 0x0003640801008387 */ /* 0x0105e40000100800 */
[----:B--2---:R-:W-:Y:S02]  /*11c50*/  IADD3 R8, P2, R0, R9, RZ ;  /* 0x0000000900087210 */ /* 0x004fe40007f5e0ff */
[----:B------:R-:W2:Y:S01]  /*11c60*/  LDL R9, [R1+0x3d8] ;  /* 0x0003d80001097983 */ /* 0x000ea20000100800 */
[----:B------:R-:W-:Y:S02]  /*11c70*/  PRMT R15, RZ, 0x7610, R15 ;  /* 0x00007610ff0f7816 */ /* 0x000fe4000000000f */
[----:B-----5:R-:W-:Y:S01]  /*11c80*/  PRMT R17, RZ, 0x7610, R17 ;  /* 0x00007610ff117816 */ /* 0x020fe20000000011 */
[----:B---3--:R-:W-:Y:S01]  /*11c90*/  IMAD.X R3, R24, 0x1, R3, P1 ;  /* 0x0000000118037824 */ /* 0x008fe200008e0603 */
[----:B------:R-:W-:-:S02]  /*11ca0*/  IADD3 R4, P1, R0, R5, RZ ;  /* 0x0000000500047210 */ /* 0x000fc40007f3e0ff */
[----:B------:R-:W3:Y:S04]  /*11cb0*/  LDL R5, [R1+0x3e0] ;  /* 0x0003e00001057983 */ /* 0x000ee80000100800 */
[----:B------:R0:W4:Y:S01]  /*11cc0*/  @!P0 LDG.E.U8 R15, desc[UR8][R2.64] ;  /* 0x00000008020f8981 */ /* 0x000122000c1e1100 */
[----:B--2---:R-:W-:-:S05]  /*11cd0*/  IMAD.X R9, R24, 0x1, R9, P2 ;  /* 0x0000000118097824 */ /* 0x004fca00010e0609 */
[----:B------:R1:W2:Y:S01]  /*11ce0*/  @!P0 LDG.E.U8 R17, desc[UR8][R8.64] ;  /* 0x0000000808118981 */ /* 0x0002a2000c1e1100 */
[----:B0-----:R-:W-:-:S05]  /*11cf0*/  PRMT R2, RZ, 0x7610, R2 ;  /* 0x00007610ff027816 */ /* 0x001fca0000000002 */
[----:B-1----:R-:W-:Y:S02]  /*11d00*/  IMAD.MOV.U32 R8, RZ, RZ, R2 ;  /* 0x000000ffff087224 */ /* 0x002fe400078e0002 */
[----:B---3--:R-:W-:Y:S01]  /*11d10*/  IMAD.X R5, R24, 0x1, R5, P1 ;  /* 0x0000000118057824 */ /* 0x008fe200008e0605 */
[----:B----4-:R0:W-:Y:S04]  /*11d20*/  STL [R1+0x35c], R15 ;  /* 0x00035c0f01007387 */ /* 0x0101e80000100800 */
[----:B------:R-:W3:Y:S04]  /*11d30*/  @!P0 LDG.E.U8 R8, desc[UR8][R4.64] ;  /* 0x0000000804088981 */ /* 0x000ee8000c1e1100 */
[----:B0-----:R-:W4:Y:S04]  /*11d40*/  LDL.LU R15, [R1+0xf08] ;  /* 0x000f0800010f7983 */ /* 0x001f280000300800 */
[----:B------:R-:W5:Y:S04]  /*11d50*/  LDL R3, [R1+0x3ec] ;  /* 0x0003ec0001037983 */ /* 0x000f680000100800 */
[----:B--2---:R0:W-:Y:S04]  /*11d60*/  STL [R1+0x360], R17 ;  /* 0x0003601101007387 */ /* 0x0041e80000100800 */
[----:B0-----:R-:W2:Y:S04]  /*11d70*/  LDL.LU R17, [R1+0xf04] ;  /* 0x000f040001117983 */ /* 0x001ea80000300800 */
[----:B------:R5:W-:Y:S04]  /*11d80*/  STL.S16 [R1+0x358], R2 ;  /* 0x0003580201007387 */ /* 0x000be80000100600 */
[----:B------:R-:W4:Y:S04]  /*11d90*/  LDL R9, [R1+0x3f4] ;  /* 0x0003f40001097983 */ /* 0x000f280000100800 */
[----:B------:R-:W2:Y:S01]  /*11da0*/  LDL R5, [R1+0x3fc] ;  /* 0x0003fc0001057983 */ /* 0x000ea20000100800 */
[----:B-----5:R-:W-:-:S03]  /*11db0*/  IADD3 R2, P1, R0, R3, RZ ;  /* 0x0000000300027210 */ /* 0x020fc60007f3e0ff */
[----:B------:R-:W5:Y:S04]  /*11dc0*/  LDL R3, [R1+0x3e8] ;  /* 0x0003e80001037983 */ /* 0x000f680000100800 */
[----:B---3--:R4:W-:Y:S02]  /*11dd0*/  @!P0 STL [R1+0x358], R8 ;  /* 0x0003580801008387 */ /* 0x0089e40000100800 */
[----:B----4-:R-:W-:Y:S02]  /*11de0*/  IADD3 R8, P2, R0, R9, RZ ;  /* 0x0000000900087210 */ /* 0x010fe40007f5e0ff */
[----:B------:R-:W3:Y:S01]  /*11df0*/  LDL R9, [R1+0x3f0] ;  /* 0x0003f00001097983 */ /* 0x000ee20000100800 */
[----:B------:R-:W-:Y:S02]  /*11e00*/  PRMT R15, RZ, 0x7610, R15 ;  /* 0x00007610ff0f7816 */ /* 0x000fe4000000000f */
[----:B--2---:R-:W-:Y:S01]  /*11e10*/  PRMT R17, RZ, 0x7610, R17 ;  /* 0x00007610ff117816 */ /* 0x004fe20000000011 */
[----:B-----5:R-:W-:Y:S01]  /*11e20*/  IMAD.X R3, R24, 0x1, R3, P1 ;  /* 0x0000000118037824 */ /* 0x020fe200008e0603 */
[----:B------:R-:W-:-:S02]  /*11e30*/  IADD3 R4, P1, R0, R5, RZ ;  /* 0x0000000500047210 */ /* 0x000fc40007f3e0ff */
[----:B------:R-:W2:Y:S04]  /*11e40*/  LDL R5, [R1+0x3f8] ;  /* 0x0003f80001057983 */ /* 0x000ea80000100800 */
[----:B------:R0:W4:Y:S01]  /*11e50*/  @!P0 LDG.E.U8 R15, desc[UR8][R2.64] ;  /* 0x00000008020f8981 */ /* 0x000122000c1e1100 */
[----:B---3--:R-:W-:-:S05]  /*11e60*/  IMAD.X R9, R24, 0x1, R9, P2 ;  /* 0x0000000118097824 */ /* 0x008fca00010e0609 */
[----:B------:R1:W3:Y:S01]  /*11e70*/  @!P0 LDG.E.U8 R17, desc[UR8][R8.64] ;  /* 0x0000000808118981 */ /* 0x0002e2000c1e1100 */
[----:B0-----:R-:W-:-:S05]  /*11e80*/  PRMT R2, RZ, 0x7610, R2 ;  /* 0x00007610ff027816 */ /* 0x001fca0000000002 */
[----:B-1----:R-:W-:Y:S02]  /*11e90*/  IMAD.MOV.U32 R8, RZ, RZ, R2 ;  /* 0x000000ffff087224 */ /* 0x002fe400078e0002 */
[----:B--2---:R-:W-:Y:S01]  /*11ea0*/  IMAD.X R5, R24, 0x1, R5, P1 ;  /* 0x0000000118057824 */ /* 0x004fe200008e0605 */
[----:B----4-:R0:W-:Y:S04]  /*11eb0*/  STL [R1+0x350], R15 ;  /* 0x0003500f01007387 */ /* 0x0101e80000100800 */
[----:B------:R-:W2:Y:S04]  /*11ec0*/  @!P0 LDG.E.U8 R8, desc[UR8][R4.64] ;  /* 0x0000000804088981 */ /* 0x000ea8000c1e1100 */
[----:B0-----:R-:W4:Y:S04]  /*11ed0*/  LDL.LU R15, [R1+0xf00] ;  /* 0x000f0000010f7983 */ /* 0x001f280000300800 */
[----:B------:R-:W5:Y:S04]  /*11ee0*/  LDL R3, [R1+0x404] ;  /* 0x0004040001037983 */ /* 0x000f680000100800 */
[----:B---3--:R0:W-:Y:S04]  /*11ef0*/  STL [R1+0x354], R17 ;  /* 0x0003541101007387 */ /* 0x0081e80000100800 */
[----:B0-----:R-:W3:Y:S04]  /*11f00*/  LDL.LU R17, [R1+0xefc] ;  /* 0x000efc0001117983 */ /* 0x001ee80000300800 */
[----:B------:R5:W-:Y:S04]  /*11f10*/  STL.S16 [R1+0x34c], R2 ;  /* 0x00034c0201007387 */ /* 0x000be80000100600 */
[----:B------:R-:W4:Y:S04]  /*11f20*/  LDL R9, [R1+0x40c] ;  /* 0x00040c0001097983 */ /* 0x000f280000100800 */
[----:B------:R-:W3:Y:S01]  /*11f30*/  LDL R5, [R1+0x414] ;  /* 0x0004140001057983 */ /* 0x000ee20000100800 */
[----:B-----5:R-:W-:-:S03]  /*11f40*/  IADD3 R2, P1, R0, R3, RZ ;  /* 0x0000000300027210 */ /* 0x020fc60007f3e0ff */
[----:B------:R-:W5:Y:S04]  /*11f50*/  LDL R3, [R1+0x400] ;  /* 0x0004000001037983 */ /* 0x000f680000100800 */
[----:B--2---:R4:W-:Y:S02]  /*11f60*/  @!P0 STL [R1+0x34c], R8 ;  /* 0x00034c0801008387 */ /* 0x0049e40000100800 */
[----:B----4-:R-:W-:Y:S02]  /*11f70*/  IADD3 R8, P2, R0, R9, RZ ;  /* 0x0000000900087210 */ /* 0x010fe40007f5e0ff */
[----:B------:R-:W2:Y:S01]  /*11f80*/  LDL R9, [R1+0x408] ;  /* 0x0004080001097983 */ /* 0x000ea20000100800 */
[----:B------:R-:W-:Y:S02]  /*11f90*/  PRMT R15, RZ, 0x7610, R15 ;  /* 0x00007610ff0f7816 */ /* 0x000fe4000000000f */
[----:B---3--:R-:W-:Y:S01]  /*11fa0*/  PRMT R17, RZ, 0x7610, R17 ;  /* 0x00007610ff117816 */ /* 0x008fe20000000011 */
[----:B-----5:R-:W-:Y:S01]  /*11fb0*/  IMAD.X R3, R24, 0x1, R3, P1 ;  /* 0x0000000118037824 */ /* 0x020fe200008e0603 */
        /* <DEDUP_REMOVED lines=28> */
[----:B---3--:R-:W-:-:S03]  /*12180*/  IMAD.X R9, R24, 0x1, R9, P2 ;  /* 0x0000000118097824 */ /* 0x008fc600010e0609 */
[----:B------:R-:W3:Y:S04]  /*12190*/  LDL R3, [R1+0x42c] ;  /* 0x00042c0001037983 */ /* 0x000ee80000100800 */
[----:B------:R1:W5:Y:S01]  /*121a0*/  @!P0 LDG.E.U8 R17, desc[UR8][R8.64] ;  /* 0x0000000808118981 */ /* 0x000362000c1e1100 */
[----:B0-----:R-:W-:-:S05]  /*121b0*/  PRMT R2, RZ, 0x7610, R2 ;  /* 0x00007610ff027816 */ /* 0x001fca0000000002 */
[----:B-1----:R-:W-:Y:S02]  /*121c0*/  IMAD.MOV.U32 R8, RZ, RZ, R2 ;  /* 0x000000ffff087224 */ /* 0x002fe400078e0002 */
[----:B--2---:R-:W-:Y:S01]  /*121d0*/  IMAD.X R5, R24, 0x1, R5, P1 ;  /* 0x0000000118057824 */ /* 0x004fe200008e0605 */
[----:B----4-:R-:W-:Y:S04]  /*121e0*/  STL [R1+0xdc4], R7 ;  /* 0x000dc40701007387 */ /* 0x010fe80000100800 */
[----:B------:R-:W2:Y:S04]  /*121f0*/  @!P0 LDG.E.U8 R8, desc[UR8][R4.64] ;  /* 0x0000000804088981 */ /* 0x000ea8000c1e1100 */
[----:B-----5:R0:W-:Y:S04]  /*12200*/  STL [R1+0x33c], R17 ;  /* 0x00033c1101007387 */ /* 0x0201e80000100800 */
[----:B0-----:R-:W4:Y:S04]  /*12210*/  LDL.LU R17, [R1+0xef0] ;  /* 0x000ef00001117983 */ /* 0x001f280000300800 */
[----:B------:R3:W-:Y:S04]  /*12220*/  STL.S16 [R1+0x338], R2 ;  /* 0x0003380201007387 */ /* 0x0007e80000100600 */
[----:B------:R-:W5:Y:S04]  /*12230*/  LDL R9, [R1+0x434] ;  /* 0x0004340001097983 */ /* 0x000f680000100800 */
[----:B------:R-:W4:Y:S01]  /*12240*/  LDL R5, [R1+0x43c] ;  /* 0x00043c0001057983 */ /* 0x000f220000100800 */
[----:B---3--:R-:W-:-:S03]  /*12250*/  IADD3 R2, P1, R0, R3, RZ ;  /* 0x0000000300027210 */ /* 0x008fc60007f3e0ff */
[----:B------:R-:W3:Y:S04]  /*12260*/  LDL R3, [R1+0x428] ;  /* 0x0004280001037983 */ /* 0x000ee80000100800 */
[----:B--2---:R5:W-:Y:S02]  /*12270*/  @!P0 STL [R1+0x338], R8 ;  /* 0x0003380801008387 */ /* 0x004be40000100800 */
[----:B-----5:R-:W-:Y:S02]  /*12280*/  IADD3 R8, P2, R0, R9, RZ ;  /* 0x0000000900087210 */ /* 0x020fe40007f5e0ff */
[----:B------:R-:W2:Y:S01]  /*12290*/  LDL R9, [R1+0x430] ;  /* 0x0004300001097983 */ /* 0x000ea20000100800 */
[----:B------:R-:W-:Y:S02]  /*122a0*/  PRMT R15, RZ, 0x7610, R15 ;  /* 0x00007610ff0f7816 */ /* 0x000fe4000000000f */
[----:B----4-:R-:W-:Y:S01]  /*122b0*/  PRMT R17, RZ, 0x7610, R17 ;  /* 0x00007610ff117816 */ /* 0x010fe20000000011 */
[----:B---3--:R-:W-:Y:S01]  /*122c0*/  IMAD.X R3, R24, 0x1, R3, P1 ;  /* 0x0000000118037824 */ /* 0x008fe200008e0603 */
[----:B------:R-:W-:-:S02]  /*122d0*/  IADD3 R4, P1, R0, R5, RZ ;  /* 0x0000000500047210 */ /* 0x000fc40007f3e0ff */
[----:B------:R-:W3:Y:S04]  /*122e0*/  LDL R5, [R1+0x438] ;  /* 0x0004380001057983 */ /* 0x000ee80000100800 */
[----:B------:R0:W4:Y:S01]  /*122f0*/  @!P0 LDG.E.U8 R15, desc[UR8][R2.64] ;  /* 0x00000008020f8981 */ /* 0x000122000c1e1100 */
[----:B--2---:R-:W-:-:S05]  /*12300*/  IMAD.X R9, R24, 0x1, R9, P2 ;  /* 0x0000000118097824 */ /* 0x004fca00010e0609 */
[----:B------:R1:W2:Y:S01]  /*12310*/  @!P0 LDG.E.U8 R17, desc[UR8][R8.64] ;  /* 0x0000000808118981 */ /* 0x0002a2000c1e1100 */
[----:B0-----:R-:W-:Y:S01]  /*12320*/  PRMT R2, RZ, 0x7610, R2 ;  /* 0x00007610ff027816 */ /* 0x001fe20000000002 */
[----:B---3--:R-:W-:Y:S02]  /*12330*/  IMAD.X R5, R24, 0x1, R5, P1 ;  /* 0x0000000118057824 */ /* 0x008fe400008e0605 */
[----:B----4-:R0:W-:Y:S02]  /*12340*/  STL [R1+0x330], R15 ;  /* 0x0003300f01007387 */ /* 0x0101e40000100800 */
[----:B-1----:R-:W-:-:S06]  /*12350*/  IMAD.MOV.U32 R8, RZ, RZ, R2 ;  /* 0x000000ffff087224 */ /* 0x002fcc00078e0002 */
        /* <DEDUP_REMOVED lines=21> */
[----:B0-----:R-:W-:Y:S01]  /*124b0*/  PRMT R2, RZ, 0x7610, R2 ;  /* 0x00007610ff027816 */ /* 0x001fe20000000002 */
[----:B--2---:R-:W-:Y:S02]  /*124c0*/  IMAD.X R5, R24, 0x1, R5, P1 ;  /* 0x0000000118057824 */ /* 0x004fe400008e0605 */
[----:B----4-:R0:W-:Y:S02]  /*124d0*/  STL [R1+0x324], R15 ;  /* 0x0003240f01007387 */ /* 0x0101e40000100800 */
[----:B-1----:R-:W-:-:S06]  /*124e0*/  IMAD.MOV.U32 R8, RZ, RZ, R2 ;  /* 0x000000ffff087224 */ /* 0x002fcc00078e0002 */
        /* <DEDUP_REMOVED lines=14> */
[----:B------:R-:W-:Y:S01]  /*125d0*/  PRMT R15, RZ, 0x7610, R15 ;  /* 0x00007610ff0f7816 */ /* 0x000fe2000000000f */
[----:B-----5:R-:W-:Y:S01]  /*125e0*/  IMAD.X R3, R24, 0x1, R3, P1 ;  /* 0x0000000118037824 */ /* 0x020fe200008e0603 */
[----:B---3--:R-:W-:-:S02]  /*125f0*/  IADD3 R4, P1, R0, R5, RZ ;  /* 0x0000000500047210 */ /* 0x008fc40007f3e0ff */
[----:B------:R-:W3:Y:S04]  /*12600*/  LDL R5, [R1+0x470] ;  /* 0x0004700001057983 */ /* 0x000ee80000100800 */
[----:B------:R-:W4:Y:S04]  /*12610*/  @!P0 LDG.E.U8 R7, desc[UR8][R2.64] ;  /* 0x0000000802078981 */ /* 0x000f28000c1e1100 */
[----:B------:R-:W5:Y:S01]  /*12620*/  LDL R3, [R1+0x47c] ;  /* 0x00047c0001037983 */ /* 0x000f620000100800 */
[----:B--2---:R-:W-:-:S05]  /*12630*/  IMAD.X R9, R24, 0x1, R9, P2 ;  /* 0x0000000118097824 */ /* 0x004fca00010e0609 */
[----:B------:R-:W2:Y:S01]  /*12640*/  @!P0 LDG.E.U8 R15, desc[UR8][R8.64] ;  /* 0x00000008080f8981 */ /* 0x000ea2000c1e1100 */
[----:B---3--:R-:W-:-:S03]  /*12650*/  IMAD.X R5, R24, 0x1, R5, P1 ;  /* 0x0000000118057824 */ /* 0x008fc600008e0605 */
[----:B----4-:R-:W-:Y:S01]  /*12660*/  STL [R1+0xdc8], R7 ;  /* 0x000dc80701007387 */ /* 0x010fe20000100800 */
[----:B-----5:R-:W-:-:S03]  /*12670*/  IADD3 R2, P1, R0, R3, RZ ;  /* 0x0000000300027210 */ /* 0x020fc60007f3e0ff */
[----:B--2---:R0:W-:Y:S04]  /*12680*/  STL [R1+0x31c], R15 ;  /* 0x00031c0f01007387 */ /* 0x0041e80000100800 */
[----:B0-----:R-:W2:Y:S04]  /*12690*/  LDL.LU R15, [R1+0xedc] ;  /* 0x000edc00010f7983 */ /* 0x001ea80000300800 */
[----:B------:R-:W3:Y:S01]  /*126a0*/  LDL R3, [R1+0x478] ;  /* 0x0004780001037983 */ /* 0x000ee20000100800 */
[----:B------:R-:W-:Y:S02]  /*126b0*/  PRMT R7, RZ, 0x7610, R7 ;  /* 0x00007610ff077816 */ /* 0x000fe40000000007 */
[----:B------:R-:W-:Y:S01]  /*126c0*/  PRMT R17, RZ, 0x7610, R17 ;  /* 0x00007610ff117816 */ /* 0x000fe20000000011 */
[----:B------:R-:W4:Y:S04]  /*126d0*/  LDL R9, [R1+0x484] ;  /* 0x0004840001097983 */ /* 0x000f280000100800 */
[----:B------:R-:W5:Y:S04]  /*126e0*/  @!P0 LDG.E.U8 R7, desc[UR8][R4.64] ;  /* 0x0000000804078981 */ /* 0x000f68000c1e1100 */
[----:B------:R-:W2:Y:S01]  /*126f0*/  LDL R5, [R1+0x48c] ;  /* 0x00048c0001057983 */ /* 0x000ea20000100800 */
[----:B---3--:R-:W-:-:S05]  /*12700*/  IMAD.X R3, R24, 0x1, R3, P1 ;  /* 0x0000000118037824 */ /* 0x008fca00008e0603 */
[----:B------:R-:W3:Y:S01]  /*12710*/  @!P0 LDG.E.U8 R17, desc[UR8][R2.64] ;  /* 0x0000000802118981 */ /* 0x000ee2000c1e1100 */
[----:B----4-:R-:W-:-:S03]  /*12720*/  IADD3 R8, P2, R0, R9, RZ ;  /* 0x0000000900087210 */ /* 0x010fc60007f5e0ff */
[----:B-----5:R-:W-:Y:S04]  /*12730*/  STL [R1+0xdcc], R7 ;  /* 0x000dcc0701007387 */ /* 0x020fe80000100800 */
[----:B------:R-:W4:Y:S01]  /*12740*/  LDL R9, [R1+0x480] ;  /* 0x0004800001097983 */ /* 0x000f220000100800 */
[----:B--2---:R-:W-:-:S03]  /*12750*/  IADD3 R4, P1, R0, R5, RZ ;  /* 0x0000000500047210 */ /* 0x004fc60007f3e0ff */
[----:B------:R-:W2:Y:S04]  /*12760*/  LDL R5, [R1+0x488] ;  /* 0x0004880001057983 */ /* 0x000ea80000100800 */
[----:B---3--:R0:W-:Y:S04]  /*12770*/  STL [R1+0x318], R17 ;  /* 0x0003181101007387 */ /* 0x0081e80000100800 */
[----:B0-----:R-:W3:Y:S01]  /*12780*/  LDL.LU R17, [R1+0xed8] ;  /* 0x000ed80001117983 */ /* 0x001ee20000300800 */
[----:B------:R-:W-:Y:S01]  /*12790*/  PRMT R7, RZ, 0x7610, R7 ;  /* 0x00007610ff077816 */ /* 0x000fe20000000007 */
[----:B----4-:R-:W-:-:S02]  /*127a0*/  IMAD.X R9, R24, 0x1, R9, P2 ;  /* 0x0000000118097824 */ /* 0x010fc400010e0609 */
[----:B------:R-:W4:Y:S01]  /*127b0*/  LDL R3, [R1+0x494] ;  /* 0x0004940001037983 */ /* 0x000f220000100800 */
[----:B--2---:R-:W-:-:S03]  /*127c0*/  IMAD.X R5, R24, 0x1, R5, P1 ;  /* 0x0000000118057824 */ /* 0x004fc600008e0605 */
[----:B------:R-:W2:Y:S04]  /*127d0*/  @!P0 LDG.E.U8 R7, desc[UR8][R8.64] ;  /* 0x0000000808078981 */ /* 0x000ea8000c1e1100 */
[----:B------:R-:W5:Y:S01]  /*127e0*/  LDL R9, [R1+0x49c] ;  /* 0x00049c0001097983 */ /* 0x000f620000100800 */
[----:B---3--:R-:W-:-:S06]  /*127f0*/  PRMT R17, RZ, 0x7610, R17 ;  /* 0x00007610ff117816 */ /* 0x008fcc0000000011 */
[----:B------:R-:W3:Y:S01]  /*12800*/  @!P0 LDG.E.U8 R17, desc[UR8][R4.64] ;  /* 0x0000000804118981 */ /* 0x000ee2000c1e1100 */
[----:B----4-:R-:W-:-:S03]  /*12810*/  IADD3 R2, P1, R0, R3, RZ ;  /* 0x0000000300027210 */ /* 0x010fc60007f3e0ff */
[----:B--2---:R-:W-:Y:S04]  /*12820*/  STL [R1+0xdd0], R7 ;  /* 0x000dd00701007387 */ /* 0x004fe80000100800 */
[----:B------:R-:W2:Y:S01]  /*12830*/  LDL R3, [R1+0x490] ;  /* 0x0004900001037983 */ /* 0x000ea20000100800 */
[----:B-----5:R-:W-:-:S03]  /*12840*/  IADD3 R8, P2, R0, R9, RZ ;  /* 0x0000000900087210 */ /* 0x020fc60007f5e0ff */
[----:B---3--:R0:W-:Y:S04]  /*12850*/  STL [R1+0x314], R17 ;  /* 0x0003141101007387 */ /* 0x0081e80000100800 */
[----:B0-----:R-:W3:Y:S04]  /*12860*/  LDL.LU R17, [R1+0xed4] ;  /* 0x000ed40001117983 */ /* 0x001ee80000300800 */
[----:B------:R-:W4:Y:S04]  /*12870*/  LDL R9, [R1+0x498] ;  /* 0x0004980001097983 */ /* 0x000f280000100800 */
[----:B------:R-:W5:Y:S01]  /*12880*/  LDL R5, [R1+0x4a4] ;  /* 0x0004a40001057983 */ /* 0x000f620000100800 */
[----:B------:R-:W-:Y:S01]  /*12890*/  PRMT R7, RZ, 0x7610, R7 ;  /* 0x00007610ff077816 */ /* 0x000fe20000000007 */
[----:B--2---:R-:W-:Y:S01]  /*128a0*/  IMAD.X R3, R24, 0x1, R3, P1 ;  /* 0x0000000118037824 */ /* 0x004fe200008e0603 */
[----:B------:R-:W-:-:S04]  /*128b0*/  PRMT R15, RZ, 0x7610, R15 ;  /* 0x00007610ff0f7816 */ /* 0x000fc8000000000f */
[----:B------:R-:W2:Y:S04]  /*128c0*/  @!P0 LDG.E.U8 R7, desc[UR8][R2.64] ;  /* 0x0000000802078981 */ /* 0x000ea8000c1e1100 */
[----:B------:R-:W3:Y:S01]  /*128d0*/  LDL R3, [R1+0x4ac] ;  /* 0x0004ac0001037983 */ /* 0x000ee20000100800 */
[----:B----4-:R-:W-:Y:S01]  /*128e0*/  IMAD.X R9, R24, 0x1, R9, P2 ;  /* 0x0000000118097824 */ /* 0x010fe200010e0609 */
[----:B-----5:R-:W-:-:S04]  /*128f0*/  IADD3 R4, P1, R0, R5, RZ ;  /* 0x0000000500047210 */ /* 0x020fc80007f3e0ff */
[----:B------:R-:W4:Y:S04]  /*12900*/  @!P0 LDG.E.U8 R15, desc[UR8][R8.64] ;  /* 0x00000008080f8981 */ /* 0x000f28000c1e1100 */
[----:B------:R-:W5:Y:S04]  /*12910*/  LDL R5, [R1+0x4a0] ;  /* 0x0004a00001057983 */ /* 0x000f680000100800 */
[----:B--2---:R-:W-:Y:S04]  /*12920*/  STL [R1+0xdd4], R7 ;  /* 0x000dd40701007387 */ /* 0x004fe80000100800 */
[----:B----4-:R0:W-:Y:S01]  /*12930*/  STL [R1+0x310], R15 ;  /* 0x0003100f01007387 */ /* 0x0101e20000100800 */
[----:B-----5:R-:W-:Y:S01]  /*12940*/  IMAD.X R5, R24, 0x1, R5, P1 ;  /* 0x0000000118057824 */ /* 0x020fe200008e0605 */
[----:B---3--:R-:W-:-:S02]  /*12950*/  IADD3 R2, P1, R0, R3, RZ ;  /* 0x0000000300027210 */ /* 0x008fc40007f3e0ff */
        /* <DEDUP_REMOVED lines=41> */
[----:B--2---:R0:W-:Y:S02]  /*12bf0*/  STL [R1+0xde0], R7 ;  /* 0x000de00701007387 */ /* 0x0041e40000100800 */
[----:B0-----:R-:W-:-:S02]  /*12c00*/  PRMT R7, RZ, 0x7610, R7 ;  /* 0x00007610ff077816 */ /* 0x001fc40000000007 */
[----:B----4-:R0:W-:Y:S01]  /*12c10*/  STL [R1+0x304], R15 ;  /* 0x0003040f01007387 */ /* 0x0101e20000100800 */
[----:B-----5:R-:W-:Y:S01]  /*12c20*/  IMAD.X R5, R24, 0x1, R5, P1 ;  /* 0x0000000118057824 */ /* 0x020fe200008e0605 */
[----:B---3--:R-:W-:-:S04]  /*12c30*/  IADD3 R2, P1, R0, R3, RZ ;  /* 0x0000000300027210 */ /* 0x008fc80007f3e0ff */
[----:B------:R-:W2:Y:S04]  /*12c40*/  @!P0 LDG.E.U8 R7, desc[UR8][R4.64] ;  /* 0x0000000804078981 */ /* 0x000ea8000c1e1100 */
[----:B0-----:R-:W3:Y:S04]  /*12c50*/  LDL.LU R15, [R1+0xec4] ;  /* 0x000ec400010f7983 */ /* 0x001ee80000300800 */
[----:B------:R-:W4:Y:S04]  /*12c60*/  LDL R3, [R1+0x4d8] ;  /* 0x0004d80001037983 */ /* 0x000f280000100800 */
[----:B------:R-:W5:Y:S01]  /*12c70*/  LDL R9, [R1+0x4e4] ;  /* 0x0004e40001097983 */ /* 0x000f620000100800 */
[----:B------:R-:W-:-:S03]  /*12c80*/  PRMT R17, RZ, 0x7610, R17 ;  /* 0x00007610ff117816 */ /* 0x000fc60000000011 */
[----:B------:R-:W3:Y:S04]  /*12c90*/  LDL R5, [R1+0x4ec] ;  /* 0x0004ec0001057983 */ /* 0x000ee80000100800 */
[----:B--2---:R0:W-:Y:S01]  /*12ca0*/  STL [R1+0xde4], R7 ;  /* 0x000de40701007387 */ /* 0x0041e20000100800 */
[----:B----4-:R-:W-:Y:S01]  /*12cb0*/  IMAD.X R3, R24, 0x1, R3, P1 ;  /* 0x0000000118037824 */ /* 0x010fe200008e0603 */
[----:B-----5:R-:W-:-:S04]  /*12cc0*/  IADD3 R8, P2, R0, R9, RZ ;  /* 0x0000000900087210 */ /* 0x020fc80007f5e0ff */
[----:B------:R-:W2:Y:S04]  /*12cd0*/  @!P0 LDG.E.U8 R17, desc[UR8][R2.64] ;  /* 0x0000000802118981 */ /* 0x000ea8000c1e1100 */
[----:B------:R-:W4:Y:S01]  /*12ce0*/  LDL R9, [R1+0x4e0] ;  /* 0x0004e00001097983 */ /* 0x000f220000100800 */
[----:B---3--:R-:W-:Y:S02]  /*12cf0*/  IADD3 R4, P1, R0, R5, RZ ;  /* 0x0000000500047210 */ /* 0x008fe40007f3e0ff */
[----:B0-----:R-:W-:Y:S01]  /*12d00*/  PRMT R7, RZ, 0x7610, R7 ;  /* 0x00007610ff077816 */ /* 0x001fe20000000007 */
[----:B------:R-:W3:Y:S04]  /*12d10*/  LDL R5, [R1+0x4e8] ;  /* 0x0004e80001057983 */ /* 0x000ee80000100800 */
[----:B--2---:R0:W-:Y:S01]  /*12d20*/  STL [R1+0x300], R17 ;  /* 0x0003001101007387 */ /* 0x0041e20000100800 */
[----:B----4-:R-:W-:-:S05]  /*12d30*/  IMAD.X R9, R24, 0x1, R9, P2 ;  /* 0x0000000118097824 */ /* 0x010fca00010e0609 */
[----:B------:R-:W2:Y:S04]  /*12d40*/  @!P0 LDG.E.U8 R7, desc[UR8][R8.64] ;  /* 0x0000000808078981 */ /* 0x000ea8000c1e1100 */
[----:B0-----:R-:W4:Y:S04]  /*12d50*/  LDL.LU R17, [R1+0xec0] ;  /* 0x000ec00001117983 */ /* 0x001f280000300800 */
[----:B------:R-:W5:Y:S01]  /*12d60*/  LDL R3, [R1+0x4f4] ;  /* 0x0004f40001037983 */ /* 0x000f620000100800 */
[----:B---3--:R-:W-:-:S03]  /*12d70*/  IMAD.X R5, R24, 0x1, R5, P1 ;  /* 0x0000000118057824 */ /* 0x008fc600008e0605 */
[----:B------:R-:W3:Y:S04]  /*12d80*/  LDL R9, [R1+0x504] ;  /* 0x0005040001097983 */ /* 0x000ee80000100800 */
[----:B--2---:R0:W-:Y:S01]  /*12d90*/  STL [R1+0xde8], R7 ;  /* 0x000de80701007387 */ /* 0x0041e20000100800 */
[----:B----4-:R-:W-:Y:S02]  /*12da0*/  PRMT R17, RZ, 0x7610, R17 ;  /* 0x00007610ff117816 */ /* 0x010fe40000000011 */
[----:B-----5:R-:W-:Y:S02]  /*12db0*/  IADD3 R2, P1, R0, R3, RZ ;  /* 0x0000000300027210 */ /* 0x020fe40007f3e0ff */
[----:B------:R-:W2:Y:S04]  /*12dc0*/  LDL R3, [R1+0x4f0] ;  /* 0x0004f00001037983 */ /* 0x000ea80000100800 */
[----:B------:R-:W4:Y:S01]  /*12dd0*/  @!P0 LDG.E.U8 R17, desc[UR8][R4.64] ;  /* 0x0000000804118981 */ /* 0x000f22000c1e1100 */
[----:B0-----:R-:W-:Y:S01]  /*12de0*/  PRMT R7, RZ, 0x7610, R7 ;  /* 0x00007610ff077816 */ /* 0x001fe20000000007 */
[----:B--2---:R-:W-:-:S02]  /*12df0*/  IMAD.X R3, R24, 0x1, R3, P1 ;  /* 0x0000000118037824 */ /* 0x004fc400008e0603 */
[----:B----4-:R0:W-:Y:S04]  /*12e00*/  STL [R1+0x2fc], R17 ;  /* 0x0002fc1101007387 */ /* 0x0101e80000100800 */
[----:B------:R-:W2:Y:S04]  /*12e10*/  @!P0 LDG.E.U8 R7, desc[UR8][R2.64] ;  /* 0x0000000802078981 */ /* 0x000ea8000c1e1100 */
[----:B0-----:R-:W4:Y:S04]  /*12e20*/  LDL.LU R17, [R1+0xebc] ;  /* 0x000ebc0001117983 */ /* 0x001f280000300800 */
[----:B------:R-:W5:Y:S01]  /*12e30*/  LDL R5, [R1+0x50c] ;  /* 0x00050c0001057983 */ /* 0x000f620000100800 */
[----:B------:R-:W-:-:S02]  /*12e40*/  PRMT R4, RZ, 0x7610, R4 ;  /* 0x00007610ff047816 */ /* 0x000fc40000000004 */
[C---:B---3--:R-:W-:Y:S02]  /*12e50*/  IADD3 R8, P2, R0.reuse, R9, RZ ;  /* 0x0000000900087210 */ /* 0x048fe40007f5e0ff */
[----:B------:R-:W3:Y:S04]  /*12e60*/  LDL R9, [R1+0x500] ;  /* 0x0005000001097983 */ /* 0x000ee80000100800 */
[----:B------:R5:W-:Y:S04]  /*12e70*/  STL.S16 [R1+0x2f8], R4 ;  /* 0x0002f80401007387 */ /* 0x000be80000100600 */
[----:B------:R-:W4:Y:S01]  /*12e80*/  LDL R3, [R1+0x514] ;  /* 0x0005140001037983 */ /* 0x000f220000100800 */
[----:B-----5:R-:W-:-:S03]  /*12e90*/  IADD3 R4, P1, R0, R5, RZ ;  /* 0x0000000500047210 */ /* 0x020fc60007f3e0ff */
[----:B------:R-:W5:Y:S04]  /*12ea0*/  LDL R5, [R1+0x508] ;  /* 0x0005080001057983 */ /* 0x000f680000100800 */
[----:B--2---:R0:W-:Y:S04]  /*12eb0*/  STL [R1+0xdec], R7 ;  /* 0x000dec0701007387 */ /* 0x0041e80000100800 */
[----:B0-----:R-:W2:Y:S01]  /*12ec0*/  LDL.LU R7, [R1+0x2f8] ;  /* 0x0002f80001077983 */ /* 0x001ea20000300800 */
[C---:B---3--:R-:W-:Y:S01]  /*12ed0*/  IMAD.X R9, R24.reuse, 0x1, R9, P2 ;  /* 0x0000000118097824 */ /* 0x048fe200010e0609 */
[----:B----4-:R-:W-:Y:S01]  /*12ee0*/  PRMT R17, RZ, 0x7610, R17 ;  /* 0x00007610ff117816 */ /* 0x010fe20000000011 */
[----:B-----5:R-:W-:-:S05]  /*12ef0*/  IMAD.X R5, R24, 0x1, R5, P1 ;  /* 0x0000000118057824 */ /* 0x020fca00008e0605 */
[----:B------:R-:W3:Y:S04]  /*12f00*/  @!P0 LDG.E.U8 R17, desc[UR8][R4.64] ;  /* 0x0000000804118981 */ /* 0x000ee8000c1e1100 */
[----:B--2---:R-:W2:Y:S04]  /*12f10*/  @!P0 LDG.E.U8 R7, desc[UR8][R8.64] ;  /* 0x0000000808078981 */ /* 0x004ea8000c1e1100 */
[----:B------:R-:W4:Y:S01]  /*12f20*/  LDL R9, [R1+0x51c] ;  /* 0x00051c0001097983 */ /* 0x000f220000100800 */
[----:B------:R-:W-:-:S03]  /*12f30*/  IADD3 R2, P1, R0, R3, RZ ;  /* 0x0000000300027210 */ /* 0x000fc60007f3e0ff */
[----:B--2---:R-:W-:Y:S04]  /*12f40*/  STL [R1+0xdf0], R7 ;  /* 0x000df00701007387 */ /* 0x004fe80000100800 */
[----:B------:R-:W2:Y:S04]  /*12f50*/  LDL R3, [R1+0x510] ;  /* 0x0005100001037983 */ /* 0x000ea80000100800 */
[----:B---3--:R0:W-:Y:S01]  /*12f60*/  STL [R1+0x2f4], R17 ;  /* 0x0002f41101007387 */ /* 0x0081e20000100800 */
[----:B----4-:R-:W-:-:S03]  /*12f70*/  IADD3 R8, P2, R0, R9, RZ ;  /* 0x0000000900087210 */ /* 0x010fc60007f5e0ff */
[----:B0-----:R-:W3:Y:S04]  /*12f80*/  LDL.LU R17, [R1+0xeb8] ;  /* 0x000eb80001117983 */ /* 0x001ee80000300800 */
[----:B------:R-:W4:Y:S04]  /*12f90*/  LDL R9, [R1+0x518] ;  /* 0x0005180001097983 */ /* 0x000f280000100800 */
[----:B------:R-:W5:Y:S01]  /*12fa0*/  LDL R5, [R1+0x524] ;  /* 0x0005240001057983 */ /* 0x000f620000100800 */
[----:B------:R-:W-:Y:S02]  /*12fb0*/  PRMT R7, RZ, 0x7610, R7 ;  /* 0x00007610ff077816 */ /* 0x000fe40000000007 */
[----:B------:R-:W-:Y:S01]  /*12fc0*/  PRMT R15, RZ, 0x7610, R15 ;  /* 0x00007610ff0f7816 */ /* 0x000fe2000000000f */
[----:B--2---:R-:W-:-:S05]  /*12fd0*/  IMAD.X R3, R24, 0x1, R3, P1 ;  /* 0x0000000118037824 */ /* 0x004fca00008e0603 */
        /* <DEDUP_REMOVED lines=14> */
[----:B------:R-:W5:Y:S04]  /*130c0*/  LDL R9, [R1+0x534] ;  /* 0x0005340001097983 */ /* 0x000f680000100800 */
[----:B------:R-:W3:Y:S01]  /*130d0*/  LDL R5, [R1+0x53c] ;  /* 0x00053c0001057983 */ /* 0x000ee20000100800 */
[----:B------:R-:W-:-:S03]  /*130e0*/  PRMT R17, RZ, 0x7610, R17 ;  /* 0x00007610ff117816 */ /* 0x000fc60000000011 */
[----:B--2---:R0:W-:Y:S01]  /*130f0*/  STL [R1+0xdf8], R7 ;  /* 0x000df80701007387 */ /* 0x0041e20000100800 */
[----:B----4-:R-:W-:Y:S01]  /*13100*/  IMAD.X R3, R24, 0x1, R3, P1 ;  /* 0x0000000118037824 */ /* 0x010fe200008e0603 */
[----:B-----5:R-:W-:-:S04]  /*13110*/  IADD3 R8, P2, R0, R9, RZ ;  /* 0x0000000900087210 */ /* 0x020fc80007f5e0ff */
[----:B------:R-:W2:Y:S04]  /*13120*/  @!P0 LDG.E.U8 R17, desc[UR8][R2.64] ;  /* 0x0000000802118981 */ /* 0x000ea8000c1e1100 */
[----:B------:R-:W4:Y:S01]  /*13130*/  LDL R9, [R1+0x530] ;  /* 0x0005300001097983 */ /* 0x000f220000100800 */
[----:B---3--:R-:W-:-:S03]  /*13140*/  IADD3 R4, P1, R0, R5, RZ ;  /* 0x0000000500047210 */ /* 0x008fc60007f3e0ff */
[----:B------:R-:W3:Y:S01]  /*13150*/  LDL R5, [R1+0x538] ;  /* 0x0005380001057983 */ /* 0x000ee20000100800 */
[----:B0-----:R-:W-:Y:S02]  /*13160*/  PRMT R7, RZ, 0x7610, R7 ;  /* 0x00007610ff077816 */ /* 0x001fe40000000007 */
[----:B------:R-:W-:Y:S01]  /*13170*/  PRMT R15, RZ, 0x7610, R15 ;  /* 0x00007610ff0f7816 */ /* 0x000fe2000000000f */
[----:B--2---:R0:W-:Y:S01]  /*13180*/  STL [R1+0x2ec], R17 ;  /* 0x0002ec1101007387 */ /* 0x0041e20000100800 */
[C---:B----4-:R-:W-:Y:S02]  /*13190*/  IMAD.X R9, R24.reuse, 0x1, R9, P2 ;  /* 0x0000000118097824 */ /* 0x050fe400010e0609 */
[----:B---3--:R-:W-:-:S03]  /*131a0*/  IMAD.X R5, R24, 0x1, R5, P1 ;  /* 0x0000000118057824 */ /* 0x008fc600008e0605 */
[----:B------:R-:W2:Y:S04]  /*131b0*/  @!P0 LDG.E.U8 R7, desc[UR8][R8.64] ;  /* 0x0000000808078981 */ /* 0x000ea8000c1e1100 */
[----:B0-----:R-:W3:Y:S04]  /*131c0*/  LDL.LU R17, [R1+0xeb0] ;  /* 0x000eb00001117983 */ /* 0x001ee80000300800 */
[----:B------:R-:W4:Y:S04]  /*131d0*/  LDL R3, [R1+0x544] ;  /* 0x0005440001037983 */ /* 0x000f280000100800 */
[----:B------:R-:W5:Y:S04]  /*131e0*/  @!P0 LDG.E.U8 R15, desc[UR8][R4.64] ;  /* 0x00000008040f8981 */ /* 0x000f68000c1e1100 */
[----:B------:R-:W3:Y:S04]  /*131f0*/  LDL R9, [R1+0x54c] ;  /* 0x00054c0001097983 */ /* 0x000ee80000100800 */
[----:B--2---:R-:W-:Y:S01]  /*13200*/  STL [R1+0xdfc], R7 ;  /* 0x000dfc0701007387 */ /* 0x004fe20000100800 */
[----:B----4-:R-:W-:-:S03]  /*13210*/  IADD3 R2, P1, R0, R3, RZ ;  /* 0x0000000300027210 */ /* 0x010fc60007f3e0ff */
[----:B------:R-:W2:Y:S04]  /*13220*/  LDL R3, [R1+0x540] ;  /* 0x0005400001037983 */ /* 0x000ea80000100800 */
[----:B-----5:R0:W-:Y:S01]  /*13230*/  STL [R1+0x2e8], R15 ;  /* 0x0002e80f01007387 */ /* 0x0201e20000100800 */
[----:B---3--:R-:W-:-:S03]  /*13240*/  IADD3 R8, P2, R0, R9, RZ ;  /* 0x0000000900087210 */ /* 0x008fc60007f5e0ff */
        /* <DEDUP_REMOVED lines=15> */
[----:B-----5:R-:W-:-:S05]  /*13340*/  IMAD.X R5, R24, 0x1, R5, P1 ;  /* 0x0000000118057824 */ /* 0x020fca00008e0605 */
[----:B------:R-:W2:Y:S04]  /*13350*/  @!P0 LDG.E.U8 R7, desc[UR8][R4.64] ;  /* 0x0000000804078981 */ /* 0x000ea8000c1e1100 */
[----:B0-----:R-:W4:Y:S04]  /*13360*/  LDL.LU R17, [R1+0xea8] ;  /* 0x000ea80001117983 */ /* 0x001f280000300800 */
[----:B------:R-:W5:Y:S01]  /*13370*/  LDL R9, [R1+0x564] ;  /* 0x0005640001097983 */ /* 0x000f620000100800 */
[----:B---3--:R-:W-:-:S03]  /*13380*/  IADD3 R2, P1, R0, R3, RZ ;  /* 0x0000000300027210 */ /* 0x008fc60007f3e0ff */
[----:B------:R-:W3:Y:S04]  /*13390*/  LDL R3, [R1+0x558] ;  /* 0x0005580001037983 */ /* 0x000ee80000100800 */
[----:B------:R-:W4:Y:S04]  /*133a0*/  LDL R5, [R1+0x56c] ;  /* 0x00056c0001057983 */ /* 0x000f280000100800 */
[----:B--2---:R-:W-:Y:S01]  /*133b0*/  STL [R1+0xe04], R7 ;  /* 0x000e040701007387 */ /* 0x004fe20000100800 */
[----:B-----5:R-:W-:-:S03]  /*133c0*/  IADD3 R8, P2, R0, R9, RZ ;  /* 0x0000000900087210 */ /* 0x020fc60007f5e0ff */
[----:B------:R-:W2:Y:S01]  /*133d0*/  LDL R9, [R1+0x560] ;  /* 0x0005600001097983 */ /* 0x000ea20000100800 */
[----:B------:R-:W-:Y:S01]  /*133e0*/  PRMT R15, RZ, 0x7610, R15 ;  /* 0x00007610ff0f7816 */ /* 0x000fe2000000000f */
[----:B---3--:R-:W-:Y:S01]  /*133f0*/  IMAD.X R3, R24, 0x1, R3, P1 ;  /* 0x0000000118037824 */ /* 0x008fe200008e0603 */
[----:B----4-:R-:W-:Y:S02]  /*13400*/  PRMT R17, RZ, 0x7610, R17 ;  /* 0x00007610ff117816 */ /* 0x010fe40000000011 */
[----:B------:R-:W-:Y:S02]  /*13410*/  IADD3 R4, P1, R0, R5, RZ ;  /* 0x0000000500047210 */ /* 0x000fe40007f3e0ff */
[----:B------:R0:W3:Y:S04]  /*13420*/  @!P0 LDG.E.U8 R15, desc[UR8][R2.64] ;  /* 0x00000008020f8981 */ /* 0x0000e8000c1e1100 */
[----:B------:R-:W4:Y:S01]  /*13430*/  LDL R5, [R1+0x568] ;  /* 0x0005680001057983 */ /* 0x000f220000100800 */
[----:B--2---:R-:W-:-:S05]  /*13440*/  IMAD.X R9, R24, 0x1, R9, P2 ;  /* 0x0000000118097824 */ /* 0x004fca00010e0609 */
[----:B------:R1:W2:Y:S01]  /*13450*/  @!P0 LDG.E.U8 R17, desc[UR8][R8.64] ;  /* 0x0000000808118981 */ /* 0x0002a2000c1e1100 */
[----:B0-----:R-:W-:-:S03]  /*13460*/  PRMT R2, RZ, 0x7610, R2 ;  /* 0x00007610ff027816 */ /* 0x001fc60000000002 */
[----:B---3--:R0:W-:Y:S01]  /*13470*/  STL [R1+0x2dc], R15 ;  /* 0x0002dc0f01007387 */ /* 0x0081e20000100800 */
[----:B----4-:R-:W-:Y:S02]  /*13480*/  IMAD.X R5, R24, 0x1, R5, P1 ;  /* 0x0000000118057824 */ /* 0x010fe400008e0605 */
[----:B-1----:R-:W-:Y:S01]  /*13490*/  IMAD.MOV.U32 R8, RZ, RZ, R2 ;  /* 0x000000ffff087224 */ /* 0x002fe200078e0002 */
[----:B0-----:R-:W3:Y:S04]  /*134a0*/  LDL.LU R15, [R1+0xea4] ;  /* 0x000ea400010f7983 */ /* 0x001ee80000300800 */
[----:B------:R-:W4:Y:S04]  /*134b0*/  LDL R3, [R1+0x574] ;  /* 0x0005740001037983 */ /* 0x000f280000100800 */
[----:B------:R-:W5:Y:S04]  /*134c0*/  @!P0 LDG.E.U8 R8, desc[UR8][R4.64] ;  /* 0x0000000804088981 */ /* 0x000f68000c1e1100 */
[----:B--2---:R0:W-:Y:S04]  /*134d0*/  STL [R1+0x2e0], R17 ;  /* 0x0002e01101007387 */ /* 0x0041e80000100800 */
[----:B0-----:R-:W2:Y:S04]  /*134e0*/  LDL.LU R17, [R1+0xea0] ;  /* 0x000ea00001117983 */ /* 0x001ea80000300800 */
[----:B------:R4:W-:Y:S04]  /*134f0*/  STL.S16 [R1+0x2d8], R2 ;  /* 0x0002d80201007387 */ /* 0x0009e80000100600 */
[----:B------:R-:W3:Y:S04]  /*13500*/  LDL R9, [R1+0x57c] ;  /* 0x00057c0001097983 */ /* 0x000ee80000100800 */
[----:B------:R-:W2:Y:S01]  /*13510*/  LDL R5, [R1+0x584] ;  /* 0x0005840001057983 */ /* 0x000ea20000100800 */
[----:B----4-:R-:W-:-:S03]  /*13520*/  IADD3 R2, P1, R0, R3, RZ ;  /* 0x0000000300027210 */ /* 0x010fc60007f3e0ff */
[----:B------:R-:W4:Y:S04]  /*13530*/  LDL R3, [R1+0x570] ;  /* 0x0005700001037983 */ /* 0x000f280000100800 */
[----:B-----5:R3:W-:Y:S02]  /*13540*/  @!P0 STL [R1+0x2d8], R8 ;  /* 0x0002d80801008387 */ /* 0x0207e40000100800 */
[----:B---3--:R-:W-:Y:S02]  /*13550*/  IADD3 R8, P2, R0, R9, RZ ;  /* 0x0000000900087210 */ /* 0x008fe40007f5e0ff */
[----:B------:R-:W3:Y:S01]  /*13560*/  LDL R9, [R1+0x578] ;  /* 0x0005780001097983 */ /* 0x000ee20000100800 */
[----:B------:R-:W-:Y:S02]  /*13570*/  PRMT R7, RZ, 0x7610, R7 ;  /* 0x00007610ff077816 */ /* 0x000fe40000000007 */
[----:B------:R-:W-:Y:S01]  /*13580*/  PRMT R15, RZ, 0x7610, R15 ;  /* 0x00007610ff0f7816 */ /* 0x000fe2000000000f */
[----:B----4-:R-:W-:Y:S01]  /*13590*/  IMAD.X R3, R24, 0x1, R3, P1 ;  /* 0x0000000118037824 */ /* 0x010fe200008e0603 */
[----:B--2---:R-:W-:-:S02]  /*135a0*/  IADD3 R4, P1, R0, R5, RZ ;  /* 0x0000000500047210 */ /* 0x004fc40007f3e0ff */
[----:B------:R-:W2:Y:S04]  /*135b0*/  LDL R5, [R1+0x580] ;  /* 0x0005800001057983 */ /* 0x000ea80000100800 */
[----:B------:R-:W4:Y:S04]  /*135c0*/  @!P0 LDG.E.U8 R7, desc[UR8][R2.64] ;  /* 0x0000000802078981 */ /* 0x000f28000c1e1100 */
[----:B------:R-:W5:Y:S01]  /*135d0*/  LDL R3, [R1+0x58c] ;  /* 0x00058c0001037983 */ /* 0x000f620000100800 */
[----:B---3--:R-:W-:-:S05]  /*135e0*/  IMAD.X R9, R24, 0x1, R9, P2 ;  /* 0x0000000118097824 */ /* 0x008fca00010e0609 */
[----:B------:R-:W3:Y:S01]  /*135f0*/  @!P0 LDG.E.U8 R15, desc[UR8][R8.64] ;  /* 0x00000008080f8981 */ /* 0x000ee2000c1e1100 */
[----:B--2---:R-:W-:-:S03]  /*13600*/  IMAD.X R5, R24, 0x1, R5, P1 ;  /* 0x0000000118057824 */ /* 0x004fc600008e0605 */
[----:B----4-:R0:W-:Y:S02]  /*13610*/  STL [R1+0xe08], R7 ;  /* 0x000e080701007387 */ /* 0x0101e40000100800 */
[----:B0-----:R-:W-:Y:S02]  /*13620*/  PRMT R7, RZ, 0x7610, R7 ;  /* 0x00007610ff077816 */ /* 0x001fe40000000007 */
[----:B-----5:R-:W-:-:S04]  /*13630*/  IADD3 R2, P1, R0, R3, RZ ;  /* 0x0000000300027210 */ /* 0x020fc80007f3e0ff */
[----:B------:R-:W2:Y:S04]  /*13640*/  @!P0 LDG.E.U8 R7, desc[UR8][R4.64] ;  /* 0x0000000804078981 */ /* 0x000ea8000c1e1100 */
[----:B---3--:R0:W-:Y:S04]  /*13650*/  STL [R1+0x2d4], R15 ;  /* 0x0002d40f01007387 */ /* 0x0081e80000100800 */
        /* <DEDUP_REMOVED lines=8> */
[----:B------:R-:W2:Y:S01]  /*136e0*/  @!P0 LDG.E.U8 R17, desc[UR8][R2.64] ;  /* 0x0000000802118981 */ /* 0x000ea2000c1e1100 */
[----:B---3--:R-:W-:-:S03]  /*136f0*/  IADD3 R4, P1, R0, R5, RZ ;  /* 0x0000000500047210 */ /* 0x008fc60007f3e0ff */
[----:B------:R-:W3:Y:S04]  /*13700*/  LDL R9, [R1+0x590] ;  /* 0x0005900001097983 */ /* 0x000ee80000100800 */
[----:B------:R-:W4:Y:S01]  /*13710*/  LDL R5, [R1+0x598] ;  /* 0x0005980001057983 */ /* 0x000f220000100800 */
[----:B0-----:R-:W-:Y:S02]  /*13720*/  PRMT R7, RZ, 0x7610, R7 ;  /* 0x00007610ff077816 */ /* 0x001fe40000000007 */
[----:B------:R-:W-:Y:S01]  /*13730*/  PRMT R15, RZ, 0x7610, R15 ;  /* 0x00007610ff0f7816 */ /* 0x000fe2000000000f */
[----:B--2---:R0:W-:Y:S01]  /*13740*/  STL [R1+0x2d0], R17 ;  /* 0x0002d01101007387 */ /* 0x0041e20000100800 */
[C---:B---3--:R-:W-:Y:S02]  /*13750*/  IMAD.X R9, R24.reuse, 0x1, R9, P2 ;  /* 0x0000000118097824 */ /* 0x048fe400010e0609 */
[----:B----4-:R-:W-:-:S03]  /*13760*/  IMAD.X R5, R24, 0x1, R5, P1 ;  /* 0x0000000118057824 */ /* 0x010fc600008e0605 */
        /* <DEDUP_REMOVED lines=8> */
[----:B-----5:R0:W-:Y:S04]  /*137f0*/  STL [R1+0x2cc], R15 ;  /* 0x0002cc0f01007387 */ /* 0x0201e80000100800 */
[----:B0-----:R-:W4:Y:S04]  /*13800*/  LDL.LU R15, [R1+0xe94] ;  /* 0x000e9400010f7983 */ /* 0x001f280000300800 */
[----:B------:R-:W5:Y:S01]  /*13810*/  LDL R5, [R1+0x5bc] ;  /* 0x0005bc0001057983 */ /* 0x000f620000100800 */
[----:B---3--:R-:W-:-:S02]  /*13820*/  PRMT R17, RZ, 0x7610, R17 ;  /* 0x00007610ff117816 */ /* 0x008fc40000000011 */
[----:B------:R-:W-:Y:S02]  /*13830*/  IADD3 R8, P2, R0, R9, RZ ;  /* 0x0000000900087210 */ /* 0x000fe40007f5e0ff */
[----:B------:R-:W3:Y:S01]  /*13840*/  LDL R9, [R1+0x5b0] ;  /* 0x0005b00001097983 */ /* 0x000ee20000100800 */
[----:B--2---:R-:W-:-:S05]  /*13850*/  IMAD.X R3, R24, 0x1, R3, P1 ;  /* 0x0000000118037824 */ /* 0x004fca00008e0603 */
[----:B------:R-:W2:Y:S01]  /*13860*/  @!P0 LDG.E.U8 R17, desc[UR8][R2.64] ;  /* 0x0000000802118981 */ /* 0x000ea2000c1e1100 */
[----:B-----5:R-:W-:-:S03]  /*13870*/  IADD3 R4, P1, R0, R5, RZ ;  /* 0x0000000500047210 */ /* 0x020fc60007f3e0ff */
[----:B------:R-:W5:Y:S01]  /*13880*/  LDL R5, [R1+0x5b8] ;  /* 0x0005b80001057983 */ /* 0x000f620000100800 */
[----:B------:R-:W-:Y:S01]  /*13890*/  PRMT R7, RZ, 0x7610, R7 ;  /* 0x00007610ff077816 */ /* 0x000fe20000000007 */
[----:B---3--:R-:W-:Y:S01]  /*138a0*/  IMAD.X R9, R24, 0x1, R9, P2 ;  /* 0x0000000118097824 */ /* 0x008fe200010e0609 */
[----:B------:R-:W-:-:S04]  /*138b0*/  PRMT R16, RZ, 0x7610, R16 ;  /* 0x00007610ff107816 */ /* 0x000fc80000000010 */
[----:B------:R-:W3:Y:S04]  /*138c0*/  @!P0 LDG.E.U8 R7, desc[UR8][R8.64] ;  /* 0x0000000808078981 */ /* 0x000ee8000c1e1100 */
[----:B--2---:R0:W-:Y:S04]  /*138d0*/  STL [R1+0x2c8], R17 ;  /* 0x0002c81101007387 */ /* 0x0041e80000100800 */
[----:B0-----:R-:W2:Y:S04]  /*138e0*/  LDL.LU R17, [R1+0xe90] ;  /* 0x000e900001117983 */ /* 0x001ea80000300800 */
[----:B------:R-:W4:Y:S01]  /*138f0*/  LDL R3, [R1+0x5c4] ;  /* 0x0005c40001037983 */ /* 0x000f220000100800 */
[----:B-----5:R-:W-:-:S03]  /*13900*/  IMAD.X R5, R24, 0x1, R5, P1 ;  /* 0x0000000118057824 */ /* 0x020fc600008e0605 */
[----:B------:R-:W5:Y:S04]  /*13910*/  LDL R9, [R1+0x5cc] ;  /* 0x0005cc0001097983 */ /* 0x000f680000100800 */
[----:B------:R-:W2:Y:S04]  /*13920*/  @!P0 LDG.E.U8 R16, desc[UR8][R4.64] ;  /* 0x0000000804108981 */ /* 0x000ea8000c1e1100 */
[----:B---3--:R-:W-:Y:S01]  /*13930*/  STL [R1+0xe14], R7 ;  /* 0x000e140701007387 */ /* 0x008fe20000100800 */
[----:B----4-:R-:W-:-:S03]  /*13940*/  IADD3 R2, P1, R0, R3, RZ ;  /* 0x0000000300027210 */ /* 0x010fc60007f3e0ff */
[----:B------:R-:W3:Y:S01]  /*13950*/  LDL R3, [R1+0x5c0] ;  /* 0x0005c00001037983 */ /* 0x000ee20000100800 */
[----:B-----5:R-:W-:-:S03]  /*13960*/  IADD3 R8, P2, R0, R9, RZ ;  /* 0x0000000900087210 */ /* 0x020fc60007f5e0ff */
[----:B--2---:R0:W-:Y:S04]  /*13970*/  STL [R1+0x2c4], R16 ;  /* 0x0002c41001007387 */ /* 0x0041e80000100800 */
[----:B0-----:R-:W2:Y:S04]  /*13980*/  LDL.LU R16, [R1+0xe8c] ;  /* 0x000e8c0001107983 */ /* 0x001ea80000300800 */
[----:B------:R-:W4:Y:S04]  /*13990*/  LDL R9, [R1+0x5c8] ;  /* 0x0005c80001097983 */ /* 0x000f280000100800 */
[----:B------:R-:W5:Y:S01]  /*139a0*/  LDL R5, [R1+0x5d4] ;  /* 0x0005d40001057983 */ /* 0x000f620000100800 */
[----:B------:R-:W-:-:S02]  /*139b0*/  PRMT R15, RZ, 0x7610, R15 ;  /* 0x00007610ff0f7816 */ /* 0x000fc4000000000f */
[----:B------:R-:W-:Y:S01]  /*139c0*/  PRMT R17, RZ, 0x7610, R17 ;  /* 0x00007610ff117816 */ /* 0x000fe20000000011 */
[----:B---3--:R-:W-:-:S05]  /*139d0*/  IMAD.X R3, R24, 0x1, R3, P1 ;  /* 0x0000000118037824 */ /* 0x008fca00008e0603 */
[----:B------:R0:W3:Y:S01]  /*139e0*/  @!P0 LDG.E.U8 R15, desc[UR8][R2.64] ;  /* 0x00000008020f8981 */ /* 0x0000e2000c1e1100 */
[----:B----4-:R-:W-:Y:S01]  /*139f0*/  IMAD.X R9, R24, 0x1, R9, P2 ;  /* 0x0000000118097824 */ /* 0x010fe200010e0609 */
[----:B-----5:R-:W-:-:S04]  /*13a00*/  IADD3 R4, P1, R0, R5, RZ ;  /* 0x0000000500047210 */ /* 0x020fc80007f3e0ff */
[----:B------:R1:W4:Y:S04]  /*13a10*/  @!P0 LDG.E.U8 R17, desc[UR8][R8.64] ;  /* 0x0000000808118981 */ /* 0x000328000c1e1100 */
[----:B------:R-:W5:Y:S01]  /*13a20*/  LDL R5, [R1+0x5d0] ;  /* 0x0005d00001057983 */ /* 0x000f620000100800 */
[----:B0-----:R-:W-:-:S05]  /*13a30*/  PRMT R2, RZ, 0x7610, R2 ;  /* 0x00007610ff027816 */ /* 0x001fca0000000002 */
[----:B-1----:R-:W-:Y:S01]  /*13a40*/  IMAD.MOV.U32 R8, RZ, RZ, R2 ;  /* 0x000000ffff087224 */ /* 0x002fe200078e0002 */
[----:B---3--:R0:W-:Y:S04]  /*13a50*/  STL [R1+0xac], R15 ;  /* 0x0000ac0f01007387 */ /* 0x0081e80000100800 */
[----:B0-----:R-:W3:Y:S04]  /*13a60*/  LDL.LU R15, [R1+0xe88] ;  /* 0x000e8800010f7983 */ /* 0x001ee80000300800 */
[----:B------:R-:W2:Y:S04]  /*13a70*/  LDL R3, [R1+0x5dc] ;  /* 0x0005dc0001037983 */ /* 0x000ea80000100800 */
[----:B----4-:R0:W-:Y:S01]  /*13a80*/  STL [R1+0x2bc], R17 ;  /* 0x0002bc1101007387 */ /* 0x0101e20000100800 */
[----:B-----5:R-:W-:-:S05]  /*13a90*/  IMAD.X R5, R24, 0x1, R5, P1 ;  /* 0x0000000118057824 */ /* 0x020fca00008e0605 */
[----:B------:R-:W4:Y:S04]  /*13aa0*/  @!P0 LDG.E.U8 R8, desc[UR8][R4.64] ;  /* 0x0000000804088981 */ /* 0x000f28000c1e1100 */
[----:B0-----:R-:W5:Y:S04]  /*13ab0*/  LDL.LU R17, [R1+0xe84] ;  /* 0x000e840001117983 */ /* 0x001f680000300800 */
[----:B------:R2:W-:Y:S04]  /*13ac0*/  STL.S16 [R1+0xa4], R2 ;  /* 0x0000a40201007387 */ /* 0x0005e80000100600 */
[----:B------:R-:W3:Y:S04]  /*13ad0*/  LDL R9, [R1+0x5e4] ;  /* 0x0005e40001097983 */ /* 0x000ee80000100800 */
[----:B------:R-:W5:Y:S01]  /*13ae0*/  LDL R5, [R1+0x5ec] ;  /* 0x0005ec0001057983 */ /* 0x000f620000100800 */
[----:B--2---:R-:W-:-:S03]  /*13af0*/  IADD3 R2, P1, R0, R3, RZ ;  /* 0x0000000300027210 */ /* 0x004fc60007f3e0ff */
[----:B------:R-:W2:Y:S04]  /*13b00*/  LDL R3, [R1+0x5d8] ;  /* 0x0005d80001037983 */ /* 0x000ea80000100800 */
[----:B----4-:R3:W-:Y:S02]  /*13b10*/  @!P0 STL [R1+0xa4], R8 ;  /* 0x0000a40801008387 */ /* 0x0107e40000100800 */
[----:B---3--:R-:W-:Y:S02]  /*13b20*/  IADD3 R8, P2, R0, R9, RZ ;  /* 0x0000000900087210 */ /* 0x008fe40007f5e0ff */
[----:B------:R-:W3:Y:S01]  /*13b30*/  LDL R9, [R1+0x5e0] ;  /* 0x0005e00001097983 */ /* 0x000ee20000100800 */
[----:B-----5:R-:W-:Y:S02]  /*13b40*/  PRMT R17, RZ, 0x7610, R17 ;  /* 0x00007610ff117816 */ /* 0x020fe40000000011 */
[----:B------:R-:W-:Y:S01]  /*13b50*/  PRMT R15, RZ, 0x7610, R15 ;  /* 0x00007610ff0f7816 */ /* 0x000fe2000000000f */
[----:B--2---:R-:W-:Y:S01]  /*13b60*/  IMAD.X R3, R24, 0x1, R3, P1 ;  /* 0x0000000118037824 */ /* 0x004fe200008e0603 */
        /* <DEDUP_REMOVED lines=27> */
[----:B------:R-:W4:Y:S01]  /*13d20*/  @!P0 LDG.E.U8 R16, desc[UR8][R2.64] ;  /* 0x0000000802108981 */ /* 0x000f22000c1e1100 */
[----:B--2---:R-:W-:-:S05]  /*13d30*/  IMAD.X R9, R24, 0x1, R9, P2 ;  /* 0x0000000118097824 */ /* 0x004fca00010e0609 */
[----:B------:R-:W2:Y:S01]  /*13d40*/  @!P0 LDG.E.U8 R29, desc[UR8][R8.64] ;  /* 0x00000008081d8981 */ /* 0x000ea2000c1e1100 */
[----:B------:R-:W-:Y:S01]  /*13d50*/  PRMT R11, RZ, 0x7610, R11 ;  /* 0x00007610ff0b7816 */ /* 0x000fe2000000000b */
[----:B---3--:R-:W-:Y:S02]  /*13d60*/  IMAD.X R5, R24, 0x1, R5, P1 ;  /* 0x0000000118057824 */ /* 0x008fe400008e0605 */
[----:B----4-:R0:W-:Y:S04]  /*13d70*/  STL [R1+0x78], R16 ;  /* 0x0000781001007387 */ /* 0x0101e80000100800 */
[----:B------:R-:W3:Y:S04]  /*13d80*/  @!P0 LDG.E.U8 R11, desc[UR8][R4.64] ;  /* 0x00000008040b8981 */ /* 0x000ee8000c1e1100 */
[----:B0-----:R-:W4:Y:S04]  /*13d90*/  LDL.LU R16, [R1+0xe78] ;  /* 0x000e780001107983 */ /* 0x001f280000300800 */
[----:B------:R-:W5:Y:S04]  /*13da0*/  LDL R3, [R1+0x60c] ;  /* 0x00060c0001037983 */ /* 0x000f680000100800 */
[----:B--2---:R0:W-:Y:S04]  /*13db0*/  STL [R1+0x7c], R29 ;  /* 0x00007c1d01007387 */ /* 0x0041e80000100800 */
[----:B0-----:R-:W2:Y:S04]  /*13dc0*/  LDL.LU R29, [R1+0xe74] ;  /* 0x000e7400011d7983 */ /* 0x001ea80000300800 */
[----:B------:R-:W4:Y:S04]  /*13dd0*/  LDL R9, [R1+0x614] ;  /* 0x0006140001097983 */ /* 0x000f280000100800 */
[----:B------:R-:W2:Y:S01]  /*13de0*/  LDL R5, [R1+0x61c] ;  /* 0x00061c0001057983 */ /* 0x000ea20000100800 */
[----:B-----5:R-:W-:-:S03]  /*13df0*/  IADD3 R2, P1, R0, R3, RZ ;  /* 0x0000000300027210 */ /* 0x020fc60007f3e0ff */
[----:B------:R-:W5:Y:S04]  /*13e00*/  LDL R3, [R1+0x608] ;  /* 0x0006080001037983 */ /* 0x000f680000100800 */
[----:B---3--:R0:W-:Y:S01]  /*13e10*/  STL [R1+0x74], R11 ;  /* 0x0000740b01007387 */ /* 0x0081e20000100800 */
[----:B------:R-:W-:Y:S02]  /*13e20*/  PRMT R28, RZ, 0x7610, R28 ;  /* 0x00007610ff1c7816 */ /* 0x000fe4000000001c */
[----:B------:R-:W-:Y:S02]  /*13e30*/  PRMT R26, RZ, 0x7610, R26 ;  /* 0x00007610ff1a7816 */ /* 0x000fe4000000001a */
[----:B------:R-:W-:Y:S01]  /*13e40*/  PRMT R14, RZ, 0x7610, R14 ;  /* 0x00007610ff0e7816 */ /* 0x000fe2000000000e */
[----:B0-----:R-:W3:Y:S01]  /*13e50*/  LDL R11, [R1+0x620] ;  /* 0x00062000010b7983 */ /* 0x001ee20000100800 */
[----:B----4-:R-:W-:-:S03]  /*13e60*/  IADD3 R8, P2, R0, R9, RZ ;  /* 0x0000000900087210 */ /* 0x010fc60007f5e0ff */
[----:B------:R-:W4:Y:S01]  /*13e70*/  LDL R9, [R1+0x610] ;  /* 0x0006100001097983 */ /* 0x000f220000100800 */
[----:B-----5:R-:W-:Y:S01]  /*13e80*/  IMAD.X R3, R24, 0x1, R3, P1 ;  /* 0x0000000118037824 */ /* 0x020fe200008e0603 */
[----:B--2---:R-:W-:Y:S02]  /*13e90*/  IADD3 R4, P1, R0, R5, RZ ;  /* 0x0000000500047210 */ /* 0x004fe40007f3e0ff */
[----:B------:R-:W2:Y:S04]  /*13ea0*/  LDL R5, [R1+0x618] ;  /* 0x0006180001057983 */ /* 0x000ea80000100800 */
[----:B------:R-:W5:Y:S01]  /*13eb0*/  @!P0 LDG.E.U8 R28, desc[UR8][R2.64] ;  /* 0x00000008021c8981 */ /* 0x000f62000c1e1100 */
[----:B----4-:R-:W-:-:S05]  /*13ec0*/  IMAD.X R9, R24, 0x1, R9, P2 ;  /* 0x0000000118097824 */ /* 0x010fca00010e0609 */
[----:B------:R-:W4:Y:S01]  /*13ed0*/  @!P0 LDG.E.U8 R26, desc[UR8][R8.64] ;  /* 0x00000008081a8981 */ /* 0x000f22000c1e1100 */
[----:B--2---:R-:W-:-:S03]  /*13ee0*/  IMAD.X R5, R24, 0x1, R5, P1 ;  /* 0x0000000118057824 */ /* 0x004fc600008e0605 */
[----:B-----5:R0:W-:Y:S04]  /*13ef0*/  STL [R1+0x6c], R28 ;  /* 0x00006c1c01007387 */ /* 0x0201e80000100800 */
[----:B------:R-:W2:Y:S04]  /*13f00*/  @!P0 LDG.E.U8 R14, desc[UR8][R4.64] ;  /* 0x00000008040e8981 */ /* 0x000ea8000c1e1100 */
[----:B0-----:R-:W5:Y:S04]  /*13f10*/  LDL.LU R28, [R1+0xe70] ;  /* 0x000e7000011c7983 */ /* 0x001f680000300800 */
[----:B------:R-:W3:Y:S04]  /*13f20*/  LDL R3, [R1+0x624] ;  /* 0x0006240001037983 */ /* 0x000ee80000100800 */
[----:B----4-:R0:W-:Y:S04]  /*13f30*/  STL [R1+0x70], R26 ;  /* 0x0000701a01007387 */ /* 0x0101e80000100800 */
[----:B0-----:R-:W4:Y:S04]  /*13f40*/  LDL.LU R26, [R1+0xe6c] ;  /* 0x000e6c00011a7983 */ /* 0x001f280000300800 */
[----:B------:R-:W5:Y:S04]  /*13f50*/  LDL R9, [R1+0x62c] ;  /* 0x00062c0001097983 */ /* 0x000f680000100800 */
[----:B------:R-:W4:Y:S04]  /*13f60*/  LDL R5, [R1+0x634] ;  /* 0x0006340001057983 */ /* 0x000f280000100800 */
[----:B--2---:R0:W-:Y:S01]  /*13f70*/  STL [R1+0x64], R14 ;  /* 0x0000640e01007387 */ /* 0x0041e20000100800 */
[----:B------:R-:W-:-:S02]  /*13f80*/  PRMT R27, RZ, 0x7610, R27 ;  /* 0x00007610ff1b7816 */ /* 0x000fc4000000001b */
[C---:B---3--:R-:W-:Y:S01]  /*13f90*/  IADD3 R2, P1, R0.reuse, R3, RZ ;  /* 0x0000000300027210 */ /* 0x048fe20007f3e0ff */
[----:B0-----:R-:W2:Y:S01]  /*13fa0*/  LDL R14, [R1+0x638] ;  /* 0x00063800010e7983 */ /* 0x001ea20000100800 */
[----:B-----5:R-:W-:-:S03]  /*13fb0*/  IADD3 R8, P2, R0, R9, RZ ;  /* 0x0000000900087210 */ /* 0x020fc60007f5e0ff */
[----:B------:R-:W3:Y:S01]  /*13fc0*/  LDL R9, [R1+0x628] ;  /* 0x0006280001097983 */ /* 0x000ee20000100800 */
[----:B------:R-:W-:Y:S01]  /*13fd0*/  IMAD.X R3, R24, 0x1, R11, P1 ;  /* 0x0000000118037824 */ /* 0x000fe200008e060b */
[----:B------:R-:W-:Y:S02]  /*13fe0*/  PRMT R25, RZ, 0x7610, R25 ;  /* 0x00007610ff197816 */ /* 0x000fe40000000019 */
[----:B------:R-:W5:Y:S04]  /*13ff0*/  LDL R11, [R1+0x64c] ;  /* 0x00064c00010b7983 */ /* 0x000f680000100800 */
[----:B------:R-:W2:Y:S01]  /*14000*/  @!P0 LDG.E.U8 R27, desc[UR8][R2.64] ;  /* 0x00000008021b8981 */ /* 0x000ea2000c1e1100 */
[----:B----4-:R-:W-:-:S03]  /*14010*/  IADD3 R4, P1, R0, R5, RZ ;  /* 0x0000000500047210 */ /* 0x010fc60007f3e0ff */
[----:B------:R-:W4:Y:S01]  /*14020*/  LDL R5, [R1+0x630] ;  /* 0x0006300001057983 */ /* 0x000f220000100800 */
[----:B---3--:R-:W-:-:S05]  /*14030*/  IMAD.X R9, R24, 0x1, R9, P2 ;  /* 0x0000000118097824 */ /* 0x008fca00010e0609 */
[----:B------:R-:W3:Y:S04]  /*14040*/  @!P0 LDG.E.U8 R25, desc[UR8][R8.64] ;  /* 0x0000000808198981 */ /* 0x000ee8000c1e1100 */
[----:B--2---:R0:W-:Y:S01]  /*14050*/  STL [R1+0x5c], R27 ;  /* 0x00005c1b01007387 */ /* 0x0041e20000100800 */
[----:B------:R-:W-:Y:S01]  /*14060*/  PRMT R10, RZ, 0x7610, R10 ;  /* 0x00007610ff0a7816 */ /* 0x000fe2000000000a */
[----:B----4-:R-:W-:-:S05]  /*14070*/  IMAD.X R5, R24, 0x1, R5, P1 ;  /* 0x0000000118057824 */ /* 0x010fca00008e0605 */
[----:B------:R-:W2:Y:S04]  /*14080*/  @!P0 LDG.E.U8 R10, desc[UR8][R4.64] ;  /* 0x00000008040a8981 */ /* 0x000ea8000c1e1100 */
[----:B0-----:R-:W4:Y:S04]  /*14090*/  LDL.LU R27, [R1+0xe68] ;  /* 0x000e6800011b7983 */ /* 0x001f280000300800 */
[----:B------:R-:W5:Y:S04]  /*140a0*/  LDL R3, [R1+0x63c] ;  /* 0x00063c0001037983 */ /* 0x000f680000100800 */
[----:B---3--:R0:W-:Y:S04]  /*140b0*/  STL [R1+0x60], R25 ;  /* 0x0000601901007387 */ /* 0x0081e80000100800 */
[----:B0-----:R-:W3:Y:S04]  /*140c0*/  LDL.LU R25, [R1+0xe64] ;  /* 0x000e640001197983 */ /* 0x001ee80000300800 */
[----:B------:R-:W4:Y:S01]  /*140d0*/  LDL R9, [R1+0x644] ;  /* 0x0006440001097983 */ /* 0x000f220000100800 */
[----:B------:R-:W-:-:S02]  /*140e0*/  PRMT R19, RZ, 0x7610, R19 ;  /* 0x00007610ff137816 */ /* 0x000fc40000000013 */
[----:B-----5:R-:W-:Y:S01]  /*140f0*/  IADD3 R2, P1, R0, R3, RZ ;  /* 0x0000000300027210 */ /* 0x020fe20007f3e0ff */
[----:B--2---:R0:W-:Y:S04]  /*14100*/  STL [R1+0x58], R10 ;  /* 0x0000580a01007387 */ /* 0x0041e80000100800 */
[----:B------:R-:W-:Y:S01]  /*14110*/  IMAD.X R3, R24, 0x1, R14, P1 ;  /* 0x0000000118037824 */ /* 0x000fe200008e060e */
[----:B------:R-:W-:Y:S01]  /*14120*/  PRMT R7, RZ, 0x7610, R7 ;  /* 0x00007610ff077816 */ /* 0x000fe20000000007 */
[----:B------:R-:W2:Y:S04]  /*14130*/  LDL R14, [R1+0x66c] ;  /* 0x00066c00010e7983 */ /* 0x000ea80000100800 */
[----:B------:R-:W5:Y:S01]  /*14140*/  @!P0 LDG.E.U8 R19, desc[UR8][R2.64] ;  /* 0x0000000802138981 */ /* 0x000f62000c1e1100 */
[----:B----4-:R-:W-:-:S03]  /*14150*/  IADD3 R8, P2, R0, R9, RZ ;  /* 0x0000000900087210 */ /* 0x010fc60007f5e0ff */
[----:B0-----:R-:W4:Y:S04]  /*14160*/  LDL R10, [R1+0x650] ;  /* 0x00065000010a7983 */ /* 0x001f280000100800 */
[----:B------:R-:W3:Y:S01]  /*14170*/  LDL R9, [R1+0x640] ;  /* 0x0006400001097983 */ /* 0x000ee20000100800 */
[----:B------:R-:W-:-:S03]  /*14180*/  IADD3 R4, P1, R0, R11, RZ ;  /* 0x0000000b00047210 */ /* 0x000fc60007f3e0ff */
[----:B------:R-:W2:Y:S04]  /*14190*/  LDL R5, [R1+0x648] ;  /* 0x0006480001057983 */ /* 0x000ea80000100800 */
[----:B------:R-:W4:Y:S04]  /*141a0*/  LDL R11, [R1+0x660] ;  /* 0x00066000010b7983 */ /* 0x000f280000100800 */
[----:B-----5:R0:W-:Y:S04]  /*141b0*/  STL [R1+0x50], R19 ;  /* 0x0000501301007387 */ /* 0x0201e80000100800 */
[----:B0-----:R-:W5:Y:S04]  /*141c0*/  LDL.LU R19, [R1+0xe60] ;  /* 0x000e600001137983 */ /* 0x001f680000300800 */
[----:B------:R-:W4:Y:S01]  /*141d0*/  LDL R3, [R1+0x654] ;  /* 0x0006540001037983 */ /* 0x000f220000100800 */
[----:B---3--:R-:W-:-:S05]  /*141e0*/  IMAD.X R9, R24, 0x1, R9, P2 ;  /* 0x0000000118097824 */ /* 0x008fca00010e0609 */
[----:B------:R-:W3:Y:S01]  /*141f0*/  @!P0 LDG.E.U8 R7, desc[UR8][R8.64] ;  /* 0x0000000808078981 */ /* 0x000ee2000c1e1100 */
[----:B------:R-:W-:Y:S01]  /*14200*/  PRMT R18, RZ, 0x7610, R18 ;  /* 0x00007610ff127816 */ /* 0x000fe20000000012 */
[----:B--2---:R-:W-:-:S05]  /*14210*/  IMAD.X R5, R24, 0x1, R5, P1 ;  /* 0x0000000118057824 */ /* 0x004fca00008e0605 */
[----:B------:R-:W2:Y:S04]  /*14220*/  @!P0 LDG.E.U8 R18, desc[UR8][R4.64] ;  /* 0x0000000804128981 */ /* 0x000ea8000c1e1100 */
[----:B------:R-:W5:Y:S01]  /*14230*/  LDL R8, [R1+0x664] ;  /* 0x0006640001087983 */ /* 0x000f620000100800 */
[----:B----4-:R-:W-:-:S05]  /*14240*/  IADD3 R2, P1, R0, R3, RZ ;  /* 0x0000000300027210 */ /* 0x010fca0007f3e0ff */
[----:B------:R-:W-:Y:S01]  /*14250*/  IMAD.X R3, R24, 0x1, R10, P1 ;  /* 0x0000000118037824 */ /* 0x000fe200008e060a */
[----:B---3--:R0:W-:Y:S02]  /*14260*/  STL [R1+0xe18], R7 ;  /* 0x000e180701007387 */ /* 0x0081e40000100800 */
[----:B0-----:R-:W-:-:S06]  /*14270*/  PRMT R7, RZ, 0x7610, R7 ;  /* 0x00007610ff077816 */ /* 0x001fcc0000000007 */
[----:B------:R-:W3:Y:S01]  /*14280*/  @!P0 LDG.E.U8 R7, desc[UR8][R2.64] ;  /* 0x0000000802078981 */ /* 0x000ee2000c1e1100 */
[----:B------:R-:W-:Y:S02]  /*14290*/  PRMT R9, RZ, 0x7610, R9 ;  /* 0x00007610ff097816 */ /* 0x000fe40000000009 */
[C---:B-----5:R-:W-:Y:S01]  /*142a0*/  IADD3 R8, P2, R0.reuse, R8, RZ ;  /* 0x0000000800087210 */ /* 0x060fe20007f5e0ff */
[----:B--2---:R0:W-:Y:S01]  /*142b0*/  STL [R1+0x4c], R18 ;  /* 0x00004c1201007387 */ /* 0x0041e20000100800 */
[----:B------:R-:W-:-:S03]  /*142c0*/  IADD3 R4, P1, R0, R14, RZ ;  /* 0x0000000e00047210 */ /* 0x000fc60007f3e0ff */
[----:B0-----:R-:W2:Y:S04]  /*142d0*/  LDL.LU R18, [R1+0xe5c] ;  /* 0x000e5c0001127983 */ /* 0x001ea80000300800 */
[----:B------:R-:W4:Y:S04]  /*142e0*/  LDL R10, [R1+0x670] ;  /* 0x00067000010a7983 */ /* 0x000f280000100800 */
[----:B------:R-:W5:Y:S04]  /*142f0*/  LDL R5, [R1+0x668] ;  /* 0x0006680001057983 */ /* 0x000f680000100800 */
[----:B------:R0:W-:Y:S04]  /*14300*/  STL.S16 [R1+0x48], R9 ;  /* 0x0000480901007387 */ /* 0x0001e80000100600 */
[----:B------:R-:W2:Y:S04]  /*14310*/  LDL R14, [R1+0x684] ;  /* 0x00068400010e7983 */ /* 0x000ea80000100800 */
[----:B------:R-:W4:Y:S01]  /*14320*/  LDL R3, [R1+0x674] ;  /* 0x0006740001037983 */ /* 0x000f220000100800 */
[----:B0-----:R-:W-:-:S03]  /*14330*/  IMAD.X R9, R24, 0x1, R11, P2 ;  /* 0x0000000118097824 */ /* 0x001fc600010e060b */
[----:B------:R-:W2:Y:S04]  /*14340*/  LDL R11, [R1+0x678] ;  /* 0x00067800010b7983 */ /* 0x000ea80000100800 */
[----:B---3--:R0:W-:Y:S04]  /*14350*/  STL [R1+0xe1c], R7 ;  /* 0x000e1c0701007387 */ /* 0x0081e80000100800 */
[----:B0-----:R-:W3:Y:S01]  /*14360*/  LDL.LU R7, [R1+0x48] ;  /* 0x0000480001077983 */ /* 0x001ee20000300800 */
[----:B------:R-:W-:Y:S01]  /*14370*/  PRMT R20, RZ, 0x7610, R20 ;  /* 0x00007610ff147816 */ /* 0x000fe20000000014 */
[----:B-----5:R-:W-:-:S05]  /*14380*/  IMAD.X R5, R24, 0x1, R5, P1 ;  /* 0x0000000118057824 */ /* 0x020fca00008e0605 */
[----:B------:R-:W5:Y:S04]  /*14390*/  @!P0 LDG.E.U8 R20, desc[UR8][R4.64] ;  /* 0x0000000804148981 */ /* 0x000f68000c1e1100 */
[----:B---3--:R-:W3:Y:S04]  /*143a0*/  @!P0 LDG.E.U8 R7, desc[UR8][R8.64] ;  /* 0x0000000808078981 */ /* 0x008ee8000c1e1100 */
[----:B------:R-:W2:Y:S01]  /*143b0*/  LDL R9, [R1+0x67c] ;  /* 0x00067c0001097983 */ /* 0x000ea20000100800 */
[----:B----4-:R-:W-:-:S05]  /*143c0*/  IADD3 R2, P1, R0, R3, RZ ;  /* 0x0000000300027210 */ /* 0x010fca0007f3e0ff */
[----:B------:R-:W-:Y:S01]  /*143d0*/  IMAD.X R3, R24, 0x1, R10, P1 ;  /* 0x0000000118037824 */ /* 0x000fe200008e060a */
[----:B------:R-:W-:Y:S01]  /*143e0*/  PRMT R21, RZ, 0x7610, R21 ;  /* 0x00007610ff157816 */ /* 0x000fe20000000015 */
[----:B---3--:R0:W-:Y:S04]  /*143f0*/  STL [R1+0xe20], R7 ;  /* 0x000e200701007387 */ /* 0x0081e80000100800 */
[----:B-----5:R1:W-:Y:S01]  /*14400*/  STL [R1+0x40], R20 ;  /* 0x0000401401007387 */ /* 0x0203e20000100800 */
[----:B0-----:R-:W-:Y:S02]  /*14410*/  PRMT R7, RZ, 0x7610, R7 ;  /* 0x00007610ff077816 */ /* 0x001fe40000000007 */
[----:B--2---:R-:W-:Y:S01]  /*14420*/  IADD3 R8, P2, R0, R9, RZ ;  /* 0x0000000900087210 */ /* 0x004fe20007f5e0ff */
[----:B-1----:R-:W2:Y:S04]  /*14430*/  LDL.LU R20, [R1+0xe58] ;  /* 0x000e580001147983 */ /* 0x002ea80000300800 */
[----:B------:R-:W-:Y:S01]  /*14440*/  IMAD.X R9, R24, 0x1, R11, P2 ;  /* 0x0000000118097824 */ /* 0x000fe200010e060b */
[----:B------:R-:W3:Y:S04]  /*14450*/  @!P0 LDG.E.U8 R7, desc[UR8][R2.64] ;  /* 0x0000000802078981 */ /* 0x000ee8000c1e1100 */
[----:B------:R-:W4:Y:S04]  /*14460*/  LDL R5, [R1+0x680] ;  /* 0x0006800001057983 */ /* 0x000f280000100800 */
[----:B------:R-:W5:Y:S01]  /*14470*/  @!P0 LDG.E.U8 R21, desc[UR8][R8.64] ;  /* 0x0000000808158981 */ /* 0x000f62000c1e1100 */
[----:B------:R-:W-:-:S03]  /*14480*/  IADD3 R4, P1, R0, R14, RZ ;  /* 0x0000000e00047210 */ /* 0x000fc60007f3e0ff */
[----:B------:R-:W2:Y:S04]  /*14490*/  LDL R10, [R1+0x688] ;  /* 0x00068800010a7983 */ /* 0x000ea80000100800 */
[----:B------:R-:W2:Y:S04]  /*144a0*/  LDL R14, [R1+0x69c] ;  /* 0x00069c00010e7983 */ /* 0x000ea80000100800 */
[----:B------:R-:W2:Y:S04]  /*144b0*/  LDL R11, [R1+0x698] ;  /* 0x00069800010b7983 */ /* 0x000ea80000100800 */
[----:B------:R-:W2:Y:S04]  /*144c0*/  LDL R3, [R1+0x68c] ;  /* 0x00068c0001037983 */ /* 0x000ea80000100800 */
[----:B---3--:R0:W-:Y:S01]  /*144d0*/  STL [R1+0xe24], R7 ;  /* 0x000e240701007387 */ /* 0x0081e20000100800 */
[----:B----4-:R-:W-:Y:S01]  /*144e0*/  IMAD.X R5, R24, 0x1, R5, P1 ;  /* 0x0000000118057824 */ /* 0x010fe200008e0605 */
[----:B0-----:R-:W-:-:S02]  /*144f0*/  PRMT R7, RZ, 0x7610, R7 ;  /* 0x00007610ff077816 */ /* 0x001fc40000000007 */
[----:B-----5:R0:W-:Y:S04]  /*14500*/  STL [R1+0x3c], R21 ;  /* 0x00003c1501007387 */ /* 0x0201e80000100800 */
[----:B------:R-:W3:Y:S04]  /*14510*/  @!P0 LDG.E.U8 R7, desc[UR8][R4.64] ;  /* 0x0000000804078981 */ /* 0x000ee8000c1e1100 */
[----:B0-----:R-:W4:Y:S04]  /*14520*/  LDL.LU R21, [R1+0xe54] ;  /* 0x000e540001157983 */ /* 0x001f280000300800 */
[----:B------:R-:W5:Y:S04]  /*14530*/  LDL R9, [R1+0x694] ;  /* 0x0006940001097983 */ /* 0x000f680000100800 */
[----:B---3--:R0:W-:Y:S01]  /*14540*/  STL [R1+0xe28], R7 ;  /* 0x000e280701007387 */ /* 0x0081e20000100800 */
[----:B-----5:R-:W-:-:S03]  /*14550*/  IADD3 R8, P2, R0, R9, RZ ;  /* 0x0000000900087210 */ /* 0x020fc60007f5e0ff */
[----:B------:R-:W3:Y:S01]  /*14560*/  LDL R9, [R1+0x690] ;  /* 0x0006900001097983 */ /* 0x000ee20000100800 */
[----:B--2---:R-:W-:Y:S02]  /*14570*/  IADD3 R2, P1, R0, R3, RZ ;  /* 0x0000000300027210 */ /* 0x004fe40007f3e0ff */
[----:B------:R-:W-:-:S03]  /*14580*/  PRMT R12, RZ, 0x7610, R12 ;  /* 0x00007610ff0c7816 */ /* 0x000fc6000000000c */
[----:B------:R-:W-:Y:S01]  /*14590*/  IMAD.X R3, R24, 0x1, R10, P1 ;  /* 0x0000000118037824 */ /* 0x000fe200008e060a */
[----:B------:R-:W-:Y:S01]  /*145a0*/  IADD3 R4, P1, R0, R14, RZ ;  /* 0x0000000e00047210 */ /* 0x000fe20007f3e0ff */
[----:B------:R-:W2:Y:S01]  /*145b0*/  LDL R10, [R1+0x6a0] ;  /* 0x0006a000010a7983 */ /* 0x000ea20000100800 */
[----:B0-----:R-:W-:Y:S02]  /*145c0*/  PRMT R7, RZ, 0x7610, R7 ;  /* 0x00007610ff077816 */ /* 0x001fe40000000007 */
[----:B------:R-:W-:Y:S01]  /*145d0*/  PRMT R22, RZ, 0x7610, R22 ;  /* 0x00007610ff167816 */ /* 0x000fe20000000016 */
[----:B------:R-:W5:Y:S01]  /*145e0*/  @!P0 LDG.E.U8 R12, desc[UR8][R2.64] ;  /* 0x00000008020c8981 */ /* 0x000f62000c1e1100 */
[----:B------:R-:W-:-:S03]  /*145f0*/  IMAD.X R5, R24, 0x1, R11, P1 ;  /* 0x0000000118057824 */ /* 0x000fc600008e060b */
[----:B------:R-:W4:Y:S04]  /*14600*/  LDL R14, [R1+0x6a8] ;  /* 0x0006a800010e7983 */ /* 0x000f280000100800 */
[----:B------:R-:W4:Y:S04]  /*14610*/  @!P0 LDG.E.U8 R22, desc[UR8][R4.64] ;  /* 0x0000000804168981 */ /* 0x000f28000c1e1100 */
[----:B------:R-:W2:Y:S01]  /*14620*/  LDL R3, [R1+0x6a4] ;  /* 0x0006a40001037983 */ /* 0x000ea20000100800 */
[----:B---3--:R-:W-:-:S05]  /*14630*/  IMAD.X R9, R24, 0x1, R9, P2 ;  /* 0x0000000118097824 */ /* 0x008fca00010e0609 */
[----:B------:R-:W3:Y:S04]  /*14640*/  @!P0 LDG.E.U8 R7, desc[UR8][R8.64] ;  /* 0x0000000808078981 */ /* 0x000ee8000c1e1100 */
[----:B-----5:R0:W-:Y:S04]  /*14650*/  STL [R1+0x2c], R12 ;  /* 0x00002c0c01007387 */ /* 0x0201e80000100800 */
[----:B------:R-:W5:Y:S04]  /*14660*/  LDL R11, [R1+0x6bc] ;  /* 0x0006bc00010b7983 */ /* 0x000f680000100800 */
[----:B------:R-:W5:Y:S01]  /*14670*/  LDL R9, [R1+0x6ac] ;  /* 0x0006ac0001097983 */ /* 0x000f620000100800 */
[----:B--2---:R-:W-:-:S03]  /*14680*/  IADD3 R2, P1, R0, R3, RZ ;  /* 0x0000000300027210 */ /* 0x004fc60007f3e0ff */
[----:B0-----:R-:W2:Y:S02]  /*14690*/  LDL R12, [R1+0x6b0] ;  /* 0x0006b000010c7983 */ /* 0x001ea40000100800 */
[----:B------:R-:W-:Y:S02]  /*146a0*/  IMAD.X R3, R24, 0x1, R10, P1 ;  /* 0x0000000118037824 */ /* 0x000fe400008e060a */
[----:B---3--:R0:W-:Y:S04]  /*146b0*/  STL [R1+0xe2c], R7 ;  /* 0x000e2c0701007387 */ /* 0x0081e80000100800 */
[----:B----4-:R1:W-:Y:S01]  /*146c0*/  STL [R1+0x28], R22 ;  /* 0x0000281601007387 */ /* 0x0103e20000100800 */
[----:B0-----:R-:W-:-:S03]  /*146d0*/  PRMT R7, RZ, 0x7610, R7 ;  /* 0x00007610ff077816 */ /* 0x001fc60000000007 */
[----:B-1----:R-:W3:Y:S04]  /*146e0*/  LDL.LU R22, [R1+0xe50] ;  /* 0x000e500001167983 */ /* 0x002ee80000300800 */
[----:B------:R-:W4:Y:S04]  /*146f0*/  LDL R5, [R1+0x6b4] ;  /* 0x0006b40001057983 */ /* 0x000f280000100800 */
[----:B------:R-:W2:Y:S01]  /*14700*/  @!P0 LDG.E.U8 R7, desc[UR8][R2.64] ;  /* 0x0000000802078981 */ /* 0x000ea2000c1e1100 */
[----:B-----5:R-:W-:Y:S02]  /*14710*/  IADD3 R8, P2, R0, R9, RZ ;  /* 0x0000000900087210 */ /* 0x020fe40007f5e0ff */
[----:B------:R-:W-:Y:S01]  /*14720*/  PRMT R17, RZ, 0x7610, R17 ;  /* 0x00007610ff117816 */ /* 0x000fe20000000011 */
[----:B------:R-:W5:Y:S02]  /*14730*/  LDL R10, [R1+0x6c4] ;  /* 0x0006c400010a7983 */ /* 0x000f640000100800 */
[----:B------:R-:W-:-:S02]  /*14740*/  IMAD.X R9, R24, 0x1, R14, P2 ;  /* 0x0000000118097824 */ /* 0x000fc400010e060e */
[----:B------:R-:W3:Y:S04]  /*14750*/  LDL R14, [R1+0x6cc] ;  /* 0x0006cc00010e7983 */ /* 0x000ee80000100800 */
[----:B------:R-:W5:Y:S01]  /*14760*/  @!P0 LDG.E.U8 R17, desc[UR8][R8.64] ;  /* 0x0000000808118981 */ /* 0x000f62000c1e1100 */
[----:B----4-:R-:W-:-:S03]  /*14770*/  IADD3 R4, P1, R0, R5, RZ ;  /* 0x0000000500047210 */ /* 0x010fc60007f3e0ff */
[----:B--2---:R0:W-:Y:S02]  /*14780*/  STL [R1+0xe30], R7 ;  /* 0x000e300701007387 */ /* 0x0041e40000100800 */
[----:B------:R-:W-:Y:S02]  /*14790*/  IMAD.X R5, R24, 0x1, R12, P1 ;  /* 0x0000000118057824 */ /* 0x000fe400008e060c */
[----:B------:R-:W2:Y:S01]  /*147a0*/  LDL R3, [R1+0x6b8] ;  /* 0x0006b80001037983 */ /* 0x000ea20000100800 */
[----:B0-----:R-:W-:-:S03]  /*147b0*/  PRMT R7, RZ, 0x7610, R7 ;  /* 0x00007610ff077816 */ /* 0x001fc60000000007 */
[----:B------:R-:W4:Y:S04]  /*147c0*/  LDL R12, [R1+0x6c8] ;  /* 0x0006c800010c7983 */ /* 0x000f280000100800 */
[----:B------:R0:W3:Y:S01]  /*147d0*/  @!P0 LDG.E.U8 R7, desc[UR8][R4.64] ;  /* 0x0000000804078981 */ /* 0x0000e2000c1e1100 */
[----:B------:R-:W-:Y:S02]  /*147e0*/  PRMT R13, RZ, 0x7610, R13 ;  /* 0x00007610ff0d7816 */ /* 0x000fe4000000000d */
[----:B------:R-:W-:Y:S01]  /*147f0*/  IADD3 R2, P1, R0, R11, RZ ;  /* 0x0000000b00027210 */ /* 0x000fe20007f3e0ff */
[----:B-----5:R1:W-:Y:S02]  /*14800*/  STL [R1+0x24], R17 ;  /* 0x0000241101007387 */ /* 0x0203e40000100800 */
[----:B0-----:R-:W-:-:S02]  /*14810*/  IMAD.MOV.U32 R5, RZ, RZ, R13 ;  /* 0x000000ffff057224 */ /* 0x001fc400078e000d */
[----:B-1----:R-:W5:Y:S01]  /*14820*/  LDL R17, [R1+0x6d4] ;  /* 0x0006d40001117983 */ /* 0x002f620000100800 */
[----:B------:R-:W-:Y:S01]  /*14830*/  IADD3 R8, P2, R0, R10, RZ ;  /* 0x0000000a00087210 */ /* 0x000fe20007f5e0ff */
[----:B--2---:R-:W-:-:S05]  /*14840*/  IMAD.X R3, R24, 0x1, R3, P1 ;  /* 0x0000000118037824 */ /* 0x004fca00008e0603 */
[----:B------:R-:W2:Y:S04]  /*14850*/  @!P0 LDG.E.U8 R5, desc[UR8][R2.64] ;  /* 0x0000000802058981 */ /* 0x000ea8000c1e1100 */
[----:B---3--:R-:W-:Y:S04]  /*14860*/  STL [R1+0xe34], R7 ;  /* 0x000e340701007387 */ /* 0x008fe80000100800 */
[----:B------:R-:W3:Y:S04]  /*14870*/  LDL R9, [R1+0x6c0] ;  /* 0x0006c00001097983 */ /* 0x000ee80000100800 */
[----:B------:R-:W3:Y:S01]  /*14880*/  LDL R10, [R1+0x6d0] ;  /* 0x0006d000010a7983 */ /* 0x000ee20000100800 */
[----:B------:R-:W-:-:S03]  /*14890*/  IADD3 R4, P1, R0, R14, RZ ;  /* 0x0000000e00047210 */ /* 0x000fc60007f3e0ff */
[----:B------:R-:W3:Y:S01]  /*148a0*/  LDL R11, [R1+0x6dc] ;  /* 0x0006dc00010b7983 */ /* 0x000ee20000100800 */
[----:B------:R-:W-:-:S03]  /*148b0*/  PRMT R23, RZ, 0x7610, R23 ;  /* 0x00007610ff177816 */ /* 0x000fc60000000017 */
[----:B------:R0:W-:Y:S04]  /*148c0*/  STL.S16 [R1+0x14], R13 ;  /* 0x0000140d01007387 */ /* 0x0001e80000100600 */
[----:B------:R-:W3:Y:S01]  /*148d0*/  LDL R14, [R1+0x6e4] ;  /* 0x0006e400010e7983 */ /* 0x000ee20000100800 */
[----:B------:R-:W-:-:S03]  /*148e0*/  PRMT R15, RZ, 0x7610, R15 ;  /* 0x00007610ff0f7816 */ /* 0x000fc6000000000f */
[----:B0-----:R-:W3:Y:S01]  /*148f0*/  LDL R13, [R1+0x6d8] ;  /* 0x0006d800010d7983 */ /* 0x001ee20000100800 */
[----:B------:R-:W-:-:S03]  /*14900*/  PRMT R7, RZ, 0x7610, R7 ;  /* 0x00007610ff077816 */ /* 0x000fc60000000007 */
[----:B--2---:R4:W-:Y:S02]  /*14910*/  @!P0 STL [R1+0x14], R5 ;  /* 0x0000140501008387 */ /* 0x0049e40000100800 */
[----:B----4-:R-:W-:Y:S01]  /*14920*/  IMAD.X R5, R24, 0x1, R12, P1 ;  /* 0x0000000118057824 */ /* 0x010fe200008e060c */
[----:B-----5:R-:W-:Y:S01]  /*14930*/  IADD3 R2, P1, R0, R17, RZ ;  /* 0x0000001100027210 */ /* 0x020fe20007f3e0ff */
[C---:B---3--:R-:W-:Y:S01]  /*14940*/  IMAD.X R9, R24.reuse, 0x1, R9, P2 ;  /* 0x0000000118097824 */ /* 0x048fe200010e0609 */
[----:B------:R-:W2:Y:S03]  /*14950*/  LDL R12, [R1+0x6e0] ;  /* 0x0006e000010c7983 */ /* 0x000ea60000100800 */
[----:B------:R-:W-:Y:S01]  /*14960*/  IMAD.X R3, R24, 0x1, R10, P1 ;  /* 0x0000000118037824 */ /* 0x000fe200008e060a */
[----:B------:R0:W3:Y:S04]  /*14970*/  @!P0 LDG.E.U8 R23, desc[UR8][R8.64] ;  /* 0x0000000808178981 */ /* 0x0000e8000c1e1100 */
[----:B------:R1:W4:Y:S04]  /*14980*/  @!P0 LDG.E.U8 R15, desc[UR8][R4.64] ;  /* 0x00000008040f8981 */ /* 0x000328000c1e1100 */
[----:B------:R-:W5:Y:S01]  /*14990*/  @!P0 LDG.E.U8 R7, desc[UR8][R2.64] ;  /* 0x0000000802078981 */ /* 0x000f62000c1e1100 */
[----:B0-----:R-:W-:-:S02]  /*149a0*/  IADD3 R8, P2, R0, R11, RZ ;  /* 0x0000000b00087210 */ /* 0x001fc40007f5e0ff */
[----:B-1----:R-:W-:-:S03]  /*149b0*/  IADD3 R4, P1, R0, R14, RZ ;  /* 0x0000000e00047210 */ /* 0x002fc60007f3e0ff */
[C---:B------:R-:W-:Y:S01]  /*149c0*/  IMAD.X R9, R24.reuse, 0x1, R13, P2 ;  /* 0x0000000118097824 */ /* 0x040fe200010e060d */
[----:B---3--:R0:W-:Y:S01]  /*149d0*/  STL [R1+0x18], R23 ;  /* 0x0000181701007387 */ /* 0x0081e20000100800 */
[----:B--2---:R-:W-:-:S03]  /*149e0*/  IMAD.X R5, R24, 0x1, R12, P1 ;  /* 0x0000000118057824 */ /* 0x004fc600008e060c */
[----:B0-----:R-:W2:Y:S04]  /*149f0*/  LDL.LU R23, [R1+0xe4c] ;  /* 0x000e4c0001177983 */ /* 0x001ea80000300800 */
[----:B----4-:R0:W-:Y:S04]  /*14a00*/  STL [R1+0x10], R15 ;  /* 0x0000100f01007387 */ /* 0x0101e80000100800 */
[----:B------:R-:W3:Y:S04]  /*14a10*/  LDL R11, [R1+0x6f4] ;  /* 0x0006f400010b7983 */ /* 0x000ee80000100800 */
[----:B------:R-:W4:Y:S04]  /*14a20*/  LDL R10, [R1+0x6e8] ;  /* 0x0006e800010a7983 */ /* 0x000f280000100800 */
[----:B0-----:R-:W2:Y:S04]  /*14a30*/  LDL R15, [R1+0x6ec] ;  /* 0x0006ec00010f7983 */ /* 0x001ea80000100800 */
[----:B------:R-:W4:Y:S04]  /*14a40*/  LDL R14, [R1+0x6fc] ;  /* 0x0006fc00010e7983 */ /* 0x000f280000100800 */
[----:B------:R-:W4:Y:S04]  /*14a50*/  LDL R13, [R1+0x6f0] ;  /* 0x0006f000010d7983 */ /* 0x000f280000100800 */
[----:B-----5:R0:W-:Y:S04]  /*14a60*/  STL [R1+0xe38], R7 ;  /* 0x000e380701007387 */ /* 0x0201e80000100800 */
[----:B------:R-:W5:Y:S01]  /*14a70*/  LDL R12, [R1+0x6f8] ;  /* 0x0006f800010c7983 */ /* 0x000f620000100800 */
[----:B0-----:R-:W-:-:S06]  /*14a80*/  PRMT R7, RZ, 0x7610, R7 ;  /* 0x00007610ff077816 */ /* 0x001fcc0000000007 */
[----:B------:R-:W5:Y:S01]  /*14a90*/  @!P0 LDG.E.U8 R7, desc[UR8][R4.64] ;  /* 0x0000000804078981 */ /* 0x000f62000c1e1100 */
[----:B------:R-:W-:Y:S02]  /*14aa0*/  PRMT R16, RZ, 0x7610, R16 ;  /* 0x00007610ff107816 */ /* 0x000fe40000000010 */
[----:B------:R-:W-:-:S04]  /*14ab0*/  PRMT R29, RZ, 0x7610, R29 ;  /* 0x00007610ff1d7816 */ /* 0x000fc8000000001d */
[----:B------:R3:W5:Y:S01]  /*14ac0*/  @!P0 LDG.E.U8 R16, desc[UR8][R8.64] ;  /* 0x0000000808108981 */ /* 0x000762000c1e1100 */
[----:B------:R-:W-:Y:S02]  /*14ad0*/  PRMT R28, RZ, 0x7610, R28 ;  /* 0x00007610ff1c7816 */ /* 0x000fe4000000001c */
[C---:B---3--:R-:W-:Y:S02]  /*14ae0*/  IADD3 R8, P2, R0.reuse, R11, RZ ;  /* 0x0000000b00087210 */ /* 0x048fe40007f5e0ff */
[----:B--2---:R-:W-:-:S05]  /*14af0*/  IADD3 R2, P1, R0, R15, RZ ;  /* 0x0000000f00027210 */ /* 0x004fca0007f3e0ff */
[----:B----4-:R-:W-:Y:S01]  /*14b00*/  IMAD.X R3, R24, 0x1, R10, P1 ;  /* 0x0000000118037824 */ /* 0x010fe200008e060a */
[----:B------:R-:W-:Y:S01]  /*14b10*/  IADD3 R4, P1, R0, R14, RZ ;  /* 0x0000000e00047210 */ /* 0x000fe20007f3e0ff */
[----:B------:R-:W-:-:S03]  /*14b20*/  IMAD.X R9, R24, 0x1, R13, P2 ;  /* 0x0000000118097824 */ /* 0x000fc600010e060d */
[----:B------:R-:W2:Y:S01]  /*14b30*/  @!P0 LDG.E.U8 R29, desc[UR8][R2.64] ;  /* 0x00000008021d8981 */ /* 0x000ea2000c1e1100 */
[----:B-----5:R-:W-:-:S05]  /*14b40*/  IMAD.X R5, R24, 0x1, R12, P1 ;  /* 0x0000000118057824 */ /* 0x020fca00008e060c */
[----:B------:R0:W3:Y:S04]  /*14b50*/  @!P0 LDG.E.U8 R28, desc[UR8][R4.64] ;  /* 0x00000008041c8981 */ /* 0x0000e8000c1e1100 */
[----:B------:R1:W-:Y:S04]  /*14b60*/  STL [R1+0xe3c], R7 ;  /* 0x000e3c0701007387 */ /* 0x0003e80000100800 */
[----:B------:R-:W4:Y:S04]  /*14b70*/  LDL R11, [R1+0x704] ;  /* 0x00070400010b7983 */ /* 0x000f280000100800 */
[----:B------:R-:W0:Y:S01]  /*14b80*/  LDL R10, [R1+0x714] ;  /* 0x00071400010a7983 */ /* 0x000e220000100800 */
[----:B-1----:R-:W-:-:S03]  /*14b90*/  PRMT R7, RZ, 0x7610, R7 ;  /* 0x00007610ff077816 */ /* 0x002fc60000000007 */
[----:B------:R-:W5:Y:S04]  /*14ba0*/  LDL R15, [R1+0x700] ;  /* 0x00070000010f7983 */ /* 0x000f680000100800 */
[----:B------:R-:W3:Y:S04]  /*14bb0*/  @!P0 LDG.E.U8 R7, desc[UR8][R8.64] ;  /* 0x0000000808078981 */ /* 0x000ee8000c1e1100 */
[----:B------:R-:W5:Y:S04]  /*14bc0*/  LDL R14, [R1+0x724] ;  /* 0x00072400010e7983 */ /* 0x000f680000100800 */
[----:B--2---:R-:W-:Y:S04]  /*14bd0*/  STL [R1+0xe40], R29 ;  /* 0x000e401d01007387 */ /* 0x004fe80000100800 */
[----:B------:R-:W2:Y:S04]  /*14be0*/  LDL R13, [R1+0x710] ;  /* 0x00071000010d7983 */ /* 0x000ea80000100800 */
[----:B------:R-:W2:Y:S01]  /*14bf0*/  LDL R12, [R1+0x720] ;  /* 0x00072000010c7983 */ /* 0x000ea20000100800 */
[----:B----4-:R-:W-:-:S02]  /*14c00*/  IADD3 R2, P1, R0, R11, RZ ;  /* 0x0000000b00027210 */ /* 0x010fc40007f3e0ff */
[----:B0-----:R-:W-:Y:S01]  /*14c10*/  IADD3 R4, P2, R0, R10, RZ ;  /* 0x0000000a00047210 */ /* 0x001fe20007f5e0ff */
[----:B---3--:R0:W-:Y:S04]  /*14c20*/  STL [R1+0xe44], R7 ;  /* 0x000e440701007387 */ /* 0x0081e80000100800 */
[----:B------:R-:W3:Y:S04]  /*14c30*/  LDL R11, [R1+0x734] ;  /* 0x00073400010b7983 */ /* 0x000ee80000100800 */
[----:B------:R-:W-:Y:S04]  /*14c40*/  STL [R1+0xe48], R28 ;  /* 0x000e481c01007387 */ /* 0x000fe80000100800 */
[----:B------:R-:W4:Y:S01]  /*14c50*/  LDL R10, [R1+0x744] ;  /* 0x00074400010a7983 */ /* 0x000f220000100800 */
[----:B-----5:R-:W-:-:S03]  /*14c60*/  IMAD.X R3, R24, 0x1, R15, P1 ;  /* 0x0000000118037824 */ /* 0x020fc600008e060f */
[----:B0-----:R-:W5:Y:S01]  /*14c70*/  LDL R7, [R1+0x730] ;  /* 0x0007300001077983 */ /* 0x001f620000100800 */
[----:B------:R-:W-:-:S03]  /*14c80*/  IADD3 R8, P1, R0, R14, RZ ;  /* 0x0000000e00087210 */ /* 0x000fc60007f3e0ff */
[----:B------:R0:W-:Y:S04]  /*14c90*/  STL [R1+0xc], R16 ;  /* 0x00000c1001007387 */ /* 0x0001e80000100800 */
[----:B------:R-:W5:Y:S04]  /*14ca0*/  LDL R14, [R1+0x754] ;  /* 0x00075400010e7983 */ /* 0x000f680000100800 */
[----:B------:R-:W5:Y:S04]  /*14cb0*/  LDL R15, [R1+0x784] ;  /* 0x00078400010f7983 */ /* 0x000f680000100800 */
[----:B0-----:R-:W5:Y:S01]  /*14cc0*/  LDL R16, [R1+0x740] ;  /* 0x0007400001107983 */ /* 0x001f620000100800 */
[----:B------:R-:W-:-:S02]  /*14cd0*/  PRMT R27, RZ, 0x7610, R27 ;  /* 0x00007610ff1b7816 */ /* 0x000fc4000000001b */
[----:B------:R-:W-:Y:S01]  /*14ce0*/  PRMT R25, RZ, 0x7610, R25 ;  /* 0x00007610ff197816 */ /* 0x000fe20000000019 */
[----:B------:R-:W5:Y:S01]  /*14cf0*/  LDL R28, [R1+0x774] ;  /* 0x00077400011c7983 */ /* 0x000f620000100800 */
[----:B------:R-:W-:-:S03]  /*14d00*/  PRMT R6, RZ, 0x7610, R6 ;  /* 0x00007610ff067816 */ /* 0x000fc60000000006 */
[----:B------:R-:W5:Y:S01]  /*14d10*/  LDL R17, [R1+0x770] ;  /* 0x0007700001117983 */ /* 0x000f620000100800 */
[----:B------:R-:W-:Y:S02]  /*14d20*/  PRMT R26, RZ, 0x7610, R26 ;  /* 0x00007610ff1a7816 */ /* 0x000fe4000000001a */
[----:B------:R-:W-:Y:S01]  /*14d30*/  PRMT R19, RZ, 0x7610, R19 ;  /* 0x00007610ff137816 */ /* 0x000fe20000000013 */
[----:B------:R-:W5:Y:S04]  /*14d40*/  LDL R29, [R1+0x74c] ;  /* 0x00074c00011d7983 */ /* 0x000f680000100800 */
[----:B------:R-:W5:Y:S01]  /*14d50*/  @!P0 LDG.E.U8 R26, desc[UR8][R2.64] ;  /* 0x00000008021a8981 */ /* 0x000f62000c1e1100 */
[----:B--2---:R-:W-:-:S03]  /*14d60*/  IMAD.X R5, R24, 0x1, R13, P2 ;  /* 0x0000000118057824 */ /* 0x004fc600010e060d */
[----:B------:R-:W2:Y:S01]  /*14d70*/  LDL R13, [R1+0x750] ;  /* 0x00075000010d7983 */ /* 0x000ea20000100800 */
[----:B------:R-:W-:-:S03]  /*14d80*/  IMAD.X R9, R24, 0x1, R12, P1 ;  /* 0x0000000118097824 */ /* 0x000fc600008e060c */
[----:B------:R3:W2:Y:S04]  /*14d90*/  @!P0 LDG.E.U8 R27, desc[UR8][R4.64] ;  /* 0x00000008041b8981 */ /* 0x0006a8000c1e1100 */
[----:B------:R-:W2:Y:S04]  /*14da0*/  LDL R12, [R1+0x764] ;  /* 0x00076400010c7983 */ /* 0x000ea80000100800 */
[----:B------:R0:W2:Y:S01]  /*14db0*/  @!P0 LDG.E.U8 R25, desc[UR8][R8.64] ;  /* 0x0000000808198981 */ /* 0x0000a2000c1e1100 */
[C---:B---3--:R-:W-:Y:S02]  /*14dc0*/  IADD3 R4, P1, R0.reuse, R11, RZ ;  /* 0x0000000b00047210 */ /* 0x048fe40007f3e0ff */
[----:B----4-:R-:W-:-:S03]  /*14dd0*/  IADD3 R10, P2, R0, R10, RZ ;  /* 0x0000000a000a7210 */ /* 0x010fc60007f5e0ff */
[----:B-----5:R-:W-:Y:S02]  /*14de0*/  IMAD.X R5, R24, 0x1, R7, P1 ;  /* 0x0000000118057824 */ /* 0x020fe400008e0607 */
[----:B------:R-:W3:Y:S01]  /*14df0*/  LDL R7, [R1+0x760] ;  /* 0x0007600001077983 */ /* 0x000ee20000100800 */
[----:B0-----:R-:W-:-:S03]  /*14e00*/  IADD3 R8, P1, R0, R14, RZ ;  /* 0x0000000e00087210 */ /* 0x001fc60007f3e0ff */
[----:B------:R-:W4:Y:S01]  /*14e10*/  LDL R14, [R1+0x780] ;  /* 0x00078000010e7983 */ /* 0x000f220000100800 */
[----:B------:R-:W-:-:S03]  /*14e20*/  IMAD.X R11, R24, 0x1, R16, P2 ;  /* 0x00000001180b7824 */ /* 0x000fc600010e0610 */
[----:B------:R-:W5:Y:S04]  /*14e30*/  LDL R16, [R1+0x71c] ;  /* 0x00071c0001107983 */ /* 0x000f680000100800 */
[----:B------:R0:W5:Y:S02]  /*14e40*/  @!P0 LDG.E.U8 R6, desc[UR8][R10.64] ;  /* 0x000000080a068981 */ /* 0x000164000c1e1100 */
[----:B0-----:R-:W-:Y:S02]  /*14e50*/  IADD3 R10, P2, R0, R15, RZ ;  /* 0x0000000f000a7210 */ /* 0x001fe40007f5e0ff */
[----:B------:R-:W5:Y:S01]  /*14e60*/  LDL R15, [R1+0x72c] ;  /* 0x00072c00010f7983 */ /* 0x000f620000100800 */
[----:B------:R-:W-:-:S06]  /*14e70*/  PRMT R3, RZ, 0x7610, R3 ;  /* 0x00007610ff037816 */ /* 0x000fcc0000000003 */
[----:B------:R0:W5:Y:S02]  /*14e80*/  @!P0 LDG.E.U8 R3, desc[UR8][R4.64] ;  /* 0x0000000804038981 */ /* 0x000164000c1e1100 */
[----:B0-----:R-:W-:Y:S02]  /*14e90*/  PRMT R4, RZ, 0x7610, R4 ;  /* 0x00007610ff047816 */ /* 0x001fe40000000004 */
[----:B------:R-:W-:Y:S01]  /*14ea0*/  PRMT R5, RZ, 0x7610, R5 ;  /* 0x00007610ff057816 */ /* 0x000fe20000000005 */
[----:B--2---:R-:W-:-:S05]  /*14eb0*/  IMAD.X R9, R24, 0x1, R13, P1 ;  /* 0x0000000118097824 */ /* 0x004fca00008e060d */
[----:B------:R0:W2:Y:S01]  /*14ec0*/  @!P0 LDG.E.U8 R5, desc[UR8][R8.64] ;  /* 0x0000000808058981 */ /* 0x0000a2000c1e1100 */
[----:B------:R-:W-:-:S05]  /*14ed0*/  IADD3 R12, P1, R0, R12, RZ ;  /* 0x0000000c000c7210 */ /* 0x000fca0007f3e0ff */
[C---:B---3--:R-:W-:Y:S02]  /*14ee0*/  IMAD.X R13, R24.reuse, 0x1, R7, P1 ;  /* 0x00000001180d7824 */ /* 0x048fe400008e0607 */
[----:B------:R-:W3:Y:S04]  /*14ef0*/  LDL R7, [R1+0x718] ;  /* 0x0007180001077983 */ /* 0x000ee80000100800 */
[----:B------:R-:W2:Y:S01]  /*14f00*/  @!P0 LDG.E.U8 R4, desc[UR8][R12.64] ;  /* 0x000000080c048981 */ /* 0x000ea2000c1e1100 */
[----:B----4-:R-:W-:-:S03]  /*14f10*/  IMAD.X R11, R24, 0x1, R14, P2 ;  /* 0x00000001180b7824 */ /* 0x010fc600010e060e */
[----:B------:R-:W4:Y:S01]  /*14f20*/  LDL R14, [R1+0x73c] ;  /* 0x00073c00010e7983 */ /* 0x000f220000100800 */
[----:B0-----:R-:W-:-:S03]  /*14f30*/  IADD3 R8, P1, R0, R28, RZ ;  /* 0x0000001c00087210 */ /* 0x001fc60007f3e0ff */
[----:B------:R5:W2:Y:S04]  /*14f40*/  @!P0 LDG.E.U8 R19, desc[UR8][R10.64] ;  /* 0x000000080a138981 */ /* 0x000aa8000c1e1100 */
[----:B------:R-:W2:Y:S01]  /*14f50*/  LDL R13, [R1+0x728] ;  /* 0x00072800010d7983 */ /* 0x000ea20000100800 */
[----:B------:R-:W-:-:S03]  /*14f60*/  IMAD.X R9, R24, 0x1, R17, P1 ;  /* 0x0000000118097824 */ /* 0x000fc600008e0611 */
[----:B------:R-:W2:Y:S01]  /*14f70*/  LDL R17, [R1+0x748] ;  /* 0x0007480001117983 */ /* 0x000ea20000100800 */
[----:B-----5:R-:W-:-:S03]  /*14f80*/  IADD3 R10, P1, R0, R16, RZ ;  /* 0x00000010000a7210 */ /* 0x020fc60007f3e0ff */
[----:B------:R-:W5:Y:S04]  /*14f90*/  LDL R16, [R1+0x75c] ;  /* 0x00075c0001107983 */ /* 0x000f680000100800 */
[----:B------:R-:W5:Y:S01]  /*14fa0*/  LDL R28, [R1+0x758] ;  /* 0x00075800011c7983 */ /* 0x000f620000100800 */
[----:B------:R-:W-:-:S03]  /*14fb0*/  IADD3 R12, P2, R0, R15, RZ ;  /* 0x0000000f000c7210 */ /* 0x000fc60007f5e0ff */
[----:B------:R-:W5:Y:S01]  /*14fc0*/  LDL R15, [R1+0x738] ;  /* 0x00073800010f7983 */ /* 0x000f620000100800 */
[----:B------:R-:W-:-:S06]  /*14fd0*/  PRMT R2, RZ, 0x7610, R2 ;  /* 0x00007610ff027816 */ /* 0x000fcc0000000002 */
[----:B------:R0:W5:Y:S02]  /*14fe0*/  @!P0 LDG.E.U8 R2, desc[UR8][R8.64] ;  /* 0x0000000808028981 */ /* 0x000164000c1e1100 */
[----:B0-----:R-:W-:Y:S02]  /*14ff0*/  PRMT R9, RZ, 0x7610, R9 ;  /* 0x00007610ff097816 */ /* 0x001fe40000000009 */
[----:B------:R-:W-:Y:S01]  /*15000*/  PRMT R8, RZ, 0x7610, R8 ;  /* 0x00007610ff087816 */ /* 0x000fe20000000008 */
[----:B---3--:R-:W-:Y:S02]  /*15010*/  IMAD.X R11, R24, 0x1, R7, P1 ;  /* 0x00000001180b7824 */ /* 0x008fe400008e0607 */
[----:B------:R-:W3:Y:S04]  /*15020*/  LDL R7, [R1+0x76c] ;  /* 0x00076c0001077983 */ /* 0x000ee80000100800 */
[----:B------:R0:W3:Y:S01]  /*15030*/  @!P0 LDG.E.U8 R8, desc[UR8][R10.64] ;  /* 0x000000080a088981 */ /* 0x0000e2000c1e1100 */
[----:B----4-:R-:W-:Y:S01]  /*15040*/  IADD3 R14, P1, R0, R14, RZ ;  /* 0x0000000e000e7210 */ /* 0x010fe20007f3e0ff */
[----:B--2---:R-:W-:-:S05]  /*15050*/  IMAD.X R13, R24, 0x1, R13, P2 ;  /* 0x00000001180d7824 */ /* 0x004fca00010e060d */
[----:B------:R1:W2:Y:S01]  /*15060*/  @!P0 LDG.E.U8 R9, desc[UR8][R12.64] ;  /* 0x000000080c098981 */ /* 0x0002a2000c1e1100 */
[----:B0-----:R-:W-:Y:S01]  /*15070*/  PRMT R11, RZ, 0x7610, R11 ;  /* 0x00007610ff0b7816 */ /* 0x001fe2000000000b */
[----:B-----5:R-:W-:Y:S01]  /*15080*/  IMAD.X R15, R24, 0x1, R15, P1 ;  /* 0x00000001180f7824 */ /* 0x020fe200008e060f */
[----:B-1----:R-:W-:Y:S02]  /*15090*/  IADD3 R12, P1, R0, R29, RZ ;  /* 0x0000001d000c7210 */ /* 0x002fe40007f3e0ff */
[----:B------:R-:W-:Y:S01]  /*150a0*/  PRMT R10, RZ, 0x7610, R10 ;  /* 0x00007610ff0a7816 */ /* 0x000fe2000000000a */
[----:B------:R-:W4:Y:S02]  /*150b0*/  LDL R29, [R1+0x70c] ;  /* 0x00070c00011d7983 */ /* 0x000f240000100800 */
[----:B------:R-:W-:Y:S01]  /*150c0*/  IMAD.X R13, R24, 0x1, R17, P1 ;  /* 0x00000001180d7824 */ /* 0x000fe200008e0611 */
[----:B------:R-:W-:Y:S02]  /*150d0*/  IADD3 R16, P1, R0, R16, RZ ;  /* 0x0000001000107210 */ /* 0x000fe40007f3e0ff */
[----:B------:R-:W5:Y:S04]  /*150e0*/  @!P0 LDG.E.U8 R10, desc[UR8][R14.64] ;  /* 0x000000080e0a8981 */ /* 0x000f68000c1e1100 */
[----:B------:R0:W2:Y:S01]  /*150f0*/  @!P0 LDG.E.U8 R11, desc[UR8][R12.64] ;  /* 0x000000080c0b8981 */ /* 0x0000a2000c1e1100 */
[----:B------:R-:W-:-:S03]  /*15100*/  IMAD.X R17, R24, 0x1, R28, P1 ;  /* 0x0000000118117824 */ /* 0x000fc600008e061c */
[----:B------:R-:W5:Y:S04]  /*15110*/  LDL R28, [R1+0x708] ;  /* 0x00070800011c7983 */ /* 0x000f680000100800 */
[----:B------:R-:W4:Y:S01]  /*15120*/  LDL R15, [R1+0x768] ;  /* 0x00076800010f7983 */ /* 0x000f220000100800 */
[----:B0-----:R-:W-:-:S06]  /*15130*/  PRMT R12, RZ, 0x7610, R12 ;  /* 0x00007610ff0c7816 */ /* 0x001fcc000000000c */
[----:B------:R0:W2:Y:S04]  /*15140*/  @!P0 LDG.E.U8 R12, desc[UR8][R16.64] ;  /* 0x00000008100c8981 */ /* 0x0000a8000c1e1100 */
[----:B------:R-:W0:Y:S01]  /*15150*/  LDL R17, [R1+0x77c] ;  /* 0x00077c0001117983 */ /* 0x000e220000100800 */
[----:B---3--:R-:W-:Y:S02]  /*15160*/  IADD3 R14, P1, R0, R7, RZ ;  /* 0x00000007000e7210 */ /* 0x008fe40007f3e0ff */
[----:B------:R-:W-:Y:S01]  /*15170*/  PRMT R13, RZ, 0x7610, R13 ;  /* 0x00007610ff0d7816 */ /* 0x000fe2000000000d */
[----:B------:R-:W3:Y:S02]  /*15180*/  LDL R7, [R1+0x65c] ;  /* 0x00065c0001077983 */ /* 0x000ee40000100800 */
[----:B----4-:R-:W-:-:S05]  /*15190*/  IMAD.X R15, R24, 0x1, R15, P1 ;  /* 0x00000001180f7824 */ /* 0x010fca00008e060f */
[----:B------:R1:W4:Y:S01]  /*151a0*/  @!P0 LDG.E.U8 R13, desc[UR8][R14.64] ;  /* 0x000000080e0d8981 */ /* 0x000322000c1e1100 */
[----:B0-----:R-:W-:-:S03]  /*151b0*/  IADD3 R16, P1, R0, R17, RZ ;  /* 0x0000001100107210 */ /* 0x001fc60007f3e0ff */
[----:B------:R-:W5:Y:S01]  /*151c0*/  LDL R17, [R1+0x778] ;  /* 0x0007780001117983 */ /* 0x000f620000100800 */
[----:B-1----:R-:W-:Y:S01]  /*151d0*/  PRMT R14, RZ, 0x7610, R14 ;  /* 0x00007610ff0e7816 */ /* 0x002fe2000000000e */
[----:B-----5:R-:W-:-:S05]  /*151e0*/  IMAD.X R17, R24, 0x1, R17, P1 ;  /* 0x0000000118117824 */ /* 0x020fca00008e0611 */
[----:B------:R0:W5:Y:S04]  /*151f0*/  @!P0 LDG.E.U8 R14, desc[UR8][R16.64] ;  /* 0x00000008100e8981 */ /* 0x000168000c1e1100 */
[----:B------:R-:W0:Y:S02]  /*15200*/  LDL R17, [R1+0x78c] ;  /* 0x00078c0001117983 */ /* 0x000e240000100800 */
[----:B0-----:R-:W-:Y:S02]  /*15210*/  IADD3 R16, P1, R0, R17, RZ ;  /* 0x0000001100107210 */ /* 0x001fe40007f3e0ff */
[----:B------:R-:W2:Y:S01]  /*15220*/  LDL R17, [R1+0x788] ;  /* 0x0007880001117983 */ /* 0x000ea20000100800 */
[----:B------:R-:W-:Y:S02]  /*15230*/  PRMT R15, RZ, 0x7610, R15 ;  /* 0x00007610ff0f7816 */ /* 0x000fe4000000000f */
[----:B------:R-:W-:Y:S01]  /*15240*/  PRMT R18, RZ, 0x7610, R18 ;  /* 0x00007610ff127816 */ /* 0x000fe20000000012 */
[----:B--2---:R-:W-:-:S05]  /*15250*/  IMAD.X R17, R24, 0x1, R17, P1 ;  /* 0x0000000118117824 */ /* 0x004fca00008e0611 */
[----:B------:R0:W2:Y:S02]  /*15260*/  @!P0 LDG.E.U8 R15, desc[UR8][R16.64] ;  /* 0x00000008100f8981 */ /* 0x0000a4000c1e1100 */
[----:B0-----:R-:W-:Y:S02]  /*15270*/  IADD3 R16, P1, R0, R29, RZ ;  /* 0x0000001d00107210 */ /* 0x001fe40007f3e0ff */
[----:B------:R-:W-:Y:S01]  /*15280*/  PRMT R20, RZ, 0x7610, R20 ;  /* 0x00007610ff147816 */ /* 0x000fe20000000014 */
[----:B------:R-:W4:Y:S02]  /*15290*/  LDL R29, [R1+0x448] ;  /* 0x00044800011d7983 */ /* 0x000f240000100800 */
[----:B------:R-:W-:Y:S01]  /*152a0*/  IMAD.X R17, R24, 0x1, R28, P1 ;  /* 0x0000000118117824 */ /* 0x000fe200008e061c */
[----:B------:R-:W-:Y:S01]  /*152b0*/  PRMT R21, RZ, 0x7610, R21 ;  /* 0x00007610ff157816 */ /* 0x000fe20000000015 */
[----:B------:R-:W5:Y:S04]  /*152c0*/  LDL R28, [R1+0x3a0] ;  /* 0x0003a000011c7983 */ /* 0x000f680000100800 */
[----:B------:R3:W2:Y:S04]  /*152d0*/  @!P0 LDG.E.U8 R18, desc[UR8][R16.64] ;  /* 0x0000000810128981 */ /* 0x0006a8000c1e1100 */
[----:B------:R-:W4:Y:S01]  /*152e0*/  LDL R17, [R1+0x658] ;  /* 0x0006580001117983 */ /* 0x000f220000100800 */
[----:B---3--:R-:W-:-:S02]  /*152f0*/  IADD3 R16, P1, R0, R7, RZ ;  /* 0x0000000700107210 */ /* 0x008fc40007f3e0ff */
[----:B------:R-:W-:Y:S01]  /*15300*/  PRMT R22, RZ, 0x7610, R22 ;  /* 0x00007610ff167816 */ /* 0x000fe20000000016 */
[----:B------:R-:W3:Y:S02]  /*15310*/  LDL R7, [R1+0x39c] ;  /* 0x00039c0001077983 */ /* 0x000ee40000100800 */
[----:B----4-:R-:W-:-:S05]  /*15320*/  IMAD.X R17, R24, 0x1, R17, P1 ;  /* 0x0000000118117824 */ /* 0x010fca00008e0611 */
[----:B------:R0:W4:Y:S04]  /*15330*/  @!P0 LDG.E.U8 R20, desc[UR8][R16.64] ;  /* 0x0000000810148981 */ /* 0x000128000c1e1100 */
[----:B------:R-:W0:Y:S02]  /*15340*/  LDL R17, [R1+0x5ac] ;  /* 0x0005ac0001117983 */ /* 0x000e240000100800 */
[----:B0-----:R-:W-:Y:S02]  /*15350*/  IADD3 R16, P1, R0, R17, RZ ;  /* 0x0000001100107210 */ /* 0x001fe40007f3e0ff */
[----:B------:R-:W5:Y:S03]  /*15360*/  LDL R17, [R1+0x5a8] ;  /* 0x0005a80001117983 */ /* 0x000f660000100800 */
[----:B-----5:R-:W-:-:S05]  /*15370*/  IMAD.X R17, R24, 0x1, R17, P1 ;  /* 0x0000000118117824 */ /* 0x020fca00008e0611 */
[----:B------:R0:W5:Y:S04]  /*15380*/  @!P0 LDG.E.U8 R21, desc[UR8][R16.64] ;  /* 0x0000000810158981 */ /* 0x000168000c1e1100 */
[----:B------:R-:W0:Y:S02]  /*15390*/  LDL R17, [R1+0x4fc] ;  /* 0x0004fc0001117983 */ /* 0x000e240000100800 */
[----:B0-----:R-:W-:Y:S02]  /*153a0*/  IADD3 R16, P1, R0, R17, RZ ;  /* 0x0000001100107210 */ /* 0x001fe40007f3e0ff */
[----:B------:R-:W2:Y:S03]  /*153b0*/  LDL R17, [R1+0x4f8] ;  /* 0x0004f80001117983 */ /* 0x000ea60000100800 */
[----:B--2---:R-:W-:-:S05]  /*153c0*/  IMAD.X R17, R24, 0x1, R17, P1 ;  /* 0x0000000118117824 */ /* 0x004fca00008e0611 */
[----:B------:R0:W2:Y:S04]  /*153d0*/  @!P0 LDG.E.U8 R22, desc[UR8][R16.64] ;  /* 0x0000000810168981 */ /* 0x0000a8000c1e1100 */
[----:B------:R-:W0:Y:S01]  /*153e0*/  LDL R17, [R1+0x44c] ;  /* 0x00044c0001117983 */ /* 0x000e220000100800 */
[----:B------:R-:W-:Y:S01]  /*153f0*/  PRMT R23, RZ, 0x7610, R23 ;  /* 0x00007610ff177816 */ /* 0x000fe20000000017 */
[----:B------:R-:W1:Y:S01]  /*15400*/  S2UR UR6, SR_CgaCtaId ;  /* 0x00000000000679c3 */ /* 0x000e620000008800 */
[----:B------:R-:W-:Y:S02]  /*15410*/  UMOV UR5, 0x400 ;  /* 0x0000040000057882 */ /* 0x000fe40000000000 */
[----:B-1----:R-:W-:Y:S01]  /*15420*/  ULEA UR5, UR6, UR5, 0x18 ;  /* 0x0000000506057291 */ /* 0x002fe2000f8ec03f */
[----:B0-----:R-:W-:-:S05]  /*15430*/  IADD3 R16, P1, R0, R17, RZ ;  /* 0x0000001100107210 */ /* 0x001fca0007f3e0ff */
[----:B------:R-:W-:Y:S02]  /*15440*/  IMAD.X R17, R24, 0x1, R29, P1 ;  /* 0x0000000118117824 */ /* 0x000fe400008e061d */
[----:B------:R-:W0:Y:S03]  /*15450*/  S2R R29, SR_TID.X ;  /* 0x00000000001d7919 */ /* 0x000e260000002100 */
[----:B------:R1:W2:Y:S02]  /*15460*/  @!P0 LDG.E.U8 R23, desc[UR8][R16.64] ;  /* 0x0000000810178981 */ /* 0x0002a4000c1e1100 */
[----:B-1----:R-:W-:-:S05]  /*15470*/  IADD3 R16, P1, R0, R28, RZ ;  /* 0x0000001c00107210 */ /* 0x002fca0007f3e0ff */
[----:B---3--:R-:W-:Y:S01]  /*15480*/  IMAD.X R17, R24, 0x1, R7, P1 ;  /* 0x0000000118117824 */ /* 0x008fe200008e0607 */
[----:B------:R-:W-:-:S06]  /*15490*/  PRMT R24, RZ, 0x7610, R24 ;  /* 0x00007610ff187816 */ /* 0x000fcc0000000018 */
[----:B------:R1:W3:Y:S01]  /*154a0*/  @!P0 LDG.E.U8 R24, desc[UR8][R16.64] ;  /* 0x0000000810188981 */ /* 0x0002e2000c1e1100 */
[----:B0-----:R-:W-:Y:S01]  /*154b0*/  SHF.R.S32.HI R0, RZ, 0x2, R29 ;  /* 0x00000002ff007819 */ /* 0x001fe2000001141d */
[----:B-1----:R-:W-:-:S03]  /*154c0*/  IMAD.SHL.U32 R16, R29, 0x40, RZ ;  /* 0x000000401d107824 */ /* 0x002fc600078e00ff */
[----:B------:R-:W-:Y:S01]  /*154d0*/  SGXT R0, R0, 0x1 ;  /* 0x000000010000781a */ /* 0x000fe20000000200 */
[----:B------:R-:W-:Y:S01]  /*154e0*/  IMAD.SHL.U32 R17, R29, 0x2, RZ ;  /* 0x000000021d117824 */ /* 0x000fe200078e00ff */
[----:B------:R-:W-:Y:S02]  /*154f0*/  LOP3.LUT R16, R16, 0x400, RZ, 0xc0, !PT ;  /* 0x0000040010107812 */ /* 0x000fe400078ec0ff */
[----:B------:R-:W-:-:S04]  /*15500*/  LOP3.LUT R0, R0, 0x90, RZ, 0xc0, !PT ;  /* 0x0000009000007812 */ /* 0x000fc800078ec0ff */
[----:B------:R-:W-:Y:S01]  /*15510*/  LOP3.LUT R17, R0, 0x10, R17, 0x78, !PT ;  /* 0x0000001000117812 */ /* 0x000fe200078e7811 */
[----:B------:R-:W-:Y:S01]  /*15520*/  VIADD R0, R16, UR5 ;  /* 0x0000000510007c36 */ /* 0x000fe20008000000 */
[C---:B------:R-:W-:Y:S02]  /*15530*/  LOP3.LUT R16, R29.reuse, 0x3, RZ, 0xc0, !PT ;  /* 0x000000031d107812 */ /* 0x040fe400078ec0ff */
[----:B------:R-:W-:-:S03]  /*15540*/  LOP3.LUT R28, R29, 0x3, RZ, 0xc0, !PT ;  /* 0x000000031d1c7812 */ /* 0x000fc600078ec0ff */
[----:B------:R-:W-:Y:S01]  /*15550*/  IMAD R0, R16, 0x20, R0 ;  /* 0x0000002010007824 */ /* 0x000fe200078e0200 */
[----:B------:R-:W-:-:S04]  /*15560*/  SHF.R.U32.HI R16, RZ, 0x2, R29 ;  /* 0x00000002ff107819 */ /* 0x000fc8000001161d */
[----:B------:R-:W-:Y:S01]  /*15570*/  SGXT.U32 R7, R16, 0x3 ;  /* 0x000000031007781a */ /* 0x000fe20000000000 */
[----:B------:R-:W-:Y:S01]  /*15580*/  IMAD R16, R28, 0x88, RZ ;  /* 0x000000881c107824 */ /* 0x000fe200078e02ff */
[----:B------:R-:W-:-:S04]  /*15590*/  LOP3.LUT R28, R29, 0x60, RZ, 0xc0, !PT ;  /* 0x000000601d1c7812 */ /* 0x000fc800078ec0ff */
[----:B------:R-:W-:Y:S01]  /*155a0*/  LOP3.LUT R16, R16, R7, RZ, 0xfc, !PT ;  /* 0x0000000710107212 */ /* 0x000fe200078efcff */
[----:B------:R-:W-:-:S04]  /*155b0*/  IMAD R0, R28, 0x8, R0 ;  /* 0x000000081c007824 */ /* 0x000fc800078e0200 */
[----:B------:R-:W-:Y:S01]  /*155c0*/  IMAD.IADD R0, R17, 0x1, R0 ;  /* 0x0000000111007824 */ /* 0x000fe200078e0200 */
[----:B------:R-:W-:-:S05]  /*155d0*/  LOP3.LUT R17, R16, 0x8, RZ, 0x3c, !PT ;  /* 0x0000000810117812 */ /* 0x000fca00078e3cff */
[----:B------:R-:W0:Y:S04]  /*155e0*/  LDS.U8 R28, [R17+UR4] ;  /* 0x00000004111c7984 */ /* 0x000e280008000000 */
[----:B0-----:R-:W-:Y:S04]  /*155f0*/  STL [R1+0x84], R28 ;  /* 0x0000841c01007387 */ /* 0x001fe80000100800 */
[----:B------:R-:W0:Y:S04]  /*15600*/  LDS.U8 R28, [R17+UR4+0x20] ;  /* 0x00002004111c7984 */ /* 0x000e280008000000 */
        /* <DEDUP_REMOVED lines=9> */
[----:B------:R-:W0:Y:S01]  /*156a0*/  LDS.U8 R28, [R17+UR4+0x240] ;  /* 0x00024004111c7984 */ /* 0x000e220008000000 */
[----:B------:R-:W-:-:S03]  /*156b0*/  LOP3.LUT R7, R16, 0x10, RZ, 0x3c, !PT ;  /* 0x0000001010077812 */ /* 0x000fc600078e3cff */
[----:B0-----:R-:W-:Y:S04]  /*156c0*/  STL [R1+0x7ac], R28 ;  /* 0x0007ac1c01007387 */ /* 0x001fe80000100800 */
[----:B------:R-:W0:Y:S04]  /*156d0*/  LDS.U8 R28, [R17+UR4+0x260] ;  /* 0x00026004111c7984 */ /* 0x000e280008000000 */
[----:B0-----:R-:W-:Y:S04]  /*156e0*/  STL [R1+0x7a8], R28 ;  /* 0x0007a81c01007387 */ /* 0x001fe80000100800 */
        /* <DEDUP_REMOVED lines=14> */
[----:B------:R-:W1:Y:S04]  /*157d0*/  LDS.U8 R7, [R7+UR4+0x260] ;  /* 0x0002600407077984 */ /* 0x000e680008000000 */
[----:B0-----:R0:W-:Y:S04]  /*157e0*/  STL [R1+0x7cc], R28 ;  /* 0x0007cc1c01007387 */ /* 0x0011e80000100800 */
[----:B0-----:R-:W4:Y:S04]  /*157f0*/  LDL.LU R28, [R1+0xe48] ;  /* 0x000e4800011c7983 */ /* 0x001f280000300800 */
[----:B-1----:R-:W-:Y:S04]  /*15800*/  STL [R1+0x7c8], R7 ;  /* 0x0007c80701007387 */ /* 0x002fe80000100800 */
        /* <DEDUP_REMOVED lines=14> */
[----:B------:R0:W1:Y:S04]  /*158f0*/  LDS.U8 R7, [R17+UR4+0x260] ;  /* 0x0002600411077984 */ /* 0x0000680008000000 */
[----:B0-----:R-:W5:Y:S04]  /*15900*/  LDL.LU R17, [R1+0x374] ;  /* 0x0003740001117983 */ /* 0x001f680000300800 */
        /* <DEDUP_REMOVED lines=14> */
[----:B------:R-:W1:Y:S04]  /*159f0*/  LDS.U8 R16, [R16+UR4+0x260] ;  /* 0x0002600410107984 */ /* 0x000e680008000000 */
[----:B0-----:R0:W-:Y:S04]  /*15a00*/  STL [R1+0x7bc], R7 ;  /* 0x0007bc0701007387 */ /* 0x0011e80000100800 */
[----:B0-----:R-:W2:Y:S01]  /*15a10*/  LDL.LU R7, [R1+0xe44] ;  /* 0x000e440001077983 */ /* 0x001ea20000300800 */
[----:B------:R-:W-:Y:S01]  /*15a20*/  LOP3.LUT R29, R29, 0x7f, RZ, 0xc0, !PT ;  /* 0x0000007f1d1d7812 */ /* 0x000fe200078ec0ff */
[----:B------:R-:W-:Y:S06]  /*15a30*/  BAR.SYNC.DEFER_BLOCKING 0x0 ;  /* 0x0000000000007b1d */ /* 0x000fec0000010000 */
[----:B-----5:R0:W-:Y:S02]  /*15a40*/  STS.U8 [R29+UR4], R17 ;  /* 0x000000111d007988 */ /* 0x0201e40008000004 */
[----:B0-----:R-:W0:Y:S02]  /*15a50*/  S2R R17, SR_TID.X ;  /* 0x0000000000117919 */ /* 0x001e240000002100 */
[----:B------:R-:W-:Y:S04]  /*15a60*/  STS.U8 [R29+UR4+0x100], R19 ;  /* 0x000100131d007988 */ /* 0x000fe80008000004 */
[----:B------:R-:W-:Y:S04]  /*15a70*/  STS.U8 [R29+UR4+0x200], R2 ;  /* 0x000200021d007988 */ /* 0x000fe80008000004 */
[----:B-1----:R1:W-:Y:S04]  /*15a80*/  STL [R1+0x7b0], R16 ;  /* 0x0007b01001007387 */ /* 0x0023e80000100800 */
[----:B-1----:R-:W5:Y:S04]  /*15a90*/  LDL.LU R16, [R1+0xac] ;  /* 0x0000ac0001107983 */ /* 0x002f680000300800 */
[----:B------:R-:W3:Y:S04]  /*15aa0*/  LDL.LU R19, [R1+0xa4] ;  /* 0x0000a40001137983 */ /* 0x000ee80000300800 */
[----:B------:R-:W4:Y:S01]  /*15ab0*/  LDL.LU R29, [R1+0xe40] ;  /* 0x000e4000011d7983 */ /* 0x000f220000300800 */
[----:B0-----:R-:W-:-:S03]  /*15ac0*/  LOP3.LUT R2, R17, 0x7f, RZ, 0xc0, !PT ;  /* 0x0000007f11027812 */ /* 0x001fc600078ec0ff */
[----:B------:R-:W4:Y:S04]  /*15ad0*/  LDL.LU R17, [R1+0x2c8] ;  /* 0x0002c80001117983 */ /* 0x000f280000300800 */
[----:B------:R0:W-:Y:S04]  /*15ae0*/  STS.U8 [R2+UR4+0x300], R4 ;  /* 0x0003000402007988 */ /* 0x0001e80008000004 */
[----:B------:R1:W-:Y:S04]  /*15af0*/  STS.U8 [R2+UR4+0x400], R5 ;  /* 0x0004000502007988 */ /* 0x0003e80008000004 */
[----:B------:R1:W-:Y:S04]  /*15b00*/  STS.U8 [R2+UR4+0x500], R6 ;  /* 0x0005000602007988 */ /* 0x0003e80008000004 */
[----:B0-----:R-:W5:Y:S04]  /*15b10*/  LDL.LU R4, [R1+0x18] ;  /* 0x0000180001047983 */ /* 0x001f680000300800 */
[----:B-1----:R-:W3:Y:S04]  /*15b20*/  LDL.LU R5, [R1+0x98] ;  /* 0x0000980001057983 */ /* 0x002ee80000300800 */
[----:B------:R-:W4:Y:S04]  /*15b30*/  LDL.LU R6, [R1+0x78] ;  /* 0x0000780001067983 */ /* 0x000f280000300800 */
[----:B------:R0:W-:Y:S04]  /*15b40*/  STS.U8 [R2+UR4+0x600], R3 ;  /* 0x0006000302007988 */ /* 0x0001e80008000004 */
[----:B------:R1:W-:Y:S04]  /*15b50*/  STS.U8 [R2+UR4+0x700], R25 ;  /* 0x0007001902007988 */ /* 0x0003e80008000004 */
[----:B------:R1:W-:Y:S04]  /*15b60*/  STS.U8 [R2+UR4+0x800], R27 ;  /* 0x0008001b02007988 */ /* 0x0003e80008000004 */
[----:B0-----:R-:W3:Y:S04]  /*15b70*/  LDL.LU R3, [R1+0x74] ;  /* 0x0000740001037983 */ /* 0x001ee80000300800 */
[----:B-1----:R-:W4:Y:S04]  /*15b80*/  LDL.LU R25, [R1+0x70] ;  /* 0x0000700001197983 */ /* 0x002f280000300800 */
[----:B------:R-:W3:Y:S04]  /*15b90*/  LDL.LU R27, [R1+0x5c] ;  /* 0x00005c00011b7983 */ /* 0x000ee80000300800 */
[----:B------:R0:W-:Y:S04]  /*15ba0*/  STS.U8 [R2+UR4+0x900], R26 ;  /* 0x0009001a02007988 */ /* 0x0001e80008000004 */
[----:B0-----:R-:W4:Y:S04]  /*15bb0*/  LDL.LU R26, [R1+0x58] ;  /* 0x00005800011a7983 */ /* 0x001f280000300800 */
[----:B--2---:R0:W-:Y:S04]  /*15bc0*/  STS.U8 [R2+UR4+0xa00], R7 ;  /* 0x000a000702007988 */ /* 0x0041e80008000004 */
[----:B0-----:R-:W2:Y:S04]  /*15bd0*/  LDL.LU R7, [R1+0xe3c] ;  /* 0x000e3c0001077983 */ /* 0x001ea80000300800 */
[----:B--2---:R0:W-:Y:S04]  /*15be0*/  STS.U8 [R2+UR4+0xb00], R7 ;  /* 0x000b000702007988 */ /* 0x0041e80008000004 */
[----:B0-----:R-:W2:Y:S04]  /*15bf0*/  LDL.LU R7, [R1+0xe38] ;  /* 0x000e380001077983 */ /* 0x001ea80000300800 */
[----:B--2---:R0:W-:Y:S04]  /*15c00*/  STS.U8 [R2+UR4+0xc00], R7 ;  /* 0x000c000702007988 */ /* 0x0041e80008000004 */
[----:B0-----:R-:W2:Y:S04]  /*15c10*/  LDL.LU R7, [R1+0xe34] ;  /* 0x000e340001077983 */ /* 0x001ea80000300800 */
[----:B-----5:R0:W-:Y:S04]  /*15c20*/  STS.U8 [R2+UR4+0xd00], R4 ;  /* 0x000d000402007988 */ /* 0x0201e80008000004 */
[----:B0-----:R-:W5:Y:S04]  /*15c30*/  LDL.LU R4, [R1+0x2e0] ;  /* 0x0002e00001047983 */ /* 0x001f680000300800 */
[----:B--2---:R0:W-:Y:S04]  /*15c40*/  STS.U8 [R2+UR4+0xe00], R7 ;  /* 0x000e000702007988 */ /* 0x0041e80008000004 */
[----:B0-----:R-:W2:Y:S04]  /*15c50*/  LDL.LU R7, [R1+0xe30] ;  /* 0x000e300001077983 */ /* 0x001ea80000300800 */
        /* <DEDUP_REMOVED lines=14> */
[----:B----4-:R-:W-:Y:S04]  /*15d40*/  STS.U8 [R2+UR4+0x1600], R26 ;  /* 0x0016001a02007988 */ /* 0x010fe80008000004 */
[----:B---3--:R-:W-:Y:S04]  /*15d50*/  STS.U8 [R2+UR4+0x1700], R27 ;  /* 0x0017001b02007988 */ /* 0x008fe80008000004 */
[----:B------:R-:W-:Y:S04]  /*15d60*/  STS.U8 [R2+UR4+0x1800], R25 ;  /* 0x0018001902007988 */ /* 0x000fe80008000004 */
[----:B------:R-:W-:Y:S04]  /*15d70*/  STS.U8 [R2+UR4+0x1900], R3 ;  /* 0x0019000302007988 */ /* 0x000fe80008000004 */
[----:B------:R-:W-:Y:S04]  /*15d80*/  STS.U8 [R2+UR4+0x1a00], R6 ;  /* 0x001a000602007988 */ /* 0x000fe80008000004 */
[----:B------:R-:W-:Y:S04]  /*15d90*/  STS.U8 [R2+UR4+0x1b00], R5 ;  /* 0x001b000502007988 */ /* 0x000fe80008000004 */
[----:B------:R-:W-:Y:S04]  /*15da0*/  STS.U8 [R2+UR4+0x1c00], R19 ;  /* 0x001c001302007988 */ /* 0x000fe80008000004 */
[----:B------:R-:W-:Y:S04]  /*15db0*/  STS.U8 [R2+UR4+0x1d00], R16 ;  /* 0x001d001002007988 */ /* 0x000fe80008000004 */
[----:B--2---:R0:W-:Y:S04]  /*15dc0*/  STS.U8 [R2+UR4+0x1e00], R7 ;  /* 0x001e000702007988 */ /* 0x0041e80008000004 */
[----:B0-----:R-:W2:Y:S04]  /*15dd0*/  LDL.LU R7, [R1+0xe10] ;  /* 0x000e100001077983 */ /* 0x001ea80000300800 */
[----:B------:R-:W3:Y:S04]  /*15de0*/  LDL.LU R26, [R1+0x328] ;  /* 0x00032800011a7983 */ /* 0x000ee80000300800 */
[----:B------:R-:W4:Y:S04]  /*15df0*/  LDL.LU R27, [R1+0x324] ;  /* 0x00032400011b7983 */ /* 0x000f280000300800 */
[----:B------:R-:W4:Y:S04]  /*15e00*/  LDL.LU R25, [R1+0x334] ;  /* 0x0003340001197983 */ /* 0x000f280000300800 */
[----:B------:R-:W4:Y:S04]  /*15e10*/  LDL.LU R3, [R1+0x338] ;  /* 0x0003380001037983 */ /* 0x000f280000300800 */
[----:B------:R-:W4:Y:S04]  /*15e20*/  LDL.LU R6, [R1+0x348] ;  /* 0x0003480001067983 */ /* 0x000f280000300800 */
[----:B------:R-:W4:Y:S04]  /*15e30*/  LDL.LU R5, [R1+0x34c] ;  /* 0x00034c0001057983 */ /* 0x000f280000300800 */
[----:B------:R-:W4:Y:S04]  /*15e40*/  LDL.LU R19, [R1+0x350] ;  /* 0x0003500001137983 */ /* 0x000f280000300800 */
[----:B------:R0:W-:Y:S04]  /*15e50*/  STS.U8 [R2+UR4+0x1f00], R17 ;  /* 0x001f001102007988 */ /* 0x0001e80008000004 */
[----:B------:R-:W4:Y:S04]  /*15e60*/  LDL.LU R16, [R1+0x360] ;  /* 0x0003600001107983 */ /* 0x000f280000300800 */
        /* <DEDUP_REMOVED lines=41> */
[----:B---3--:R-:W-:Y:S04]  /*16100*/  STS.U8 [R2+UR4+0x3400], R26 ;  /* 0x0034001a02007988 */ /* 0x008fe80008000004 */
[----:B----4-:R-:W-:Y:S04]  /*16110*/  STS.U8 [R2+UR4+0x3500], R27 ;  /* 0x0035001b02007988 */ /* 0x010fe80008000004 */
[----:B------:R-:W-:Y:S04]  /*16120*/  STS.U8 [R2+UR4+0x3600], R25 ;  /* 0x0036001902007988 */ /* 0x000fe80008000004 */
[----:B------:R-:W-:Y:S04]  /*16130*/  STS.U8 [R2+UR4+0x3700], R3 ;  /* 0x0037000302007988 */ /* 0x000fe80008000004 */
[----:B--2---:R0:W-:Y:S04]  /*16140*/  STS.U8 [R2+UR4+0x3800], R7 ;  /* 0x0038000702007988 */ /* 0x0041e80008000004 */
[----:B0-----:R-:W2:Y:S04]  /*16150*/  LDL.LU R7, [R1+0xdc0] ;  /* 0x000dc00001077983 */ /* 0x001ea80000300800 */
[----:B------:R-:W-:Y:S04]  /*16160*/  STS.U8 [R2+UR4+0x3900], R6 ;  /* 0x0039000602007988 */ /* 0x000fe80008000004 */
[----:B------:R-:W-:Y:S04]  /*16170*/  STS.U8 [R2+UR4+0x3a00], R5 ;  /* 0x003a000502007988 */ /* 0x000fe80008000004 */
[----:B------:R0:W-:Y:S04]  /*16180*/  STS.U8 [R2+UR4+0x3b00], R19 ;  /* 0x003b001302007988 */ /* 0x0001e80008000004 */
[----:B------:R1:W-:Y:S04]  /*16190*/  STS.U8 [R2+UR4+0x3c00], R16 ;  /* 0x003c001002007988 */ /* 0x0003e80008000004 */
[----:B------:R3:W-:Y:S04]  /*161a0*/  STS.U8 [R2+UR4+0x3d00], R17 ;  /* 0x003d001102007988 */ /* 0x0007e80008000004 */
[----:B-----5:R4:W-:Y:S04]  /*161b0*/  STS.U8 [R2+UR4+0x3e00], R4 ;  /* 0x003e000402007988 */ /* 0x0209e80008000004 */
[----:B------:R-:W5:Y:S04]  /*161c0*/  LDL.LU R25, [R1+0x28] ;  /* 0x0000280001197983 */ /* 0x000f680000300800 */
[----:B0-----:R-:W5:Y:S04]  /*161d0*/  LDL.LU R19, [R1+0x2c] ;  /* 0x00002c0001137983 */ /* 0x001f680000300800 */
[----:B-1----:R-:W5:Y:S04]  /*161e0*/  LDL.LU R16, [R1+0x3c] ;  /* 0x00003c0001107983 */ /* 0x002f680000300800 */
[----:B---3--:R-:W3:Y:S04]  /*161f0*/  LDL.LU R17, [R1+0x40] ;  /* 0x0000400001117983 */ /* 0x008ee80000300800 */
[----:B------:R-:W3:Y:S04]  /*16200*/  LDL.LU R26, [R1+0x64] ;  /* 0x00006400011a7983 */ /* 0x000ee80000300800 */
[----:B------:R-:W3:Y:S04]  /*16210*/  LDL.LU R27, [R1+0x6c] ;  /* 0x00006c00011b7983 */ /* 0x000ee80000300800 */
[----:B------:R-:W3:Y:S04]  /*16220*/  LDL.LU R3, [R1+0x7c] ;  /* 0x00007c0001037983 */ /* 0x000ee80000300800 */
[----:B------:R-:W3:Y:S04]  /*16230*/  LDL.LU R6, [R1+0x88] ;  /* 0x0000880001067983 */ /* 0x000ee80000300800 */
[----:B------:R-:W3:Y:S04]  /*16240*/  LDL.LU R5, [R1+0x94] ;  /* 0x0000940001057983 */ /* 0x000ee80000300800 */
[----:B----4-:R-:W4:Y:S04]  /*16250*/  LDL.LU R4, [R1+0x2bc] ;  /* 0x0002bc0001047983 */ /* 0x010f280000300800 */
[----:B--2---:R0:W-:Y:S02]  /*16260*/  STS.U8 [R2+UR4+0x3f00], R7 ;  /* 0x003f000702007988 */ /* 0x0041e40008000004 */
[----:B0-----:R-:W0:Y:S02]  /*16270*/  S2R R7, SR_TID.X ;  /* 0x0000000000077919 */ /* 0x001e240000002100 */
[----:B------:R-:W2:Y:S01]  /*16280*/  LDL.LU R2, [R1+0x2c4] ;  /* 0x0002c40001027983 */ /* 0x000ea20000300800 */
[----:B0-----:R-:W-:-:S04]  /*16290*/  LOP3.LUT R7, R7, 0x7f, RZ, 0xc0, !PT ;  /* 0x0000007f07077812 */ /* 0x001fc800078ec0ff */
[----:B------:R-:W-:-:S05]  /*162a0*/  LOP3.LUT R7, R7, 0x10, RZ, 0x3c, !PT ;  /* 0x0000001007077812 */ /* 0x000fca00078e3cff */
[----:B------:R0:W-:Y:S04]  /*162b0*/  STS.U8 [R7+UR4+0x80], R15 ;  /* 0x0000800f07007988 */ /* 0x0001e80008000004 */
[----:B------:R1:W-:Y:S04]  /*162c0*/  STS.U8 [R7+UR4+0x180], R14 ;  /* 0x0001800e07007988 */ /* 0x0003e80008000004 */
[----:B------:R5:W-:Y:S04]  /*162d0*/  STS.U8 [R7+UR4+0x280], R13 ;  /* 0x0002800d07007988 */ /* 0x000be80008000004 */
[----:B0-----:R-:W2:Y:S04]  /*162e0*/  LDL.LU R15, [R1+0x24] ;  /* 0x00002400010f7983 */ /* 0x001ea80000300800 */
[----:B-1----:R-:W2:Y:S04]  /*162f0*/  LDL.LU R14, [R1+0x14] ;  /* 0x00001400010e7983 */ /* 0x002ea80000300800 */
[----:B-----5:R-:W5:Y:S04]  /*16300*/  LDL.LU R13, [R1+0x10] ;  /* 0x00001000010d7983 */ /* 0x020f680000300800 */
[----:B------:R0:W-:Y:S04]  /*16310*/  STS.U8 [R7+UR4+0x380], R12 ;  /* 0x0003800c07007988 */ /* 0x0001e80008000004 */
[----:B0-----:R-:W5:Y:S04]  /*16320*/  LDL.LU R12, [R1+0xc] ;  /* 0x00000c00010c7983 */ /* 0x001f680000300800 */
[----:B------:R0:W-:Y:S04]  /*16330*/  STS.U8 [R7+UR4+0x480], R11 ;  /* 0x0004800b07007988 */ /* 0x0001e80008000004 */
[----:B------:R1:W-:Y:S04]  /*16340*/  STS.U8 [R7+UR4+0x680], R9 ;  /* 0x0006800907007988 */ /* 0x0003e80008000004 */
[----:B------:R3:W-:Y:S04]  /*16350*/  STS.U8 [R7+UR4+0x780], R8 ;  /* 0x0007800807007988 */ /* 0x0007e80008000004 */
[----:B0-----:R-:W5:Y:S04]  /*16360*/  LDL.LU R11, [R1+0x60] ;  /* 0x00006000010b7983 */ /* 0x001f680000300800 */
[----:B-1----:R-:W5:Y:S04]  /*16370*/  LDL.LU R9, [R1+0x50] ;  /* 0x0000500001097983 */ /* 0x002f680000300800 */
[----:B---3--:R-:W3:Y:S04]  /*16380*/  LDL.LU R8, [R1+0x4c] ;  /* 0x00004c0001087983 */ /* 0x008ee80000300800 */
[----:B------:R0:W-:Y:S04]  /*16390*/  STS.U8 [R7+UR4+0x580], R10 ;  /* 0x0005800a07007988 */ /* 0x0001e80008000004 */
[----:B------:R-:W-:Y:S04]  /*163a0*/  STS.U8 [R7+UR4+0xf80], R25 ;  /* 0x000f801907007988 */ /* 0x000fe80008000004 */
[----:B0-----:R-:W3:Y:S04]  /*163b0*/  LDL.LU R10, [R1+0x2cc] ;  /* 0x0002cc00010a7983 */ /* 0x001ee80000300800 */
[----:B------:R-:W-:Y:S04]  /*163c0*/  STS.U8 [R7+UR4+0x1080], R19 ;  /* 0x0010801307007988 */ /* 0x000fe80008000004 */
        /* <DEDUP_REMOVED lines=9> */
[----:B----4-:R-:W-:Y:S04]  /*16460*/  STS.U8 [R7+UR4+0x1c80], R4 ;  /* 0x001c800407007988 */ /* 0x010fe80008000004 */
[----:B--2---:R-:W-:Y:S04]  /*16470*/  STS.U8 [R7+UR4+0xe80], R15 ;  /* 0x000e800f07007988 */ /* 0x004fe80008000004 */
[----:B------:R-:W-:Y:S04]  /*16480*/  STS.U8 [R7+UR4+0xd80], R14 ;  /* 0x000d800e07007988 */ /* 0x000fe80008000004 */
[----:B-----5:R-:W-:Y:S04]  /*16490*/  STS.U8 [R7+UR4+0xc80], R13 ;  /* 0x000c800d07007988 */ /* 0x020fe80008000004 */
[----:B------:R0:W-:Y:S04]  /*164a0*/  STS.U8 [R7+UR4+0xb80], R12 ;  /* 0x000b800c07007988 */ /* 0x0001e80008000004 */
[----:B0-----:R-:W2:Y:S04]  /*164b0*/  LDL.LU R12, [R1+0x2d0] ;  /* 0x0002d000010c7983 */ /* 0x001ea80000300800 */
        /* <DEDUP_REMOVED lines=8> */
[----:B---3--:R0:W-:Y:S04]  /*16540*/  STS.U8 [R7+UR4+0x1480], R8 ;  /* 0x0014800807007988 */ /* 0x0081e80008000004 */
[----:B------:R-:W3:Y:S04]  /*16550*/  LDL.LU R18, [R1+0x2fc] ;  /* 0x0002fc0001127983 */ /* 0x000ee80000300800 */
[----:B------:R1:W-:Y:S04]  /*16560*/  STS.U8 [R7+UR4+0x1680], R11 ;  /* 0x0016800b07007988 */ /* 0x0003e80008000004 */
[----:B0-----:R-:W3:Y:S04]  /*16570*/  LDL.LU R8, [R1+0x300] ;  /* 0x0003000001087983 */ /* 0x001ee80000300800 */
[----:B-1----:R-:W3:Y:S04]  /*16580*/  LDL.LU R11, [R1+0x304] ;  /* 0x00030400010b7983 */ /* 0x002ee80000300800 */
[----:B------:R-:W3:Y:S04]  /*16590*/  LDL.LU R26, [R1+0x308] ;  /* 0x00030800011a7983 */ /* 0x000ee80000300800 */
[----:B------:R-:W3:Y:S04]  /*165a0*/  LDL.LU R27, [R1+0x30c] ;  /* 0x00030c00011b7983 */ /* 0x000ee80000300800 */
[----:B------:R-:W3:Y:S04]  /*165b0*/  LDL.LU R3, [R1+0x310] ;  /* 0x0003100001037983 */ /* 0x000ee80000300800 */
[----:B------:R-:W3:Y:S04]  /*165c0*/  LDL.LU R6, [R1+0x314] ;  /* 0x0003140001067983 */ /* 0x000ee80000300800 */
[----:B------:R-:W3:Y:S04]  /*165d0*/  LDL.LU R5, [R1+0x318] ;  /* 0x0003180001057983 */ /* 0x000ee80000300800 */
[----:B------:R0:W-:Y:S04]  /*165e0*/  STS.U8 [R7+UR4+0x1d80], R2 ;  /* 0x001d800207007988 */ /* 0x0001e80008000004 */
[----:B------:R-:W3:Y:S04]  /*165f0*/  LDL.LU R4, [R1+0x31c] ;  /* 0x00031c0001047983 */ /* 0x000ee80000300800 */
[----:B0-----:R-:W3:Y:S04]  /*16600*/  LDL.LU R2, [R1+0x320] ;  /* 0x0003200001027983 */ /* 0x001ee80000300800 */
[----:B------:R0:W-:Y:S04]  /*16610*/  STS.U8 [R7+UR4+0x1580], R9 ;  /* 0x0015800907007988 */ /* 0x0001e80008000004 */
[----:B------:R1:W-:Y:S04]  /*16620*/  STS.U8 [R7+UR4+0x1f80], R10 ;  /* 0x001f800a07007988 */ /* 0x0003e80008000004 */
[----:B0-----:R-:W3:Y:S04]  /*16630*/  LDL.LU R9, [R1+0x32c] ;  /* 0x00032c0001097983 */ /* 0x001ee80000300800 */
[----:B-1----:R-:W3:Y:S04]  /*16640*/  LDL.LU R10, [R1+0x330] ;  /* 0x00033000010a7983 */ /* 0x002ee80000300800 */
[----:B--2---:R0:W-:Y:S04]  /*16650*/  STS.U8 [R7+UR4+0x2080], R12 ;  /* 0x0020800c07007988 */ /* 0x0041e80008000004 */
[----:B----4-:R1:W-:Y:S04]  /*16660*/  STS.U8 [R7+UR4+0x2180], R13 ;  /* 0x0021800d07007988 */ /* 0x0103e80008000004 */
[----:B-----5:R2:W-:Y:S04]  /*16670*/  STS.U8 [R7+UR4+0x2280], R14 ;  /* 0x0022800e07007988 */ /* 0x0205e80008000004 */
[----:B0-----:R-:W4:Y:S04]  /*16680*/  LDL.LU R12, [R1+0x33c] ;  /* 0x00033c00010c7983 */ /* 0x001f280000300800 */
[----:B-1----:R-:W5:Y:S04]  /*16690*/  LDL.LU R13, [R1+0x340] ;  /* 0x00034000010d7983 */ /* 0x002f680000300800 */
[----:B------:R0:W-:Y:S04]  /*166a0*/  STS.U8 [R7+UR4+0x2380], R15 ;  /* 0x0023800f07007988 */ /* 0x0001e80008000004 */
[----:B--2---:R-:W2:Y:S04]  /*166b0*/  LDL.LU R14, [R1+0x344] ;  /* 0x00034400010e7983 */ /* 0x004ea80000300800 */
[----:B------:R1:W-:Y:S04]  /*166c0*/  STS.U8 [R7+UR4+0x2480], R25 ;  /* 0x0024801907007988 */ /* 0x0003e80008000004 */
[----:B0-----:R-:W2:Y:S04]  /*166d0*/  LDL.LU R15, [R1+0x354] ;  /* 0x00035400010f7983 */ /* 0x001ea80000300800 */
[----:B------:R0:W-:Y:S04]  /*166e0*/  STS.U8 [R7+UR4+0x2580], R19 ;  /* 0x0025801307007988 */ /* 0x0001e80008000004 */
[----:B-1----:R-:W2:Y:S04]  /*166f0*/  LDL.LU R25, [R1+0x358] ;  /* 0x0003580001197983 */ /* 0x002ea80000300800 */
[----:B------:R1:W-:Y:S04]  /*16700*/  STS.U8 [R7+UR4+0x2680], R16 ;  /* 0x0026801007007988 */ /* 0x0003e80008000004 */
[----:B0-----:R-:W2:Y:S04]  /*16710*/  LDL.LU R19, [R1+0x35c] ;  /* 0x00035c0001137983 */ /* 0x001ea80000300800 */
[----:B------:R0:W-:Y:S04]  /*16720*/  STS.U8 [R7+UR4+0x2780], R17 ;  /* 0x0027801107007988 */ /* 0x0001e80008000004 */
[----:B-1----:R-:W2:Y:S04]  /*16730*/  LDL.LU R16, [R1+0x36c] ;  /* 0x00036c0001107983 */ /* 0x002ea80000300800 */
[----:B0-----:R-:W2:Y:S04]  /*16740*/  LDL.LU R17, [R1+0x370] ;  /* 0x0003700001117983 */ /* 0x001ea80000300800 */
[----:B---3--:R0:W-:Y:S04]  /*16750*/  STS.U8 [R7+UR4+0x2c80], R11 ;  /* 0x002c800b07007988 */ /* 0x0081e80008000004 */
[----:B------:R1:W-:Y:S04]  /*16760*/  STS.U8 [R7+UR4+0x2d80], R26 ;  /* 0x002d801a07007988 */ /* 0x0003e80008000004 */
[----:B------:R3:W-:Y:S04]  /*16770*/  STS.U8 [R7+UR4+0x2e80], R27 ;  /* 0x002e801b07007988 */ /* 0x0007e80008000004 */
[----:B0-----:R-:W2:Y:S04]  /*16780*/  LDL.LU R11, [R1+0x84] ;  /* 0x00008400010b7983 */ /* 0x001ea80000300800 */
[----:B-1----:R-:W2:Y:S04]  /*16790*/  LDL.LU R26, [R1+0x80] ;  /* 0x00008000011a7983 */ /* 0x002ea80000300800 */
[----:B------:R0:W-:Y:S04]  /*167a0*/  STS.U8 [R7+UR4+0x2f80], R3 ;  /* 0x002f800307007988 */ /* 0x0001e80008000004 */
[----:B---3--:R-:W3:Y:S04]  /*167b0*/  LDL.LU R27, [R1+0x90] ;  /* 0x00009000011b7983 */ /* 0x008ee80000300800 */
[----:B------:R1:W-:Y:S04]  /*167c0*/  STS.U8 [R7+UR4+0x3080], R6 ;  /* 0x0030800607007988 */ /* 0x0003e80008000004 */
[----:B0-----:R-:W3:Y:S04]  /*167d0*/  LDL.LU R3, [R1+0x8c] ;  /* 0x00008c0001037983 */ /* 0x001ee80000300800 */
[----:B------:R0:W-:Y:S04]  /*167e0*/  STS.U8 [R7+UR4+0x3180], R5 ;  /* 0x0031800507007988 */ /* 0x0001e80008000004 */
[----:B-1----:R-:W3:Y:S04]  /*167f0*/  LDL.LU R6, [R1+0xa0] ;  /* 0x0000a00001067983 */ /* 0x002ee80000300800 */
[----:B------:R1:W-:Y:S04]  /*16800*/  STS.U8 [R7+UR4+0x3280], R4 ;  /* 0x0032800407007988 */ /* 0x0003e80008000004 */
[----:B0-----:R-:W3:Y:S04]  /*16810*/  LDL.LU R5, [R1+0x9c] ;  /* 0x00009c0001057983 */ /* 0x001ee80000300800 */
[----:B------:R0:W-:Y:S04]  /*16820*/  STS.U8 [R7+UR4+0x3380], R2 ;  /* 0x0033800207007988 */ /* 0x0001e80008000004 */
[----:B-1----:R-:W3:Y:S04]  /*16830*/  LDL.LU R4, [R1+0x2c0] ;  /* 0x0002c00001047983 */ /* 0x002ee80000300800 */
[----:B0-----:R-:W3:Y:S04]  /*16840*/  LDL.LU R2, [R1+0xa8] ;  /* 0x0000a80001027983 */ /* 0x001ee80000300800 */
[----:B------:R-:W-:Y:S04]  /*16850*/  STS.U8 [R7+UR4+0xa80], R29 ;  /* 0x000a801d07007988 */ /* 0x000fe80008000004 */
[----:B------:R-:W-:Y:S04]  /*16860*/  STS.U8 [R7+UR4+0x1380], R20 ;  /* 0x0013801407007988 */ /* 0x000fe80008000004 */
[----:B------:R-:W-:Y:S04]  /*16870*/  STS.U8 [R7+UR4+0x1e80], R21 ;  /* 0x001e801507007988 */ /* 0x000fe80008000004 */
[----:B------:R-:W-:Y:S04]  /*16880*/  STS.U8 [R7+UR4+0x2880], R28 ;  /* 0x0028801c07007988 */ /* 0x000fe80008000004 */
[----:B------:R-:W-:Y:S04]  /*16890*/  STS.U8 [R7+UR4+0x2980], R22 ;  /* 0x0029801607007988 */ /* 0x000fe80008000004 */
[----:B------:R-:W-:Y:S04]  /*168a0*/  STS.U8 [R7+UR4+0x2a80], R18 ;  /* 0x002a801207007988 */ /* 0x000fe80008000004 */
[----:B------:R3:W-:Y:S04]  /*168b0*/  STS.U8 [R7+UR4+0x2b80], R8 ;  /* 0x002b800807007988 */ /* 0x0007e80008000004 */
[----:B------:R-:W-:Y:S04]  /*168c0*/  STS.U8 [R7+UR4+0x3480], R23 ;  /* 0x0034801707007988 */ /* 0x000fe80008000004 */
[----:B------:R-:W-:Y:S04]  /*168d0*/  STS.U8 [R7+UR4+0x3580], R9 ;  /* 0x0035800907007988 */ /* 0x000fe80008000004 */
[----:B------:R-:W-:Y:S04]  /*168e0*/  STS.U8 [R7+UR4+0x3680], R10 ;  /* 0x0036800a07007988 */ /* 0x000fe80008000004 */
[----:B------:R-:W-:Y:S04]  /*168f0*/  STS.U8 [R7+UR4+0x3f80], R24 ;  /* 0x003f801807007988 */ /* 0x000fe80008000004 */
[----:B----4-:R-:W-:Y:S04]  /*16900*/  STS.U8 [R7+UR4+0x3780], R12 ;  /* 0x0037800c07007988 */ /* 0x010fe80008000004 */
[----:B-----5:R-:W-:Y:S04]  /*16910*/  STS.U8 [R7+UR4+0x3880], R13 ;  /* 0x0038800d07007988 */ /* 0x020fe80008000004 */
[----:B--2---:R-:W-:Y:S04]  /*16920*/  STS.U8 [R7+UR4+0x3980], R14 ;  /* 0x0039800e07007988 */ /* 0x004fe80008000004 */
[----:B------:R-:W-:Y:S04]  /*16930*/  STS.U8 [R7+UR4+0x3a80], R15 ;  /* 0x003a800f07007988 */ /* 0x000fe80008000004 */
[----:B------:R-:W-:Y:S04]  /*16940*/  STS.U8 [R7+UR4+0x3b80], R25 ;  /* 0x003b801907007988 */ /* 0x000fe80008000004 */
[----:B------:R-:W-:Y:S04]  /*16950*/  STS.U8 [R7+UR4+0x3c80], R19 ;  /* 0x003c801307007988 */ /* 0x000fe80008000004 */
[----:B------:R-:W-:Y:S04]  /*16960*/  STS.U8 [R7+UR4+0x3d80], R16 ;  /* 0x003d801007007988 */ /* 0x000fe80008000004 */
[----:B------:R-:W-:Y:S01]  /*16970*/  STS.U8 [R7+UR4+0x3e80], R17 ;  /* 0x003e801107007988 */ /* 0x000fe20008000004 */
[----:B------:R-:W-:Y:S06]  /*16980*/  BAR.SYNC.DEFER_BLOCKING 0x0 ;  /* 0x0000000000007b1d */ /* 0x000fec0000010000 */
[----:B------:R-:W0:Y:S01]  /*16990*/  LDSM.16.M88.4 R12, [R0+0x800] ;  /* 0x00080000000c783b */ /* 0x000e220000000200 */
[----:B---3--:R-:W-:-:S03]  /*169a0*/  IMAD R8, R5, 0x100, R6 ;  /* 0x0000010005087824 */ /* 0x008fc600078e0206 */
[----:B------:R-:W-:Y:S04]  /*169b0*/  LDSM.16.M88.4 R16, [R0] ;  /* 0x000000000010783b */ /* 0x000fe80000000200 */
[----:B0-----:R-:W-:Y:S04]  /*169c0*/  STL.64 [R1+0xdb8], R14 ;  /* 0x000db80e01007387 */ /* 0x001fe80000100a00 */
[----:B------:R-:W-:Y:S04]  /*169d0*/  STL.64 [R1+0xdb0], R12 ;  /* 0x000db00c01007387 */ /* 0x000fe80000100a00 */
[----:B------:R-:W0:Y:S01]  /*169e0*/  LDSM.16.M88.4 R12, [R0+0x1000] ;  /* 0x00100000000c783b */ /* 0x000e220000000200 */
[----:B------:R-:W-:-:S03]  /*169f0*/  IMAD R10, R2, 0x100, R4 ;  /* 0x00000100020a7824 */ /* 0x000fc600078e0204 */
[----:B------:R-:W-:Y:S04]  /*16a00*/  LDSM.16.M88.4 R4, [R0+0x2000] ;  /* 0x002000000004783b */ /* 0x000fe80000000200 */
[----:B0-----:R-:W-:Y:S01]  /*16a10*/  STL.64 [R1+0x40], R12 ;  /* 0x0000400c01007387 */ /* 0x001fe20000100a00 */
[----:B------:R-:W-:Y:S02]  /*16a20*/  IMAD.MOV.U32 R25, RZ, RZ, R14 ;  /* 0x000000ffff197224 */ /* 0x000fe400078e000e */
[----:B------:R-:W-:Y:S01]  /*16a30*/  IMAD.MOV.U32 R24, RZ, RZ, R15 ;  /* 0x000000ffff187224 */ /* 0x000fe200078e000f */
[----:B------:R-:W-:Y:S01]  /*16a40*/  STL.64 [R1+0x48], R14 ;  /* 0x0000480e01007387 */ /* 0x000fe20000100a00 */
[----:B------:R-:W-:Y:S02]  /*16a50*/  IMAD.MOV.U32 R23, RZ, RZ, R12 ;  /* 0x000000ffff177224 */ /* 0x000fe400078e000c */
[----:B------:R-:W-:-:S02]  /*16a60*/  IMAD.MOV.U32 R22, RZ, RZ, R13 ;  /* 0x000000ffff167224 */ /* 0x000fc400078e000d */
[----:B------:R-:W0:Y:S04]  /*16a70*/  LDSM.16.M88.4 R12, [R0+0x1800] ;  /* 0x00180000000c783b */ /* 0x000e280000000200 */
[----:B------:R-:W-:Y:S01]  /*16a80*/  STL.64 [R1+0xda8], R24 ;  /* 0x000da81801007387 */ /* 0x000fe20000100a00 */
[----:B0-----:R-:W-:Y:S02]  /*16a90*/  IMAD.MOV.U32 R21, RZ, RZ, R14 ;  /* 0x000000ffff157224 */ /* 0x001fe400078e000e */
[----:B------:R-:W-:Y:S01]  /*16aa0*/  IMAD.MOV.U32 R20, RZ, RZ, R15 ;  /* 0x000000ffff147224 */ /* 0x000fe200078e000f */
[----:B------:R0:W-:Y:S04]  /*16ab0*/  STL.64 [R1+0x60], R12 ;  /* 0x0000600c01007387 */ /* 0x0001e80000100a00 */
[----:B------:R1:W-:Y:S04]  /*16ac0*/  STL.64 [R1+0x68], R14 ;  /* 0x0000680e01007387 */ /* 0x0003e80000100a00 */
[----:B------:R2:W-:Y:S04]  /*16ad0*/  STL.64 [R1+0xd98], R20 ;  /* 0x000d981401007387 */ /* 0x0005e80000100a00 */
[----:B------:R-:W-:Y:S04]  /*16ae0*/  STL.64 [R1+0x70], R4 ;  /* 0x0000700401007387 */ /* 0x000fe80000100a00 */
[----:B------:R-:W-:Y:S04]  /*16af0*/  STL.64 [R1+0x78], R6 ;  /* 0x0000780601007387 */ /* 0x000fe80000100a00 */
[----:B0-----:R-:W3:Y:S04]  /*16b00*/  LDL.LU.64 R12, [R1+0xe0] ;  /* 0x0000e000010c7983 */ /* 0x001ee80000300a00 */
[----:B-1----:R-:W3:Y:S01]  /*16b10*/  LDL.LU.64 R14, [R1+0xe8] ;  /* 0x0000e800010e7983 */ /* 0x002ee20000300a00 */
[----:B------:R-:W-:-:S02]  /*16b20*/  IMAD R9, R26, 0x100, R11 ;  /* 0x000001001a097824 */ /* 0x000fc400078e020b */
[----:B------:R-:W-:Y:S02]  /*16b30*/  IMAD R11, R3, 0x100, R27 ;  /* 0x00000100030b7824 */ /* 0x000fe400078e021b */
[----:B------:R-:W0:Y:S01]  /*16b40*/  LDSM.16.M88.4 R24, [R0+0x2800] ;  /* 0x002800000018783b */ /* 0x000e220000000200 */
[----:B--2---:R-:W-:Y:S02]  /*16b50*/  F2FP.F16.E4M3.UNPACK_B R21, R16 ;  /* 0x00000010ff15723e */ /* 0x004fe400020006ff */
[----:B------:R-:W-:Y:S01]  /*16b60*/  F2FP.F16.E4M3.UNPACK_B R20, R17 ;  /* 0x00000011ff14723e */ /* 0x000fe200020006ff */
[----:B------:R-:W-:Y:S02]  /*16b70*/  IMAD.MOV.U32 R29, RZ, RZ, R4 ;  /* 0x000000ffff1d7224 */ /* 0x000fe400078e0004 */
[----:B------:R-:W-:Y:S02]  /*16b80*/  IMAD.MOV.U32 R28, RZ, RZ, R5 ;  /* 0x000000ffff1c7224 */ /* 0x000fe400078e0005 */
[----:B------:R-:W-:-:S02]  /*16b90*/  IMAD.MOV.U32 R2, RZ, RZ, R6 ;  /* 0x000000ffff027224 */ /* 0x000fc400078e0006 */
[----:B------:R-:W-:Y:S01]  /*16ba0*/  IMAD.MOV.U32 R3, RZ, RZ, R7 ;  /* 0x000000ffff037224 */ /* 0x000fe200078e0007 */
[----:B------:R-:W-:Y:S02]  /*16bb0*/  F2FP.F16.E4M3.UNPACK_B R9, R9 ;  /* 0x00000009ff09723e */ /* 0x000fe400020006ff */
[----:B------:R-:W-:Y:S02]  /*16bc0*/  F2FP.F16.E4M3.UNPACK_B R11, R11 ;  /* 0x0000000bff0b723e */ /* 0x000fe400020006ff */
[----:B------:R-:W-:Y:S02]  /*16bd0*/  F2FP.F16.E4M3.UNPACK_B R8, R8 ;  /* 0x00000008ff08723e */ /* 0x000fe400020006ff */
[----:B------:R-:W-:Y:S01]  /*16be0*/  F2FP.F16.E4M3.UNPACK_B R10, R10 ;  /* 0x0000000aff0a723e */ /* 0x000fe200020006ff */
[----:B0-----:R0:W-:Y:S01]  /*16bf0*/  STL.64 [R1+0x80], R24 ;  /* 0x0000801801007387 */ /* 0x0011e20000100a00 */
[----:B------:R-:W-:-:S03]  /*16c00*/  IMAD.MOV.U32 R4, RZ, RZ, R24 ;  /* 0x000000ffff047224 */ /* 0x000fc600078e0018 */
[----:B------:R1:W-:Y:S01]  /*16c10*/  STL.64 [R1+0x88], R26 ;  /* 0x0000881a01007387 */ /* 0x0003e20000100a00 */
[----:B------:R-:W-:-:S03]  /*16c20*/  IMAD.MOV.U32 R5, RZ, RZ, R25 ;  /* 0x000000ffff057224 */ /* 0x000fc600078e0019 */
[----:B------:R-:W-:Y:S01]  /*16c30*/  STL [R1+0x50], R21 ;  /* 0x0000501501007387 */ /* 0x000fe20000100800 */
[----:B------:R-:W-:Y:S02]  /*16c40*/  IMAD.MOV.U32 R6, RZ, RZ, R26 ;  /* 0x000000ffff067224 */ /* 0x000fe400078e001a */
[----:B------:R-:W-:Y:S01]  /*16c50*/  IMAD.MOV.U32 R7, RZ, RZ, R27 ;  /* 0x000000ffff077224 */ /* 0x000fe200078e001b */
[----:B------:R-:W-:Y:S04]  /*16c60*/  STL [R1+0x54], R20 ;  /* 0x0000541401007387 */ /* 0x000fe80000100800 */
[----:B0-----:R-:W2:Y:S04]  /*16c70*/  LDL.LU.64 R24, [R1+0x100] ;  /* 0x0001000001187983 */ /* 0x001ea80000300a00 */
[----:B-1----:R-:W2:Y:S04]  /*16c80*/  LDL.LU.64 R26, [R1+0x108] ;  /* 0x00010800011a7983 */ /* 0x002ea80000300a00 */
[----:B------:R0:W-:Y:S04]  /*16c90*/  STL.64 [R1+0xd90], R6 ;  /* 0x000d900601007387 */ /* 0x0001e80000100a00 */
[----:B------:R-:W-:Y:S04]  /*16ca0*/  STL.64 [R1+0xd88], R4 ;  /* 0x000d880401007387 */ /* 0x000fe80000100a00 */
[----:B------:R-:W-:Y:S01]  /*16cb0*/  STL.64 [R1+0xc60], R18 ;  /* 0x000c601201007387 */ /* 0x000fe20000100a00 */
[----:B0-----:R-:W-:Y:S01]  /*16cc0*/  IMAD.MOV.U32 R7, RZ, RZ, R20 ;  /* 0x000000ffff077224 */ /* 0x001fe200078e0014 */
[----:B------:R-:W-:Y:S01]  /*16cd0*/  F2FP.F16.E4M3.UNPACK_B R20, R18 ;  /* 0x00000012ff14723e */ /* 0x000fe200020006ff */
[----:B------:R-:W-:Y:S01]  /*16ce0*/  IMAD.MOV.U32 R6, RZ, RZ, R21 ;  /* 0x000000ffff067224 */ /* 0x000fe200078e0015 */
[----:B------:R-:W-:Y:S01]  /*16cf0*/  F2FP.F16.E4M3.UNPACK_B R21, R19 ;  /* 0x00000013ff15723e */ /* 0x000fe200020006ff */
[----:B------:R0:W-:Y:S04]  /*16d00*/  STL.64 [R1+0xc58], R16 ;  /* 0x000c581001007387 */ /* 0x0001e80000100a00 */
[----:B------:R-:W-:Y:S04]  /*16d10*/  STL [R1+0x38], R20 ;  /* 0x0000381401007387 */ /* 0x000fe80000100800 */
[----:B0-----:R-:W4:Y:S04]  /*16d20*/  LDL.LU.64 R16, [R1+0x120] ;  /* 0x0001200001107983 */ /* 0x001f280000300a00 */
[----:B------:R-:W-:Y:S04]  /*16d30*/  STL [R1+0x3c], R21 ;  /* 0x00003c1501007387 */ /* 0x000fe80000100800 */
[----:B------:R-:W4:Y:S01]  /*16d40*/  LDL.LU.64 R18, [R1+0x128] ;  /* 0x0001280001127983 */ /* 0x000f220000300a00 */
[----:B---3--:R-:W-:Y:S03]  /*16d50*/  HMMA.16816.F32 R4, R8, R6, R12 ;  /* 0x000000060804723c */ /* 0x008fe6000000180c */
[----:B------:R-:W3:Y:S04]  /*16d60*/  LDL.LU.64 R14, [R1+0xdb8] ;  /* 0x000db800010e7983 */ /* 0x000ee80000300a00 */
[----:B------:R-:W5:-:S15]  /*16d70*/  LDL.LU.64 R12, [R1+0xdb0] ;  /* 0x000db000010c7983 */ /* 0x000f5e0000300a00 */
[----:B------:R-:W-:-:S01]  /*16d80*/  NOP ;  /* 0x0000000000007918 */ /* 0x000fc20000000000 */
[----:B------:R5:W-:Y:S04]  /*16d90*/  STL.64 [R1+0xe0], R4 ;  /* 0x0000e00401007387 */ /* 0x000be80000100a00 */
[----:B------:R-:W-:Y:S01]  /*16da0*/  STL.64 [R1+0xe8], R6 ;  /* 0x0000e80601007387 */ /* 0x000fe20000100a00 */
[----:B--2---:R-:W-:Y:S01]  /*16db0*/  HMMA.16816.F32 R24, R8, R20, R24 ;  /* 0x000000140818723c */ /* 0x004fe20000001818 */
[----:B-----5:R-:W-:Y:S02]  /*16dc0*/  F2FP.F16.E4M3.UNPACK_B R4, R12 ;  /* 0x0000000cff04723e */ /* 0x020fe400020006ff */
[----:B------:R-:W-:Y:S01]  /*16dd0*/  STL [R1+0xc18], R12 ;  /* 0x000c180c01007387 */ /* 0x000fe20000100800 */
[----:B------:R-:W-:-:S03]  /*16de0*/  F2FP.F16.E4M3.UNPACK_B R5, R13 ;  /* 0x0000000dff05723e */ /* 0x000fc600020006ff */
[----:B------:R-:W-:Y:S04]  /*16df0*/  STL [R1+0xc1c], R13 ;  /* 0x000c1c0d01007387 */ /* 0x000fe80000100800 */
[----:B------:R-:W-:-:S12]  /*16e00*/  STL [R1+0x30], R4 ;  /* 0x0000300401007387 */ /* 0x000fd80000100800 */
[----:B------:R0:W-:Y:S04]  /*16e10*/  STL.64 [R1+0x100], R24 ;  /* 0x0001001801007387 */ /* 0x0001e80000100a00 */
[----:B------:R-:W-:Y:S04]  /*16e20*/  STL [R1+0x108], R26 ;  /* 0x0001081a01007387 */ /* 0x000fe80000100800 */
[----:B0-----:R-:W2:Y:S04]  /*16e30*/  LDL.LU.64 R24, [R1+0xda8] ;  /* 0x000da80001187983 */ /* 0x001ea80000300a00 */
[----:B------:R4:W-:Y:S02]  /*16e40*/  STL [R1+0x34], R5 ;  /* 0x0000340501007387 */ /* 0x0009e40000100800 */
[----:B----4-:R-:W-:Y:S01]  /*16e50*/  HMMA.16816.F32 R4, R8, R4, R16 ;  /* 0x000000040804723c */ /* 0x010fe20000001810 */
[----:B------:R-:W-:Y:S01]  /*16e60*/  IMAD.MOV.U32 R12, RZ, RZ, R27 ;  /* 0x000000ffff0c7224 */ /* 0x000fe200078e001b */
[----:B---3--:R-:W-:-:S02]  /*16e70*/  F2FP.F16.E4M3.UNPACK_B R20, R14 ;  /* 0x0000000eff14723e */ /* 0x008fc400020006ff */
[----:B------:R-:W-:Y:S02]  /*16e80*/  F2FP.F16.E4M3.UNPACK_B R21, R15 ;  /* 0x0000000fff15723e */ /* 0x000fe400020006ff */
[----:B------:R-:W-:Y:S04]  /*16e90*/  STL [R1+0xc20], R12 ;  /* 0x000c200c01007387 */ /* 0x000fe80000100800 */
[----:B------:R0:W-:Y:S04]  /*16ea0*/  STL [R1+0xc14], R14 ;  /* 0x000c140e01007387 */ /* 0x0001e80000100800 */
[----:B------:R1:W-:Y:S04]  /*16eb0*/  STL [R1+0xc10], R15 ;  /* 0x000c100f01007387 */ /* 0x0003e80000100800 */
[----:B------:R-:W-:Y:S04]  /*16ec0*/  STL [R1+0x28], R20 ;  /* 0x0000281401007387 */ /* 0x000fe80000100800 */
[----:B------:R-:W-:Y:S04]  /*16ed0*/  STL [R1+0x2c], R21 ;  /* 0x00002c1501007387 */ /* 0x000fe80000100800 */
[----:B------:R-:W-:Y:S04]  /*16ee0*/  STL.64 [R1+0x120], R4 ;  /* 0x0001200401007387 */ /* 0x000fe80000100a00 */
[----:B------:R-:W-:Y:S04]  /*16ef0*/  STL.64 [R1+0x128], R6 ;  /* 0x0001280601007387 */ /* 0x000fe80000100a00 */
[----:B------:R-:W3:Y:S01]  /*16f00*/  LDSM.16.M88.4 R4, [R0+0x3000] ;  /* 0x003000000004783b */ /* 0x000ee20000000200 */
[----:B0-----:R-:W-:-:S02]  /*16f10*/  IMAD.MOV.U32 R14, RZ, RZ, R29 ;  /* 0x000000ffff0e7224 */ /* 0x001fc400078e001d */
[----:B-1----:R-:W-:Y:S01]  /*16f20*/  IMAD.MOV.U32 R15, RZ, RZ, R28 ;  /* 0x000000ffff0f7224 */ /* 0x002fe200078e001c */
[----:B---3--:R-:W-:Y:S04]  /*16f30*/  STL.64 [R1+0x90], R4 ;  /* 0x0000900401007387 */ /* 0x008fe80000100a00 */
[----:B------:R-:W-:Y:S04]  /*16f40*/  STL.64 [R1+0x98], R6 ;  /* 0x0000980601007387 */ /* 0x000fe80000100a00 */
[----:B------:R0:W-:Y:S04]  /*16f50*/  STL.64 [R1+0xda0], R14 ;  /* 0x000da00e01007387 */ /* 0x0001e80000100a00 */
[----:B------:R-:W3:Y:S04]  /*16f60*/  LDL.LU.64 R12, [R1+0x150] ;  /* 0x00015000010c7983 */ /* 0x000ee80000300a00 */
[----:B0-----:R-:W3:Y:S01]  /*16f70*/  LDL.LU.64 R14, [R1+0x158] ;  /* 0x00015800010e7983 */ /* 0x001ee20000300a00 */
[----:B------:R-:W-:-:S02]  /*16f80*/  IMAD.MOV.U32 R26, RZ, RZ, R6 ;  /* 0x000000ffff1a7224 */ /* 0x000fc400078e0006 */
[----:B------:R-:W-:Y:S02]  /*16f90*/  IMAD.MOV.U32 R27, RZ, RZ, R7 ;  /* 0x000000ffff1b7224 */ /* 0x000fe400078e0007 */
[----:B--2---:R-:W-:Y:S02]  /*16fa0*/  IMAD.MOV.U32 R16, RZ, RZ, R25 ;  /* 0x000000ffff107224 */ /* 0x004fe400078e0019 */
[----:B------:R-:W-:Y:S02]  /*16fb0*/  IMAD.MOV.U32 R17, RZ, RZ, R24 ;  /* 0x000000ffff117224 */ /* 0x000fe400078e0018 */
[----:B------:R-:W-:Y:S02]  /*16fc0*/  IMAD.MOV.U32 R25, RZ, RZ, R5 ;  /* 0x000000ffff197224 */ /* 0x000fe400078e0005 */
[----:B------:R-:W-:Y:S02]  /*16fd0*/  IMAD.MOV.U32 R24, RZ, RZ, R4 ;  /* 0x000000ffff187224 */ /* 0x000fe400078e0004 */
[----:B------:R-:W2:Y:S04]  /*16fe0*/  LDL.LU.64 R4, [R1+0x140] ;  /* 0x0001400001047983 */ /* 0x000ea80000300a00 */
[----:B------:R-:W2:Y:S04]  /*16ff0*/  LDL.LU.64 R6, [R1+0x148] ;  /* 0x0001480001067983 */ /* 0x000ea80000300a00 */
[----:B------:R-:W4:Y:S04]  /*17000*/  LDL R18, [R1+0x60] ;  /* 0x0000600001127983 */ /* 0x000f280000100800 */
[----:B------:R-:W5:Y:S04]  /*17010*/  LDL R19, [R1+0x64] ;  /* 0x0000640001137983 */ /* 0x000f680000100800 */
[----:B------:R0:W-:Y:S04]  /*17020*/  STL [R1+0xd5c], R25 ;  /* 0x000d5c1901007387 */ /* 0x0001e80000100800 */
[----:B------:R1:W-:Y:S01]  /*17030*/  STL [R1+0xd58], R24 ;  /* 0x000d581801007387 */ /* 0x0003e20000100800 */
[----:B0-----:R-:W-:-:S02]  /*17040*/  F2FP.F16.E4M3.UNPACK_B R25, R22 ;  /* 0x00000016ff19723e */ /* 0x001fc400020006ff */
[----:B-1----:R-:W-:Y:S01]  /*17050*/  F2FP.F16.E4M3.UNPACK_B R24, R23 ;  /* 0x00000017ff18723e */ /* 0x002fe200020006ff */
[----:B------:R-:W-:Y:S04]  /*17060*/  STL [R1+0xd54], R27 ;  /* 0x000d541b01007387 */ /* 0x000fe80000100800 */
[----:B------:R-:W-:Y:S01]  /*17070*/  STL [R1+0xd50], R26 ;  /* 0x000d501a01007387 */ /* 0x000fe20000100800 */
[----:B---3--:R-:W-:Y:S03]  /*17080*/  HMMA.16816.F32 R20, R8, R20, R12 ;  /* 0x000000140814723c */ /* 0x008fe6000000180c */
[----:B------:R-:W3:-:S15]  /*17090*/  LDL.LU.64 R14, [R1+0xda0] ;  /* 0x000da000010e7983 */ /* 0x000ede0000300a00 */
[----:B------:R-:W-:-:S05]  /*170a0*/  NOP ;  /* 0x0000000000007918 */ /* 0x000fca0000000000 */
[----:B------:R-:W-:Y:S01]  /*170b0*/  STL.64 [R1+0x150], R20 ;  /* 0x0001501401007387 */ /* 0x000fe20000100a00 */
[----:B------:R-:W-:Y:S02]  /*170c0*/  IMAD.MOV.U32 R12, RZ, RZ, R22 ;  /* 0x000000ffff0c7224 */ /* 0x000fe400078e0016 */
[----:B------:R-:W-:Y:S02]  /*170d0*/  IMAD.MOV.U32 R13, RZ, RZ, R23 ;  /* 0x000000ffff0d7224 */ /* 0x000fe400078e0017 */
[----:B------:R-:W0:Y:S04]  /*170e0*/  LDSM.16.M88.4 R20, [R0+0x3800] ;  /* 0x003800000014783b */ /* 0x000e280000000200 */
[----:B------:R-:W-:Y:S04]  /*170f0*/  STL [R1+0xc28], R12 ;  /* 0x000c280c01007387 */ /* 0x000fe80000100800 */
[----:B------:R-:W-:Y:S04]  /*17100*/  STL [R1+0xc24], R13 ;  /* 0x000c240d01007387 */ /* 0x000fe80000100800 */
[----:B0-----:R0:W-:Y:S01]  /*17110*/  STL.64 [R1+0xa0], R20 ;  /* 0x0000a01401007387 */ /* 0x0011e20000100a00 */
[----:B------:R-:W-:-:S02]  /*17120*/  IMAD.MOV.U32 R28, RZ, RZ, R20 ;  /* 0x000000ffff1c7224 */ /* 0x000fc400078e0014 */
[----:B------:R-:W-:Y:S01]  /*17130*/  IMAD.MOV.U32 R29, RZ, RZ, R21 ;  /* 0x000000ffff1d7224 */ /* 0x000fe200078e0015 */
[----:B------:R1:W-:Y:S01]  /*17140*/  STL [R1+0xa8], R22 ;  /* 0x0000a81601007387 */ /* 0x0003e20000100800 */
[----:B------:R-:W-:-:S03]  /*17150*/  IMAD.MOV.U32 R0, RZ, RZ, R23 ;  /* 0x000000ffff007224 */ /* 0x000fc600078e0017 */
[----:B0-----:R-:W4:Y:S04]  /*17160*/  LDL.LU.64 R20, [R1+0x170] ;  /* 0x0001700001147983 */ /* 0x001f280000300a00 */
[----:B-1----:R-:W4:Y:S01]  /*17170*/  LDL.LU.64 R22, [R1+0x178] ;  /* 0x0001780001167983 */ /* 0x002f220000300a00 */
[----:B------:R-:W-:Y:S02]  /*17180*/  F2FP.F16.E4M3.UNPACK_B R16, R16 ;  /* 0x00000010ff10723e */ /* 0x000fe400020006ff */
[----:B------:R-:W-:Y:S01]  /*17190*/  F2FP.F16.E4M3.UNPACK_B R17, R17 ;  /* 0x00000011ff11723e */ /* 0x000fe200020006ff */
[----:B------:R-:W-:Y:S01]  /*171a0*/  STL [R1+0xd60], R28 ;  /* 0x000d601c01007387 */ /* 0x000fe20000100800 */
[----:B--2---:R-:W-:-:S15]  /*171b0*/  HMMA.16816.F32 R4, R8, R24, R4 ;  /* 0x000000180804723c */ /* 0x004fde0000001804 */
[----:B------:R-:W-:-:S08]  /*171c0*/  NOP ;  /* 0x0000000000007918 */ /* 0x000fd00000000000 */
[----:B------:R0:W-:Y:S01]  /*171d0*/  STL.64 [R1+0x140], R4 ;  /* 0x0001400401007387 */ /* 0x0001e20000100a00 */
[----:B------:R-:W-:Y:S02]  /*171e0*/  IMAD.MOV.U32 R12, RZ, RZ, R6 ;  /* 0x000000ffff0c7224 */ /* 0x000fe400078e0006 */
[----:B------:R-:W-:Y:S01]  /*171f0*/  IMAD.MOV.U32 R13, RZ, RZ, R7 ;  /* 0x000000ffff0d7224 */ /* 0x000fe200078e0007 */
[----:B------:R-:W-:Y:S04]  /*17200*/  STL.64 [R1+0x18], R16 ;  /* 0x0000181001007387 */ /* 0x000fe80000100a00 */
[----:B0-----:R-:W2:Y:S04]  /*17210*/  LDL.LU.64 R4, [R1+0x190] ;  /* 0x0001900001047983 */ /* 0x001ea80000300a00 */
[----:B------:R-:W2:Y:S04]  /*17220*/  LDL.LU.64 R6, [R1+0x198] ;  /* 0x0001980001067983 */ /* 0x000ea80000300a00 */
[----:B------:R-:W-:Y:S04]  /*17230*/  STL [R1+0xc30], R13 ;  /* 0x000c300d01007387 */ /* 0x000fe80000100800 */
[----:B------:R-:W-:Y:S01]  /*17240*/  STL [R1+0xc2c], R12 ;  /* 0x000c2c0c01007387 */ /* 0x000fe20000100800 */
[----:B----4-:R-:W-:-:S15]  /*17250*/  HMMA.16816.F32 R20, R8, R16, R20 ;  /* 0x000000100814723c */ /* 0x010fde0000001814 */
[----:B------:R-:W-:-:S08]  /*17260*/  NOP ;  /* 0x0000000000007918 */ /* 0x000fd00000000000 */
[----:B------:R0:W-:Y:S04]  /*17270*/  STL.64 [R1+0x170], R20 ;  /* 0x0001701401007387 */ /* 0x0001e80000100a00 */
[----:B0-----:R-:W4:Y:S01]  /*17280*/  LDL.LU.64 R20, [R1+0xd98] ;  /* 0x000d980001147983 */ /* 0x001f220000300a00 */
[----:B------:R-:W-:Y:S02]  /*17290*/  F2FP.F16.E4M3.UNPACK_B R18, R18 ;  /* 0x00000012ff12723e */ /* 0x000fe400020006ff */
[----:B-----5:R-:W-:Y:S01]  /*172a0*/  F2FP.F16.E4M3.UNPACK_B R19, R19 ;  /* 0x00000013ff13723e */ /* 0x020fe200020006ff */
[----:B------:R-:W-:Y:S02]  /*172b0*/  IMAD.MOV.U32 R13, RZ, RZ, R22 ;  /* 0x000000ffff0d7224 */ /* 0x000fe400078e0016 */
[----:B------:R-:W-:-:S03]  /*172c0*/  IMAD.MOV.U32 R12, RZ, RZ, R23 ;  /* 0x000000ffff0c7224 */ /* 0x000fc600078e0017 */
[----:B------:R0:W-:Y:S04]  /*172d0*/  STL [R1+0xc38], R13 ;  /* 0x000c380d01007387 */ /* 0x0001e80000100800 */
[----:B------:R1:W-:Y:S01]  /*172e0*/  STL [R1+0xc34], R12 ;  /* 0x000c340c01007387 */ /* 0x0003e20000100800 */
[----:B------:R-:W-:Y:S02]  /*172f0*/  IMAD.MOV.U32 R26, RZ, RZ, R25 ;  /* 0x000000ffff1a7224 */ /* 0x000fe400078e0019 */
[----:B------:R-:W-:Y:S01]  /*17300*/  IMAD.MOV.U32 R27, RZ, RZ, R24 ;  /* 0x000000ffff1b7224 */ /* 0x000fe200078e0018 */
[----:B--2---:R-:W-:-:S15]  /*17310*/  HMMA.16816.F32 R4, R8, R18, R4 ;  /* 0x000000120804723c */ /* 0x004fde0000001804 */
[----:B------:R-:W-:-:S08]  /*17320*/  NOP ;  /* 0x0000000000007918 */ /* 0x000fd00000000000 */
[----:B------:R2:W-:Y:S01]  /*17330*/  STL [R1+0x190], R4 ;  /* 0x0001900401007387 */ /* 0x0005e20000100800 */
[----:B0-----:R-:W-:Y:S02]  /*17340*/  IMAD.MOV.U32 R13, RZ, RZ, R5 ;  /* 0x000000ffff0d7224 */ /* 0x001fe400078e0005 */
[----:B-1----:R-:W-:Y:S01]  /*17350*/  IMAD.MOV.U32 R12, RZ, RZ, R6 ;  /* 0x000000ffff0c7224 */ /* 0x002fe200078e0006 */
[----:B------:R0:W-:Y:S04]  /*17360*/  STL [R1+0x19c], R7 ;  /* 0x00019c0701007387 */ /* 0x0001e80000100800 */
[----:B--2---:R-:W2:Y:S04]  /*17370*/  LDL.LU.64 R4, [R1+0x1b0] ;  /* 0x0001b00001047983 */ /* 0x004ea80000300a00 */
[----:B0-----:R-:W2:Y:S04]  /*17380*/  LDL.LU.64 R6, [R1+0x1b8] ;  /* 0x0001b80001067983 */ /* 0x001ea80000300a00 */
[----:B------:R-:W5:Y:S01]  /*17390*/  LDL.LU R28, [R1+0x37c] ;  /* 0x00037c00011c7983 */ /* 0x000f620000300800 */
[----:B----4-:R-:W-:-:S03]  /*173a0*/  F2FP.F16.E4M3.UNPACK_B R17, R20 ;  /* 0x00000014ff11723e */ /* 0x010fc600020006ff */
[----:B------:R-:W4:Y:S04]  /*173b0*/  LDL.LU R20, [R1+0x378] ;  /* 0x0003780001147983 */ /* 0x000f280000300800 */
[----:B------:R-:W3:Y:S04]  /*173c0*/  LDL.LU R25, [R1+0x384] ;  /* 0x0003840001197983 */ /* 0x000ee80000300800 */
[----:B------:R-:W5:Y:S04]  /*173d0*/  LDL.LU R22, [R1+0x380] ;  /* 0x0003800001167983 */ /* 0x000f680000300800 */
[----:B------:R-:W3:Y:S01]  /*173e0*/  LDL.LU R24, [R1+0x38c] ;  /* 0x00038c0001187983 */ /* 0x000ee20000300800 */
[----:B------:R-:W-:-:S03]  /*173f0*/  F2FP.F16.E4M3.UNPACK_B R16, R21 ;  /* 0x00000015ff10723e */ /* 0x000fc600020006ff */
[----:B------:R-:W-:Y:S04]  /*17400*/  STL.64 [R1+0xd70], R26 ;  /* 0x000d701a01007387 */ /* 0x000fe80000100a00 */
[----:B---3--:R0:W-:Y:S04]  /*17410*/  STL.64 [R1+0xd68], R24 ;  /* 0x000d681801007387 */ /* 0x0081e80000100a00 */
[----:B0-----:R-:W3:Y:S04]  /*17420*/  LDL.LU.64 R24, [R1+0x1d0] ;  /* 0x0001d00001187983 */ /* 0x001ee80000300a00 */
[----:B------:R-:W3:Y:S04]  /*17430*/  LDL.LU.64 R26, [R1+0x1d8] ;  /* 0x0001d800011a7983 */ /* 0x000ee80000300a00 */
[----:B------:R-:W4:Y:S04]  /*17440*/  LDL.LU R21, [R1+0x388] ;  /* 0x0003880001157983 */ /* 0x000f280000300800 */
[----:B------:R-:W5:Y:S01]  /*17450*/  LDL.LU R23, [R1+0x390] ;  /* 0x0003900001177983 */ /* 0x000f620000300800 */
[----:B------:R-:W-:Y:S01]  /*17460*/  F2FP.F16.E4M3.UNPACK_B R14, R14 ;  /* 0x0000000eff0e723e */ /* 0x000fe200020006ff */
[----:B--2---:R-:W-:Y:S01]  /*17470*/  HMMA.16816.F32 R4, R8, R16, R4 ;  /* 0x000000100804723c */ /* 0x004fe20000001804 */
[----:B------:R-:W-:-:S07]  /*17480*/  F2FP.F16.E4M3.UNPACK_B R15, R15 ;  /* 0x0000000fff0f723e */ /* 0x000fce00020006ff */
[----:B---3--:R-:W-:Y:S01]  /*17490*/  HMMA.16816.F32 R24, R8, R14, R24 ;  /* 0x0000000e0818723c */ /* 0x008fe20000001818 */
[----:B-----5:R-:W-:Y:S04]  /*174a0*/  STL.64 [R1+0xd80], R22 ;  /* 0x000d801601007387 */ /* 0x020fe80000100a00 */
[----:B----4-:R0:W-:Y:S04]  /*174b0*/  STL.64 [R1+0xd78], R20 ;  /* 0x000d781401007387 */ /* 0x0101e80000100a00 */
[----:B0-----:R-:W2:Y:S04]  /*174c0*/  LDL.LU.64 R20, [R1+0x1f0] ;  /* 0x0001f00001147983 */ /* 0x001ea80000300a00 */
[----:B------:R-:W2:Y:S04]  /*174d0*/  LDL.LU.64 R22, [R1+0x1f8] ;  /* 0x0001f80001167983 */ /* 0x000ea80000300a00 */
[----:B------:R-:W-:Y:S04]  /*174e0*/  STL [R1+0xcec], R18 ;  /* 0x000cec1201007387 */ /* 0x000fe80000100800 */
[----:B------:R-:W-:Y:S04]  /*174f0*/  STL [R1+0xce8], R19 ;  /* 0x000ce81301007387 */ /* 0x000fe80000100800 */
[----:B------:R0:W-:Y:S04]  /*17500*/  STL [R1+0xc40], R13 ;  /* 0x000c400d01007387 */ /* 0x0001e80000100800 */
[----:B------:R1:W-:Y:S04]  /*17510*/  STL [R1+0xc3c], R12 ;  /* 0x000c3c0c01007387 */ /* 0x0003e80000100800 */
[----:B------:R-:W-:Y:S04]  /*17520*/  STL.64 [R1+0x1b0], R4 ;  /* 0x0001b00401007387 */ /* 0x000fe80000100a00 */
[----:B------:R3:W-:Y:S01]  /*17530*/  STL.64 [R1+0x1b8], R6 ;  /* 0x0001b80601007387 */ /* 0x0007e20000100a00 */
[----:B0-----:R-:W-:-:S02]  /*17540*/  IMAD.MOV.U32 R13, RZ, RZ, R24 ;  /* 0x000000ffff0d7224 */ /* 0x001fc400078e0018 */
[----:B-1----:R-:W-:Y:S01]  /*17550*/  IMAD.MOV.U32 R12, RZ, RZ, R25 ;  /* 0x000000ffff0c7224 */ /* 0x002fe200078e0019 */
[----:B---3--:R-:W3:Y:S04]  /*17560*/  LDL.LU.64 R6, [R1+0xd90] ;  /* 0x000d900001067983 */ /* 0x008ee80000300a00 */
[----:B------:R-:W4:Y:S04]  /*17570*/  LDL.LU.64 R4, [R1+0xd88] ;  /* 0x000d880001047983 */ /* 0x000f280000300a00 */
[----:B------:R0:W-:Y:S04]  /*17580*/  STL.64 [R1+0xcd0], R16 ;  /* 0x000cd01001007387 */ /* 0x0001e80000100a00 */
[----:B0-----:R-:W5:Y:S04]  /*17590*/  LDL.LU R16, [R1+0x394] ;  /* 0x0003940001107983 */ /* 0x001f680000300800 */
[----:B------:R0:W-:Y:S04]  /*175a0*/  STL.64 [R1+0x1d8], R26 ;  /* 0x0001d81a01007387 */ /* 0x0001e80000100a00 */
[----:B------:R-:W3:Y:S04]  /*175b0*/  LDL.LU.64 R24, [R1+0x210] ;  /* 0x0002100001187983 */ /* 0x000ee80000300a00 */
[----:B0-----:R-:W3:Y:S01]  /*175c0*/  LDL.LU.64 R26, [R1+0x218] ;  /* 0x00021800011a7983 */ /* 0x001ee20000300a00 */
[----:B------:R-:W-:-:S02]  /*175d0*/  F2FP.F16.E4M3.UNPACK_B R2, R2 ;  /* 0x00000002ff02723e */ /* 0x000fc400020006ff */
[----:B------:R-:W-:Y:S01]  /*175e0*/  F2FP.F16.E4M3.UNPACK_B R3, R3 ;  /* 0x00000003ff03723e */ /* 0x000fe200020006ff */
[----:B------:R-:W-:Y:S02]  /*175f0*/  IMAD.MOV.U32 R18, RZ, RZ, R14 ;  /* 0x000000ffff127224 */ /* 0x000fe400078e000e */
[----:B------:R-:W-:-:S04]  /*17600*/  IMAD.MOV.U32 R19, RZ, RZ, R15 ;  /* 0x000000ffff137224 */ /* 0x000fc800078e000f */
[----:B--2---:R-:W-:-:S15]  /*17610*/  HMMA.16816.F32 R20, R8, R2, R20 ;  /* 0x000000020814723c */ /* 0x004fde0000001814 */
[----:B------:R-:W-:-:S08]  /*17620*/  NOP ;  /* 0x0000000000007918 */ /* 0x000fd00000000000 */
[----:B------:R0:W-:Y:S01]  /*17630*/  STL.64 [R1+0x1f0], R20 ;  /* 0x0001f01401007387 */ /* 0x0001e20000100a00 */
[----:B------:R-:W-:Y:S02]  /*17640*/  IMAD.MOV.U32 R14, RZ, RZ, R22 ;  /* 0x000000ffff0e7224 */ /* 0x000fe400078e0016 */
[----:B------:R-:W-:Y:S02]  /*17650*/  IMAD.MOV.U32 R15, RZ, RZ, R23 ;  /* 0x000000ffff0f7224 */ /* 0x000fe400078e0017 */
[----:B------:R-:W2:Y:S04]  /*17660*/  LDL.LU.64 R22, [R1+0xd80] ;  /* 0x000d800001167983 */ /* 0x000ea80000300a00 */
[----:B0-----:R-:W5:Y:S04]  /*17670*/  LDL.LU.64 R20, [R1+0xd78] ;  /* 0x000d780001147983 */ /* 0x001f680000300a00 */
[----:B------:R-:W2:Y:S01]  /*17680*/  LDL R17, [R1+0xa8] ;  /* 0x0000a80001117983 */ /* 0x000ea20000100800 */
[----:B----4-:R-:W-:-:S02]  /*17690*/  F2FP.F16.E4M3.UNPACK_B R4, R4 ;  /* 0x00000004ff04723e */ /* 0x010fc400020006ff */
[----:B------:R-:W-:Y:S01]  /*176a0*/  F2FP.F16.E4M3.UNPACK_B R5, R5 ;  /* 0x00000005ff05723e */ /* 0x000fe200020006ff */
[----:B------:R-:W-:Y:S04]  /*176b0*/  STL.64 [R1+0xc50], R14 ;  /* 0x000c500e01007387 */ /* 0x000fe80000100a00 */
[----:B------:R0:W-:Y:S04]  /*176c0*/  STL.64 [R1+0xc48], R12 ;  /* 0x000c480c01007387 */ /* 0x0001e80000100a00 */
[----:B0-----:R-:W4:Y:S04]  /*176d0*/  LDL.LU.64 R12, [R1+0x230] ;  /* 0x00023000010c7983 */ /* 0x001f280000300a00 */
[----:B------:R-:W4:Y:S01]  /*176e0*/  LDL.LU.64 R14, [R1+0x238] ;  /* 0x00023800010e7983 */ /* 0x000f220000300a00 */
[----:B---3--:R-:W-:-:S15]  /*176f0*/  HMMA.16816.F32 R24, R8, R4, R24 ;  /* 0x000000040818723c */ /* 0x008fde0000001818 */
[----:B------:R-:W-:-:S08]  /*17700*/  NOP ;  /* 0x0000000000007918 */ /* 0x000fd00000000000 */
[----:B------:R-:W-:Y:S04]  /*17710*/  STL.64 [R1+0x210], R24 ;  /* 0x0002101801007387 */ /* 0x000fe80000100a00 */
[----:B------:R0:W-:Y:S04]  /*17720*/  STL.64 [R1+0x218], R26 ;  /* 0x0002181a01007387 */ /* 0x0001e80000100a00 */
[----:B0-----:R-:W3:Y:S04]  /*17730*/  LDL.LU.64 R26, [R1+0xd70] ;  /* 0x000d7000011a7983 */ /* 0x001ee80000300a00 */
[----:B------:R-:W2:Y:S01]  /*17740*/  LDL.LU.64 R24, [R1+0xd68] ;  /* 0x000d680001187983 */ /* 0x000ea20000300a00 */
[----:B------:R-:W-:-:S02]  /*17750*/  F2FP.F16.E4M3.UNPACK_B R6, R6 ;  /* 0x00000006ff06723e */ /* 0x000fc400020006ff */
[----:B------:R-:W-:Y:S01]  /*17760*/  F2FP.F16.E4M3.UNPACK_B R7, R7 ;  /* 0x00000007ff07723e */ /* 0x000fe200020006ff */
[----:B-----5:R-:W-:Y:S02]  /*17770*/  IMAD R20, R20, 0x100, R28 ;  /* 0x0000010014147824 */ /* 0x020fe400078e021c */
[----:B------:R-:W5:Y:S04]  /*17780*/  LDL.LU R28, [R1+0xd60] ;  /* 0x000d6000011c7983 */ /* 0x000f680000300800 */
[----:B----4-:R-:W-:Y:S01]  /*17790*/  HMMA.16816.F32 R12, R8, R6, R12 ;  /* 0x00000006080c723c */ /* 0x010fe2000000180c */
[----:B--2---:R-:W-:Y:S02]  /*177a0*/  IMAD R22, R22, 0x100, R25 ;  /* 0x0000010016167824 */ /* 0x004fe400078e0219 */
[----:B------:R-:W2:Y:S01]  /*177b0*/  LDL.LU R25, [R1+0xd5c] ;  /* 0x000d5c0001197983 */ /* 0x000ea20000300800 */
[----:B------:R-:W-:-:S03]  /*177c0*/  IMAD R21, R21, 0x100, R24 ;  /* 0x0000010015157824 */ /* 0x000fc600078e0218 */
[----:B------:R-:W4:Y:S04]  /*177d0*/  LDL.LU R24, [R1+0xd58] ;  /* 0x000d580001187983 */ /* 0x000f280000300800 */
[----:B------:R-:W-:Y:S04]  /*177e0*/  STL.64 [R1+0xca0], R6 ;  /* 0x000ca00601007387 */ /* 0x000fe80000100a00 */
[----:B------:R-:W-:Y:S08]  /*177f0*/  STL.64 [R1+0xc98], R4 ;  /* 0x000c980401007387 */ /* 0x000ff00000100a00 */
[----:B------:R-:W-:Y:S04]  /*17800*/  STL.64 [R1+0x230], R12 ;  /* 0x0002300c01007387 */ /* 0x000fe80000100a00 */
[----:B------:R3:W-:Y:S02]  /*17810*/  STL.64 [R1+0x238], R14 ;  /* 0x0002380e01007387 */ /* 0x0007e40000100a00 */
[----:B---3--:R-:W-:-:S02]  /*17820*/  IMAD.MOV.U32 R14, RZ, RZ, R27 ;  /* 0x000000ffff0e7224 */ /* 0x008fc400078e001b */
[----:B------:R-:W3:Y:S01]  /*17830*/  LDL.LU R27, [R1+0xd54] ;  /* 0x000d5400011b7983 */ /* 0x000ee20000300800 */
[----:B------:R-:W-:-:S03]  /*17840*/  IMAD.MOV.U32 R15, RZ, RZ, R26 ;  /* 0x000000ffff0f7224 */ /* 0x000fc600078e001a */
[----:B------:R-:W5:Y:S04]  /*17850*/  LDL.LU R26, [R1+0xd50] ;  /* 0x000d5000011a7983 */ /* 0x000f680000300800 */
[----:B------:R-:W3:Y:S04]  /*17860*/  LDL.LU.64 R4, [R1+0x290] ;  /* 0x0002900001047983 */ /* 0x000ee80000300a00 */
[----:B------:R-:W3:Y:S04]  /*17870*/  LDL.LU.64 R6, [R1+0x298] ;  /* 0x0002980001067983 */ /* 0x000ee80000300a00 */
[----:B------:R-:W2:Y:S04]  /*17880*/  LDL.LU R12, [R1+0x28] ;  /* 0x00002800010c7983 */ /* 0x000ea80000300800 */
[----:B------:R-:W2:Y:S04]  /*17890*/  LDL.LU R13, [R1+0x2c] ;  /* 0x00002c00010d7983 */ /* 0x000ea80000300800 */
[----:B------:R-:W-:Y:S04]  /*178a0*/  STL.64 [R1+0xcf8], R14 ;  /* 0x000cf80e01007387 */ /* 0x000fe80000100a00 */
[----:B--2---:R0:W-:Y:S04]  /*178b0*/  STL.64 [R1+0xcf0], R12 ;  /* 0x000cf00c01007387 */ /* 0x0041e80000100a00 */
[----:B0-----:R-:W2:Y:S04]  /*178c0*/  LDL.LU.64 R12, [R1+0x270] ;  /* 0x00027000010c7983 */ /* 0x001ea80000300a00 */
[----:B------:R-:W2:Y:S01]  /*178d0*/  LDL.LU.64 R14, [R1+0x278] ;  /* 0x00027800010e7983 */ /* 0x000ea20000300a00 */
[----:B----4-:R-:W-:-:S02]  /*178e0*/  F2FP.F16.E4M3.UNPACK_B R24, R24 ;  /* 0x00000018ff18723e */ /* 0x010fc400020006ff */
[----:B------:R-:W-:Y:S02]  /*178f0*/  F2FP.F16.E4M3.UNPACK_B R25, R25 ;  /* 0x00000019ff19723e */ /* 0x000fe400020006ff */
[----:B-----5:R-:W-:Y:S02]  /*17900*/  F2FP.F16.E4M3.UNPACK_B R26, R26 ;  /* 0x0000001aff1a723e */ /* 0x020fe400020006ff */
[----:B---3--:R-:W-:-:S07]  /*17910*/  F2FP.F16.E4M3.UNPACK_B R27, R27 ;  /* 0x0000001bff1b723e */ /* 0x008fce00020006ff */
[C---:B------:R-:W-:Y:S01]  /*17920*/  HMMA.16816.F32 R4, R8.reuse, R26, R4 ;  /* 0x0000001a0804723c */ /* 0x040fe20000001804 */
[----:B------:R-:W-:Y:S01]  /*17930*/  IMAD R23, R23, 0x100, R16 ;  /* 0x0000010017177824 */ /* 0x000fe200078e0210 */
[----:B------:R-:W-:Y:S02]  /*17940*/  F2FP.F16.E4M3.UNPACK_B R16, R17 ;  /* 0x00000011ff10723e */ /* 0x000fe400020006ff */
[----:B------:R-:W-:Y:S02]  /*17950*/  F2FP.F16.E4M3.UNPACK_B R17, R0 ;  /* 0x00000000ff11723e */ /* 0x000fe400020006ff */
[----:B--2---:R-:W-:-:S15]  /*17960*/  HMMA.16816.F32 R12, R8, R24, R12 ;  /* 0x00000018080c723c */ /* 0x004fde000000180c */
[----:B------:R-:W-:-:S08]  /*17970*/  NOP ;  /* 0x0000000000007918 */ /* 0x000fd00000000000 */
[----:B------:R-:W-:Y:S04]  /*17980*/  STL.64 [R1+0x270], R12 ;  /* 0x0002700c01007387 */ /* 0x000fe80000100a00 */
[----:B------:R-:W-:Y:S04]  /*17990*/  STL.64 [R1+0x278], R14 ;  /* 0x0002780e01007387 */ /* 0x000fe80000100a00 */
[----:B------:R-:W-:Y:S04]  /*179a0*/  STL.64 [R1+0xd48], R18 ;  /* 0x000d481201007387 */ /* 0x000fe80000100a00 */
[----:B------:R0:W-:Y:S04]  /*179b0*/  STL.64 [R1+0xd40], R16 ;  /* 0x000d401001007387 */ /* 0x0001e80000100a00 */
[----:B------:R-:W-:Y:S04]  /*179c0*/  STL [R1+0xb68], R0 ;  /* 0x000b680001007387 */ /* 0x000fe80000100800 */
[----:B0-----:R-:W2:Y:S04]  /*179d0*/  LDL.LU.64 R16, [R1+0x280] ;  /* 0x0002800001107983 */ /* 0x001ea80000300a00 */
[----:B------:R-:W2:Y:S04]  /*179e0*/  LDL.LU.64 R18, [R1+0x288] ;  /* 0x0002880001127983 */ /* 0x000ea80000300a00 */
[----:B------:R-:W-:Y:S04]  /*179f0*/  STL.64 [R1+0x290], R4 ;  /* 0x0002900401007387 */ /* 0x000fe80000100a00 */
[----:B------:R-:W-:Y:S04]  /*17a00*/  STL.64 [R1+0x298], R6 ;  /* 0x0002980601007387 */ /* 0x000fe80000100a00 */
[----:B------:R-:W3:Y:S04]  /*17a10*/  LDL.LU.64 R12, [R1+0x220] ;  /* 0x00022000010c7983 */ /* 0x000ee80000300a00 */
[----:B------:R-:W4:Y:S04]  /*17a20*/  LDL.LU.64 R14, [R1+0x228] ;  /* 0x00022800010e7983 */ /* 0x000f280000300a00 */
[----:B----4-:R0:W-:Y:S04]  /*17a30*/  STL.64 [R1+0xd08], R14 ;  /* 0x000d080e01007387 */ /* 0x0101e80000100a00 */
[----:B0-----:R-:W4:Y:S04]  /*17a40*/  LDL.LU R14, [R1+0x38] ;  /* 0x00003800010e7983 */ /* 0x001f280000300800 */
[----:B------:R-:W4:Y:S04]  /*17a50*/  LDL.LU R15, [R1+0x3c] ;  /* 0x00003c00010f7983 */ /* 0x000f280000300800 */
[----:B---3--:R0:W-:Y:S04]  /*17a60*/  STL.64 [R1+0xd00], R12 ;  /* 0x000d000c01007387 */ /* 0x0081e80000100a00 */
[----:B0-----:R-:W3:Y:S04]  /*17a70*/  LDL.LU R12, [R1+0x50] ;  /* 0x00005000010c7983 */ /* 0x001ee80000300800 */
[----:B------:R-:W3:Y:S04]  /*17a80*/  LDL.LU R13, [R1+0x54] ;  /* 0x00005400010d7983 */ /* 0x000ee80000300800 */
[----:B----4-:R-:W-:Y:S04]  /*17a90*/  STL.64 [R1+0xd20], R14 ;  /* 0x000d200e01007387 */ /* 0x010fe80000100a00 */
[----:B---3--:R0:W-:Y:S04]  /*17aa0*/  STL.64 [R1+0xd38], R12 ;  /* 0x000d380c01007387 */ /* 0x0081e80000100a00 */
[----:B0-----:R-:W3:Y:S04]  /*17ab0*/  LDL.LU.64 R12, [R1+0x260] ;  /* 0x00026000010c7983 */ /* 0x001ee80000300a00 */
[----:B------:R-:W3:Y:S04]  /*17ac0*/  LDL.LU.64 R14, [R1+0x268] ;  /* 0x00026800010e7983 */ /* 0x000ee80000300a00 */
[----:B------:R-:W4:Y:S04]  /*17ad0*/  LDL.LU.64 R4, [R1+0x1e0] ;  /* 0x0001e00001047983 */ /* 0x000f280000300a00 */
[----:B------:R-:W5:Y:S01]  /*17ae0*/  LDL.LU.64 R6, [R1+0x1e8] ;  /* 0x0001e80001067983 */ /* 0x000f620000300a00 */
[----:B------:R-:W-:-:S02]  /*17af0*/  F2FP.F16.E4M3.UNPACK_B R28, R28 ;  /* 0x0000001cff1c723e */ /* 0x000fc400020006ff */
[----:B------:R-:W-:-:S07]  /*17b00*/  F2FP.F16.E4M3.UNPACK_B R29, R29 ;  /* 0x0000001dff1d723e */ /* 0x000fce00020006ff */
[C---:B--2---:R-:W-:Y:S01]  /*17b10*/  HMMA.16816.F32 R16, R8.reuse, R28, R16 ;  /* 0x0000001c0810723c */ /* 0x044fe20000001810 */
[----:B-----5:R-:W-:Y:S04]  /*17b20*/  STL.64 [R1+0xd18], R6 ;  /* 0x000d180601007387 */ /* 0x020fe80000100a00 */
[----:B----4-:R0:W-:Y:S04]  /*17b30*/  STL.64 [R1+0xd10], R4 ;  /* 0x000d100401007387 */ /* 0x0101e80000100a00 */
[----:B0-----:R-:W2:Y:S04]  /*17b40*/  LDL.LU.64 R4, [R1+0x240] ;  /* 0x0002400001047983 */ /* 0x001ea80000300a00 */
[----:B------:R-:W4:Y:S04]  /*17b50*/  LDL.LU.64 R6, [R1+0x248] ;  /* 0x0002480001067983 */ /* 0x000f280000300a00 */
[----:B----4-:R-:W-:Y:S04]  /*17b60*/  STL.64 [R1+0xd30], R6 ;  /* 0x000d300601007387 */ /* 0x010fe80000100a00 */
[----:B--2---:R0:W-:Y:S04]  /*17b70*/  STL.64 [R1+0xd28], R4 ;  /* 0x000d280401007387 */ /* 0x0041e80000100a00 */
[----:B0-----:R-:W2:Y:S04]  /*17b80*/  LDL.LU.64 R4, [R1+0x250] ;  /* 0x0002500001047983 */ /* 0x001ea80000300a00 */
[----:B------:R-:W2:Y:S04]  /*17b90*/  LDL.LU.64 R6, [R1+0x258] ;  /* 0x0002580001067983 */ /* 0x000ea80000300a00 */
[----:B------:R-:W-:Y:S04]  /*17ba0*/  STL.64 [R1+0xc80], R26 ;  /* 0x000c801a01007387 */ /* 0x000fe80000100a00 */
[----:B------:R0:W-:Y:S04]  /*17bb0*/  STL.64 [R1+0xc78], R24 ;  /* 0x000c781801007387 */ /* 0x0001e80000100a00 */
[----:B0-----:R-:W4:Y:S04]  /*17bc0*/  LDL.LU.64 R24, [R1+0x200] ;  /* 0x0002000001187983 */ /* 0x001f280000300a00 */
[----:B------:R-:W4:Y:S04]  /*17bd0*/  LDL.LU.64 R26, [R1+0x208] ;  /* 0x00020800011a7983 */ /* 0x000f280000300a00 */
[----:B------:R-:W5:Y:S04]  /*17be0*/  LDL.LU R0, [R1+0x7b0] ;  /* 0x0007b00001007983 */ /* 0x000f680000300800 */
[----:B------:R-:W-:Y:S04]  /*17bf0*/  STL.64 [R1+0x280], R16 ;  /* 0x0002801001007387 */ /* 0x000fe80000100a00 */
[----:B------:R0:W-:Y:S04]  /*17c00*/  STL.64 [R1+0x288], R18 ;  /* 0x0002881201007387 */ /* 0x0001e80000100a00 */
[----:B0-----:R-:W5:Y:S04]  /*17c10*/  LDL.LU.64 R18, [R1+0xd48] ;  /* 0x000d480001127983 */ /* 0x001f680000300a00 */
[----:B------:R-:W3:Y:S01]  /*17c20*/  LDL.LU.64 R16, [R1+0xd40] ;  /* 0x000d400001107983 */ /* 0x000ee20000300a00 */
[----:B------:R-:W-:Y:S01]  /*17c30*/  F2FP.F16.E4M3.UNPACK_B R20, R20 ;  /* 0x00000014ff14723e */ /* 0x000fe200020006ff */
[----:B---3--:R-:W-:Y:S02]  /*17c40*/  HMMA.16816.F32 R8, R8, R16, R12 ;  /* 0x000000100808723c */ /* 0x008fe4000000180c */
[----:B------:R-:W2:-:S15]  /*17c50*/  LDL.LU.64 R12, [R1+0xd38] ;  /* 0x000d3800010c7983 */ /* 0x000e9e0000300a00 */
[----:B------:R-:W-:-:S06]  /*17c60*/  NOP ;  /* 0x0000000000007918 */ /* 0x000fcc0000000000 */
[----:B------:R0:W-:Y:S04]  /*17c70*/  STL.64 [R1+0x260], R8 ;  /* 0x0002600801007387 */ /* 0x0001e80000100a00 */
[----:B------:R1:W-:Y:S04]  /*17c80*/  STL.64 [R1+0x268], R10 ;  /* 0x0002680a01007387 */ /* 0x0003e80000100a00 */
[----:B0-----:R-:W3:Y:S04]  /*17c90*/  LDL.LU R8, [R1+0x7b4] ;  /* 0x0007b40001087983 */ /* 0x001ee80000300800 */
[----:B------:R-:W3:Y:S01]  /*17ca0*/  LDL.LU R9, [R1+0x7bc] ;  /* 0x0007bc0001097983 */ /* 0x000ee20000300800 */
[----:B------:R-:W-:-:S02]  /*17cb0*/  F2FP.F16.E4M3.UNPACK_B R22, R22 ;  /* 0x00000016ff16723e */ /* 0x000fc400020006ff */
[----:B------:R-:W-:Y:S02]  /*17cc0*/  F2FP.F16.E4M3.UNPACK_B R21, R21 ;  /* 0x00000015ff15723e */ /* 0x000fe400020006ff */
[----:B------:R-:W-:Y:S01]  /*17cd0*/  F2FP.F16.E4M3.UNPACK_B R23, R23 ;  /* 0x00000017ff17723e */ /* 0x000fe200020006ff */
[----:B------:R-:W-:Y:S02]  /*17ce0*/  IMAD.MOV.U32 R15, RZ, RZ, R16 ;  /* 0x000000ffff0f7224 */ /* 0x000fe400078e0010 */
[----:B------:R-:W-:Y:S01]  /*17cf0*/  IMAD.MOV.U32 R14, RZ, RZ, R17 ;  /* 0x000000ffff0e7224 */ /* 0x000fe200078e0011 */
[----:B------:R-:W5:Y:S01]  /*17d00*/  LDL.LU R16, [R1+0x18] ;  /* 0x0000180001107983 */ /* 0x000f620000300800 */
[----:B-1----:R-:W-:Y:S02]  /*17d10*/  IMAD.MOV.U32 R10, RZ, RZ, R15 ;  /* 0x000000ffff0a7224 */ /* 0x002fe400078e000f */
[----:B------:R-:W-:Y:S01]  /*17d20*/  IMAD.MOV.U32 R11, RZ, RZ, R14 ;  /* 0x000000ffff0b7224 */ /* 0x000fe200078e000e */
[----:B------:R-:W5:Y:S04]  /*17d30*/  LDL.LU R17, [R1+0x1c] ;  /* 0x00001c0001117983 */ /* 0x000f680000300800 */
[----:B------:R0:W-:Y:S04]  /*17d40*/  STL.64 [R1+0xc70], R10 ;  /* 0x000c700a01007387 */ /* 0x0001e80000100a00 */
[----:B0-----:R-:W4:Y:S04]  /*17d50*/  LDL.LU R10, [R1+0x30] ;  /* 0x00003000010a7983 */ /* 0x001f280000300800 */
[----:B------:R-:W4:Y:S01]  /*17d60*/  LDL.LU R11, [R1+0x34] ;  /* 0x00003400010b7983 */ /* 0x000f220000300800 */
[----:B--2---:R-:W-:Y:S03]  /*17d70*/  HMMA.16816.F32 R12, R20, R12, R4 ;  /* 0x0000000c140c723c */ /* 0x004fe60000001804 */
[----:B---3--:R-:W-:Y:S04]  /*17d80*/  STL.64 [R1+0xc68], R8 ;  /* 0x000c680801007387 */ /* 0x008fe80000100a00 */
[----:B------:R-:W2:Y:S04]  /*17d90*/  LDL.LU.64 R6, [R1+0xd30] ;  /* 0x000d300001067983 */ /* 0x000ea80000300a00 */
[----:B------:R-:W2:-:S12]  /*17da0*/  LDL.LU.64 R4, [R1+0xd28] ;  /* 0x000d280001047983 */ /* 0x000e980000300a00 */
[----:B------:R-:W-:Y:S04]  /*17db0*/  STL.64 [R1+0x250], R12 ;  /* 0x0002500c01007387 */ /* 0x000fe80000100a00 */
[----:B------:R0:W-:Y:S04]  /*17dc0*/  STL.64 [R1+0x258], R14 ;  /* 0x0002580e01007387 */ /* 0x0001e80000100a00 */
[----:B0-----:R-:W2:Y:S02]  /*17dd0*/  LDL.LU.64 R14, [R1+0xd20] ;  /* 0x000d2000010e7983 */ /* 0x001ea40000300a00 */
[----:B--2---:R-:W-:Y:S02]  /*17de0*/  HMMA.16816.F32 R12, R20, R14, R4 ;  /* 0x0000000e140c723c */ /* 0x004fe40000001804 */
[----:B------:R-:W2:Y:S04]  /*17df0*/  LDL.LU.64 R6, [R1+0xd18] ;  /* 0x000d180001067983 */ /* 0x000ea80000300a00 */
[----:B------:R-:W2:-:S15]  /*17e00*/  LDL.LU.64 R4, [R1+0xd10] ;  /* 0x000d100001047983 */ /* 0x000e9e0000300a00 */
[----:B------:R-:W-:-:S02]  /*17e10*/  NOP ;  /* 0x0000000000007918 */ /* 0x000fc40000000000 */
[----:B------:R-:W-:Y:S04]  /*17e20*/  STL.64 [R1+0x240], R12 ;  /* 0x0002400c01007387 */ /* 0x000fe80000100a00 */
[----:B------:R0:W-:Y:S04]  /*17e30*/  STL.64 [R1+0x248], R14 ;  /* 0x0002480e01007387 */ /* 0x0001e80000100a00 */
[----:B0-----:R-:W4:Y:S04]  /*17e40*/  LDL.LU.64 R14, [R1+0xd08] ;  /* 0x000d0800010e7983 */ /* 0x001f280000300a00 */
[----:B------:R-:W4:Y:S02]  /*17e50*/  LDL.LU.64 R12, [R1+0xd00] ;  /* 0x000d0000010c7983 */ /* 0x000f240000300a00 */
[----:B----4-:R-:W-:Y:S02]  /*17e60*/  HMMA.16816.F32 R8, R20, R10, R12 ;  /* 0x0000000a1408723c */ /* 0x010fe4000000180c */
[----:B------:R-:W2:Y:S04]  /*17e70*/  LDL.LU.64 R14, [R1+0xcf8] ;  /* 0x000cf800010e7983 */ /* 0x000ea80000300a00 */
[----:B------:R-:W3:-:S15]  /*17e80*/  LDL.LU.64 R12, [R1+0xcf0] ;  /* 0x000cf000010c7983 */ /* 0x000ede0000300a00 */
[----:B------:R-:W-:-:S02]  /*17e90*/  NOP ;  /* 0x0000000000007918 */ /* 0x000fc40000000000 */
[----:B------:R0:W-:Y:S04]  /*17ea0*/  STL.64 [R1+0x220], R8 ;  /* 0x0002200801007387 */ /* 0x0001e80000100a00 */
[----:B------:R1:W-:Y:S04]  /*17eb0*/  STL.64 [R1+0x228], R10 ;  /* 0x0002280a01007387 */ /* 0x0003e80000100a00 */
[----:B0-----:R-:W4:Y:S01]  /*17ec0*/  LDL.LU.64 R8, [R1+0x1c0] ;  /* 0x0001c00001087983 */ /* 0x001f220000300a00 */
[C---:B--2---:R-:W-:Y:S06]  /*17ed0*/  HMMA.16816.F32 R4, R20.reuse, R14, R4 ;  /* 0x0000000e1404723c */ /* 0x044fec0000001804 */
[----:B---3--:R-:W-:-:S15]  /*17ee0*/  HMMA.16816.F32 R24, R20, R12, R24 ;  /* 0x0000000c1418723c */ /* 0x008fde0000001818 */
[----:B------:R-:W-:-:S08]  /*17ef0*/  NOP ;  /* 0x0000000000007918 */ /* 0x000fd00000000000 */
[----:B------:R-:W-:Y:S04]  /*17f00*/  STL.64 [R1+0x200], R24 ;  /* 0x0002001801007387 */ /* 0x000fe80000100a00 */
[----:B------:R-:W-:Y:S04]  /*17f10*/  STL.64 [R1+0x208], R26 ;  /* 0x0002081a01007387 */ /* 0x000fe80000100a00 */
[----:B-1----:R-:W4:Y:S04]  /*17f20*/  LDL.LU.64 R10, [R1+0x1c8] ;  /* 0x0001c800010a7983 */ /* 0x002f280000300a00 */
[----:B------:R0:W-:Y:S04]  /*17f30*/  STL.64 [R1+0x1e0], R4 ;  /* 0x0001e00401007387 */ /* 0x0001e80000100a00 */
[----:B------:R1:W-:Y:S04]  /*17f40*/  STL.64 [R1+0x1e8], R6 ;  /* 0x0001e80601007387 */ /* 0x0003e80000100a00 */
[----:B0-----:R-:W2:Y:S04]  /*17f50*/  LDL.LU.64 R4, [R1+0x130] ;  /* 0x0001300001047983 */ /* 0x001ea80000300a00 */
[----:B-1----:R-:W3:Y:S04]  /*17f60*/  LDL.LU.64 R6, [R1+0x138] ;  /* 0x0001380001067983 */ /* 0x002ee80000300a00 */
[----:B---3--:R5:W-:Y:S02]  /*17f70*/  STL.64 [R1+0xcb0], R6 ;  /* 0x000cb00601007387 */ /* 0x008be40000100a00 */
[----:B-----5:R-:W-:-:S02]  /*17f80*/  IMAD.MOV.U32 R6, RZ, RZ, R18 ;  /* 0x000000ffff067224 */ /* 0x020fc400078e0012 */
[----:B------:R-:W-:Y:S01]  /*17f90*/  IMAD.MOV.U32 R7, RZ, RZ, R19 ;  /* 0x000000ffff077224 */ /* 0x000fe200078e0013 */
[----:B------:R-:W3:Y:S04]  /*17fa0*/  LDL.LU R18, [R1+0xcec] ;  /* 0x000cec0001127983 */ /* 0x000ee80000300800 */
[----:B------:R-:W3:Y:S04]  /*17fb0*/  LDL.LU R19, [R1+0xce8] ;  /* 0x000ce80001137983 */ /* 0x000ee80000300800 */
[----:B--2---:R0:W-:Y:S04]  /*17fc0*/  STL.64 [R1+0xca8], R4 ;  /* 0x000ca80401007387 */ /* 0x0041e80000100a00 */
[----:B------:R1:W-:Y:S04]  /*17fd0*/  STL.64 [R1+0xcc8], R6 ;  /* 0x000cc80601007387 */ /* 0x0003e80000100a00 */
[----:B0-----:R-:W2:Y:S04]  /*17fe0*/  LDL.LU.64 R4, [R1+0x180] ;  /* 0x0001800001047983 */ /* 0x001ea80000300a00 */
[----:B-1----:R-:W5:Y:S04]  /*17ff0*/  LDL.LU.64 R6, [R1+0x188] ;  /* 0x0001880001067983 */ /* 0x002f680000300a00 */
[----:B-----5:R-:W-:Y:S04]  /*18000*/  STL.64 [R1+0xce0], R6 ;  /* 0x000ce00601007387 */ /* 0x020fe80000100a00 */
[----:B--2---:R0:W-:Y:S04]  /*18010*/  STL.64 [R1+0xcd8], R4 ;  /* 0x000cd80401007387 */ /* 0x0041e80000100a00 */
[----:B0-----:R-:W3:Y:S04]  /*18020*/  LDL.LU.64 R4, [R1+0x1a0] ;  /* 0x0001a00001047983 */ /* 0x001ee80000300a00 */
[----:B------:R-:W3:Y:S04]  /*18030*/  LDL.LU.64 R6, [R1+0x1a8] ;  /* 0x0001a80001067983 */ /* 0x000ee80000300a00 */
[----:B------:R-:W2:Y:S04]  /*18040*/  LDL.LU.64 R24, [R1+0xf0] ;  /* 0x0000f00001187983 */ /* 0x000ea80000300a00 */
[----:B------:R-:W5:Y:S01]  /*18050*/  LDL.LU.64 R26, [R1+0xf8] ;  /* 0x0000f800011a7983 */ /* 0x000f620000300a00 */
[C---:B----4-:R-:W-:Y:S03]  /*18060*/  HMMA.16816.F32 R8, R20.reuse, R16, R8 ;  /* 0x000000101408723c */ /* 0x050fe60000001808 */
[----:B-----5:R-:W-:Y:S04]  /*18070*/  STL.64 [R1+0xc90], R26 ;  /* 0x000c901a01007387 */ /* 0x020fe80000100a00 */
[----:B--2---:R0:W-:Y:S04]  /*18080*/  STL.64 [R1+0xc88], R24 ;  /* 0x000c881801007387 */ /* 0x0041e80000100a00 */
[----:B0-----:R-:W2:Y:S04]  /*18090*/  LDL.LU.64 R24, [R1+0x110] ;  /* 0x0001100001187983 */ /* 0x001ea80000300a00 */
[----:B------:R-:W4:Y:S01]  /*180a0*/  LDL.LU.64 R26, [R1+0x118] ;  /* 0x00011800011a7983 */ /* 0x000f220000300a00 */
[C---:B---3--:R-:W-:Y:S03]  /*180b0*/  HMMA.16816.F32 R16, R20.reuse, R18, R4 ;  /* 0x000000121410723c */ /* 0x048fe60000001804 */
[----:B----4-:R-:W-:Y:S04]  /*180c0*/  STL.64 [R1+0xcc0], R26 ;  /* 0x000cc01a01007387 */ /* 0x010fe80000100a00 */
[----:B--2---:R0:W-:Y:S04]  /*180d0*/  STL.64 [R1+0xcb8], R24 ;  /* 0x000cb81801007387 */ /* 0x0041e80000100a00 */
[----:B0-----:R-:W2:Y:S04]  /*180e0*/  LDL.LU.64 R24, [R1+0x160] ;  /* 0x0001600001187983 */ /* 0x001ea80000300a00 */
[----:B------:R-:W2:Y:S04]  /*180f0*/  LDL.LU.64 R26, [R1+0x168] ;  /* 0x00016800011a7983 */ /* 0x000ea80000300a00 */
[----:B------:R-:W3:Y:S04]  /*18100*/  LDL.LU.64 R12, [R1+0xd0] ;  /* 0x0000d000010c7983 */ /* 0x000ee80000300a00 */
[----:B------:R-:W3:Y:S04]  /*18110*/  LDL.LU.64 R14, [R1+0xd8] ;  /* 0x0000d800010e7983 */ /* 0x000ee80000300a00 */
[----:B------:R0:W-:Y:S04]  /*18120*/  STL.64 [R1+0x1c0], R8 ;  /* 0x0001c00801007387 */ /* 0x0001e80000100a00 */
[----:B------:R1:W-:Y:S04]  /*18130*/  STL.64 [R1+0x1c8], R10 ;  /* 0x0001c80a01007387 */ /* 0x0003e80000100a00 */
[----:B0-----:R-:W4:Y:S04]  /*18140*/  LDL.LU.64 R8, [R1+0xc0] ;  /* 0x0000c00001087983 */ /* 0x001f280000300a00 */
[----:B-1----:R-:W4:Y:S04]  /*18150*/  LDL.LU.64 R10, [R1+0xc8] ;  /* 0x0000c800010a7983 */ /* 0x002f280000300a00 */
[----:B------:R-:W5:Y:S04]  /*18160*/  LDL.LU.64 R6, [R1+0xce0] ;  /* 0x000ce00001067983 */ /* 0x000f680000300a00 */
[----:B------:R-:W5:Y:S04]  /*18170*/  LDL.LU.64 R4, [R1+0xcd8] ;  /* 0x000cd80001047983 */ /* 0x000f680000300a00 */
[----:B------:R0:W-:Y:S04]  /*18180*/  STL.64 [R1+0x1a0], R16 ;  /* 0x0001a01001007387 */ /* 0x0001e80000100a00 */
[----:B------:R5:W-:Y:S04]  /*18190*/  STL.64 [R1+0x1a8], R18 ;  /* 0x0001a81201007387 */ /* 0x000be80000100a00 */
[----:B0-----:R-:W5:Y:S02]  /*181a0*/  LDL.LU.64 R16, [R1+0xcd0] ;  /* 0x000cd00001107983 */ /* 0x001f640000300a00 */
[----:B-----5:R-:W-:Y:S02]  /*181b0*/  HMMA.16816.F32 R16, R20, R16, R4 ;  /* 0x000000101410723c */ /* 0x020fe40000001804 */
[----:B------:R-:W2:-:S15]  /*181c0*/  LDL.LU.64 R6, [R1+0xcc8] ;  /* 0x000cc80001067983 */ /* 0x000e9e0000300a00 */
[----:B------:R-:W-:-:S06]  /*181d0*/  NOP ;  /* 0x0000000000007918 */ /* 0x000fcc0000000000 */
[----:B------:R0:W-:Y:S04]  /*181e0*/  STL.64 [R1+0x180], R16 ;  /* 0x0001801001007387 */ /* 0x0001e80000100a00 */
[----:B------:R1:W-:Y:S04]  /*181f0*/  STL.64 [R1+0x188], R18 ;  /* 0x0001881201007387 */ /* 0x0003e80000100a00 */
[----:B0-----:R-:W5:Y:S04]  /*18200*/  LDL.LU.64 R16, [R1+0xb0] ;  /* 0x0000b00001107983 */ /* 0x001f680000300a00 */
[----:B-1----:R-:W5:Y:S01]  /*18210*/  LDL.LU.64 R18, [R1+0xb8] ;  /* 0x0000b80001127983 */ /* 0x002f620000300a00 */
[----:B--2---:R-:W-:Y:S03]  /*18220*/  HMMA.16816.F32 R4, R20, R6, R24 ;  /* 0x000000061404723c */ /* 0x004fe60000001818 */
[----:B------:R-:W2:Y:S04]  /*18230*/  LDL.LU.64 R26, [R1+0xcc0] ;  /* 0x000cc000011a7983 */ /* 0x000ea80000300a00 */
[----:B------:R-:W2:-:S15]  /*18240*/  LDL.LU.64 R24, [R1+0xcb8] ;  /* 0x000cb80001187983 */ /* 0x000e9e0000300a00 */
[----:B------:R-:W-:-:S01]  /*18250*/  NOP ;  /* 0x0000000000007918 */ /* 0x000fc20000000000 */
[----:B------:R-:W-:Y:S04]  /*18260*/  STL.64 [R1+0x160], R4 ;  /* 0x0001600401007387 */ /* 0x000fe80000100a00 */
[----:B------:R0:W-:Y:S04]  /*18270*/  STL.64 [R1+0x168], R6 ;  /* 0x0001680601007387 */ /* 0x0001e80000100a00 */
[----:B0-----:R-:W3:Y:S04]  /*18280*/  LDL.LU.64 R6, [R1+0xcb0] ;  /* 0x000cb00001067983 */ /* 0x001ee80000300a00 */
[----:B------:R-:W3:Y:S02]  /*18290*/  LDL.LU.64 R4, [R1+0xca8] ;  /* 0x000ca80001047983 */ /* 0x000ee40000300a00 */
[----:B---3--:R-:W-:-:S15]  /*182a0*/  HMMA.16816.F32 R4, R20, R2, R4 ;  /* 0x000000021404723c */ /* 0x008fde0000001804 */
[----:B------:R-:W-:-:S08]  /*182b0*/  NOP ;  /* 0x0000000000007918 */ /* 0x000fd00000000000 */
[----:B------:R-:W-:Y:S04]  /*182c0*/  STL.64 [R1+0x130], R4 ;  /* 0x0001300401007387 */ /* 0x000fe80000100a00 */
[----:B------:R0:W-:Y:S04]  /*182d0*/  STL.64 [R1+0x138], R6 ;  /* 0x0001380601007387 */ /* 0x0001e80000100a00 */
[----:B0-----:R-:W3:Y:S04]  /*182e0*/  LDL.LU.64 R6, [R1+0xca0] ;  /* 0x000ca00001067983 */ /* 0x001ee80000300a00 */
[----:B------:R-:W2:Y:S04]  /*182f0*/  LDL.LU.64 R4, [R1+0xc98] ;  /* 0x000c980001047983 */ /* 0x000ea80000300a00 */
[----:B------:R-:W4:Y:S04]  /*18300*/  LDL.LU R2, [R1+0x7a8] ;  /* 0x0007a80001027983 */ /* 0x000f280000300800 */
[----:B------:R-:W4:Y:S01]  /*18310*/  LDL.LU R3, [R1+0x7b8] ;  /* 0x0007b80001037983 */ /* 0x000f220000300800 */
[----:B--2---:R-:W-:-:S15]  /*18320*/  HMMA.16816.F32 R24, R20, R4, R24 ;  /* 0x000000041418723c */ /* 0x004fde0000001818 */
[----:B------:R-:W-:-:S08]  /*18330*/  NOP ;  /* 0x0000000000007918 */ /* 0x000fd00000000000 */
[----:B------:R-:W-:Y:S04]  /*18340*/  STL.64 [R1+0x110], R24 ;  /* 0x0001101801007387 */ /* 0x000fe80000100a00 */
[----:B------:R0:W-:Y:S04]  /*18350*/  STL.64 [R1+0x118], R26 ;  /* 0x0001181a01007387 */ /* 0x0001e80000100a00 */
[----:B0-----:R-:W3:Y:S04]  /*18360*/  LDL.LU.64 R26, [R1+0xc90] ;  /* 0x000c9000011a7983 */ /* 0x001ee80000300a00 */
[----:B------:R-:W3:Y:S04]  /*18370*/  LDL.LU.64 R24, [R1+0xc88] ;  /* 0x000c880001187983 */ /* 0x000ee80000300a00 */
[----:B------:R-:W2:Y:S04]  /*18380*/  LDL.LU R5, [R1+0x7a0] ;  /* 0x0007a00001057983 */ /* 0x000ea80000300800 */
[----:B------:R-:W2:Y:S01]  /*18390*/  LDL.LU R4, [R1+0x7ac] ;  /* 0x0007ac0001047983 */ /* 0x000ea20000300800 */
[----:B---3--:R-:W-:-:S15]  /*183a0*/  HMMA.16816.F32 R24, R20, R6, R24 ;  /* 0x000000061418723c */ /* 0x008fde0000001818 */
[----:B------:R-:W-:-:S08]  /*183b0*/  NOP ;  /* 0x0000000000007918 */ /* 0x000fd00000000000 */
[----:B------:R-:W-:Y:S04]  /*183c0*/  STL.64 [R1+0xf0], R24 ;  /* 0x0000f01801007387 */ /* 0x000fe80000100a00 */
[----:B------:R0:W-:Y:S04]  /*183d0*/  STL.64 [R1+0xf8], R26 ;  /* 0x0000f81a01007387 */ /* 0x0001e80000100a00 */
[----:B0-----:R-:W4:Y:S04]  /*183e0*/  LDL.LU.64 R26, [R1+0xc80] ;  /* 0x000c8000011a7983 */ /* 0x001f280000300a00 */
[----:B------:R-:W3:Y:S04]  /*183f0*/  LDL.LU.64 R24, [R1+0xc78] ;  /* 0x000c780001187983 */ /* 0x000ee80000300a00 */
[----:B------:R-:W2:Y:S01]  /*18400*/  LDL.LU R7, [R1+0x7a4] ;  /* 0x0007a40001077983 */ /* 0x000ea20000300800 */
[C---:B-----5:R-:W-:Y:S06]  /*18410*/  HMMA.16816.F32 R16, R20.reuse, R28, R16 ;  /* 0x0000001c1410723c */ /* 0x060fec0000001810 */
[C---:B---3--:R-:W-:Y:S06]  /*18420*/  HMMA.16816.F32 R12, R20.reuse, R24, R12 ;  /* 0x00000018140c723c */ /* 0x048fec000000180c */
[----:B----4-:R-:W-:-:S15]  /*18430*/  HMMA.16816.F32 R24, R20, R26, R8 ;  /* 0x0000001a1418723c */ /* 0x010fde0000001808 */
[----:B------:R-:W-:-:S02]  /*18440*/  NOP ;  /* 0x0000000000007918 */ /* 0x000fc40000000000 */
[----:B------:R0:W-:Y:S04]  /*18450*/  STL.64 [R1+0xd0], R12 ;  /* 0x0000d00c01007387 */ /* 0x0001e80000100a00 */
[----:B------:R1:W-:Y:S04]  /*18460*/  STL.64 [R1+0xd8], R14 ;  /* 0x0000d80e01007387 */ /* 0x0003e80000100a00 */
[----:B0-----:R-:W3:Y:S04]  /*18470*/  LDL.LU.64 R12, [R1+0x2a0] ;  /* 0x0002a000010c7983 */ /* 0x001ee80000300a00 */
[----:B-1----:R-:W3:Y:S04]  /*18480*/  LDL.LU.64 R14, [R1+0x2a8] ;  /* 0x0002a800010e7983 */ /* 0x002ee80000300a00 */
[----:B------:R-:W3:Y:S04]  /*18490*/  LDL.LU.64 R10, [R1+0xc70] ;  /* 0x000c7000010a7983 */ /* 0x000ee80000300a00 */
[----:B------:R-:W4:Y:S04]  /*184a0*/  LDL.LU.64 R8, [R1+0xc68] ;  /* 0x000c680001087983 */ /* 0x000f280000300a00 */
[----:B------:R0:W-:Y:S04]  /*184b0*/  STL.64 [R1+0xc0], R24 ;  /* 0x0000c01801007387 */ /* 0x0001e80000100a00 */
[----:B------:R1:W-:Y:S04]  /*184c0*/  STL.64 [R1+0xc8], R26 ;  /* 0x0000c81a01007387 */ /* 0x0003e80000100a00 */
[----:B0-----:R-:W5:Y:S04]  /*184d0*/  LDL.LU R24, [R1+0xe0] ;  /* 0x0000e00001187983 */ /* 0x001f680000300800 */
[----:B------:R-:W5:Y:S04]  /*184e0*/  LDL.LU R25, [R1+0xe4] ;  /* 0x0000e40001197983 */ /* 0x000f680000300800 */
[----:B-1----:R-:W5:Y:S04]  /*184f0*/  LDL.LU R26, [R1+0xe8] ;  /* 0x0000e800011a7983 */ /* 0x002f680000300800 */
[----:B------:R-:W5:Y:S04]  /*18500*/  LDL.LU R27, [R1+0xec] ;  /* 0x0000ec00011b7983 */ /* 0x000f680000300800 */
[----:B------:R-:W-:Y:S04]  /*18510*/  STL.64 [R1+0xb0], R16 ;  /* 0x0000b01001007387 */ /* 0x000fe80000100a00 */
[----:B------:R0:W-:Y:S04]  /*18520*/  STL.64 [R1+0xb8], R18 ;  /* 0x0000b81201007387 */ /* 0x0001e80000100a00 */
[----:B0-----:R-:W5:Y:S04]  /*18530*/  LDL.LU.64 R18, [R1+0xc60] ;  /* 0x000c600001127983 */ /* 0x001f680000300a00 */
[----:B------:R-:W5:Y:S01]  /*18540*/  LDL.LU.64 R16, [R1+0xc58] ;  /* 0x000c580001107983 */ /* 0x000f620000300a00 */
[----:B---3--:R-:W-:Y:S03]  /*18550*/  HMMA.16816.F32 R20, R20, R10, R12 ;  /* 0x0000000a1414723c */ /* 0x008fe6000000180c */
[----:B------:R-:W3:Y:S04]  /*18560*/  LDL.LU.64 R14, [R1+0xc50] ;  /* 0x000c5000010e7983 */ /* 0x000ee80000300a00 */
[----:B------:R-:W3:Y:S01]  /*18570*/  LDL.LU.64 R12, [R1+0xc48] ;  /* 0x000c4800010c7983 */ /* 0x000ee20000300a00 */
[----:B--2---:R-:W-:-:S02]  /*18580*/  IMAD R5, R5, 0x100, R7 ;  /* 0x0000010005057824 */ /* 0x004fc400078e0207 */
[----:B------:R-:W-:Y:S02]  /*18590*/  IMAD R7, R2, 0x100, R4 ;  /* 0x0000010002077824 */ /* 0x000fe400078e0204 */
[----:B----4-:R-:W-:Y:S02]  /*185a0*/  IMAD R4, R8, 0x100, R3 ;  /* 0x0000010008047824 */ /* 0x010fe400078e0203 */
[----:B------:R-:W-:Y:S01]  /*185b0*/  IMAD R6, R0, 0x100, R9 ;  /* 0x0000010000067824 */ /* 0x000fe200078e0209 */
[----:B------:R-:W-:Y:S02]  /*185c0*/  F2FP.F16.E4M3.UNPACK_B R5, R5 ;  /* 0x00000005ff05723e */ /* 0x000fe400020006ff */
[----:B------:R-:W-:Y:S02]  /*185d0*/  F2FP.F16.E4M3.UNPACK_B R7, R7 ;  /* 0x00000007ff07723e */ /* 0x000fe400020006ff */
[----:B------:R-:W-:Y:S02]  /*185e0*/  F2FP.F16.E4M3.UNPACK_B R4, R4 ;  /* 0x00000004ff04723e */ /* 0x000fe400020006ff */
[----:B------:R-:W-:-:S02]  /*185f0*/  F2FP.F16.E4M3.UNPACK_B R6, R6 ;  /* 0x00000006ff06723e */ /* 0x000fc400020006ff */
[----:B-----5:R-:W-:Y:S02]  /*18600*/  F2FP.F16.E4M3.UNPACK_B R8, R16.H1 ;  /* 0x00000010ff08723e */ /* 0x020fe400030006ff */
[----:B------:R-:W-:-:S03]  /*18610*/  F2FP.F16.E4M3.UNPACK_B R9, R17.H1 ;  /* 0x00000011ff09723e */ /* 0x000fc600030006ff */
[----:B------:R-:W-:Y:S04]  /*18620*/  STL [R1+0x28], R8 ;  /* 0x0000280801007387 */ /* 0x000fe80000100800 */
[----:B------:R-:W-:Y:S04]  /*18630*/  STL.64 [R1+0x30], R20 ;  /* 0x0000301401007387 */ /* 0x000fe80000100a00 */
[----:B------:R-:W-:Y:S04]  /*18640*/  STL.64 [R1+0x38], R22 ;  /* 0x0000381601007387 */ /* 0x000fe80000100a00 */
[----:B------:R0:W-:Y:S02]  /*18650*/  STL [R1+0x2c], R9 ;  /* 0x00002c0901007387 */ /* 0x0001e40000100800 */
[----:B0-----:R-:W-:Y:S01]  /*18660*/  HMMA.16816.F32 R8, R4, R8, R24 ;  /* 0x000000080408723c */ /* 0x001fe20000001818 */
[----:B------:R-:W-:-:S02]  /*18670*/  F2FP.F16.E4M3.UNPACK_B R3, R18.H1 ;  /* 0x00000012ff03723e */ /* 0x000fc400030006ff */
[----:B------:R-:W-:Y:S01]  /*18680*/  F2FP.F16.E4M3.UNPACK_B R0, R19.H1 ;  /* 0x00000013ff00723e */ /* 0x000fe200030006ff */
[----:B---3--:R-:W-:Y:S02]  /*18690*/  IMAD.MOV.U32 R20, RZ, RZ, R13 ;  /* 0x000000ffff147224 */ /* 0x008fe400078e000d */
[----:B------:R-:W2:Y:S01]  /*186a0*/  LDL.LU R13, [R1+0xc40] ;  /* 0x000c4000010d7983 */ /* 0x000ea20000300800 */
[----:B------:R-:W-:-:S15]  /*186b0*/  IMAD.MOV.U32 R21, RZ, RZ, R12 ;  /* 0x000000ffff157224 */ /* 0x000fde00078e000c */
[----:B------:R-:W-:-:S01]  /*186c0*/  NOP ;  /* 0x0000000000007918 */ /* 0x000fc20000000000 */
[----:B------:R-:W-:Y:S04]  /*186d0*/  STL.64 [R1+0xe0], R8 ;  /* 0x0000e00801007387 */ /* 0x000fe80000100a00 */
[----:B------:R-:W-:Y:S04]  /*186e0*/  STL.64 [R1+0xe8], R10 ;  /* 0x0000e80a01007387 */ /* 0x000fe80000100a00 */
[----:B------:R-:W-:Y:S04]  /*186f0*/  STL [R1+0x20], R3 ;  /* 0x0000200301007387 */ /* 0x000fe80000100800 */
[----:B------:R-:W3:Y:S04]  /*18700*/  LDL.LU R12, [R1+0xc3c] ;  /* 0x000c3c00010c7983 */ /* 0x000ee80000300800 */
[----:B------:R-:W-:Y:S04]  /*18710*/  STL [R1+0x24], R0 ;  /* 0x0000240001007387 */ /* 0x000fe80000100800 */
[----:B------:R-:W4:Y:S04]  /*18720*/  LDL.LU R22, [R1+0x1d8] ;  /* 0x0001d80001167983 */ /* 0x000f280000300800 */
[----:B------:R-:W4:Y:S04]  /*18730*/  LDL.LU R23, [R1+0x1dc] ;  /* 0x0001dc0001177983 */ /* 0x000f280000300800 */
[----:B----4-:R3:W-:Y:S04]  /*18740*/  STL.64 [R1+0xb90], R22 ;  /* 0x000b901601007387 */ /* 0x0107e80000100a00 */
[----:B------:R0:W-:Y:S01]  /*18750*/  STL.64 [R1+0xb88], R20 ;  /* 0x000b881401007387 */ /* 0x0001e20000100a00 */
[----:B---3--:R-:W-:-:S03]  /*18760*/  IMAD.MOV.U32 R22, RZ, RZ, R12 ;  /* 0x000000ffff167224 */ /* 0x008fc600078e000c */
[----:B0-----:R-:W3:Y:S01]  /*18770*/  LDL.LU R20, [R1+0x190] ;  /* 0x0001900001147983 */ /* 0x001ee20000300800 */
[----:B--2---:R-:W-:-:S03]  /*18780*/  IMAD.MOV.U32 R21, RZ, RZ, R13 ;  /* 0x000000ffff157224 */ /* 0x004fc600078e000d */
[----:B------:R-:W2:Y:S04]  /*18790*/  LDL.LU R13, [R1+0xc38] ;  /* 0x000c3800010d7983 */ /* 0x000ea80000300800 */
[----:B------:R-:W4:Y:S04]  /*187a0*/  LDL.LU R12, [R1+0xc34] ;  /* 0x000c3400010c7983 */ /* 0x000f280000300800 */
[----:B------:R-:W5:Y:S04]  /*187b0*/  LDL.LU R23, [R1+0x19c] ;  /* 0x00019c0001177983 */ /* 0x000f680000300800 */
[----:B------:R-:W4:Y:S04]  /*187c0*/  LDL.LU R2, [R1+0x60] ;  /* 0x0000600001027983 */ /* 0x000f280000300800 */
[----:B-----5:R2:W-:Y:S04]  /*187d0*/  STL.64 [R1+0xba0], R22 ;  /* 0x000ba01601007387 */ /* 0x0205e80000100a00 */
[----:B---3--:R0:W-:Y:S01]  /*187e0*/  STL.64 [R1+0xb98], R20 ;  /* 0x000b981401007387 */ /* 0x0081e20000100a00 */
[----:B--2---:R-:W-:-:S02]  /*187f0*/  IMAD.MOV.U32 R22, RZ, RZ, R13 ;  /* 0x000000ffff167224 */ /* 0x004fc400078e000d */
[----:B----4-:R-:W-:Y:S01]  /*18800*/  IMAD.MOV.U32 R23, RZ, RZ, R12 ;  /* 0x000000ffff177224 */ /* 0x010fe200078e000c */
[----:B0-----:R-:W2:Y:S04]  /*18810*/  LDL.LU R20, [R1+0x170] ;  /* 0x0001700001147983 */ /* 0x001ea80000300800 */
[----:B------:R-:W2:Y:S04]  /*18820*/  LDL.LU R21, [R1+0x174] ;  /* 0x0001740001157983 */ /* 0x000ea80000300800 */
[----:B------:R-:W3:Y:S04]  /*18830*/  LDL.LU R13, [R1+0xc30] ;  /* 0x000c3000010d7983 */ /* 0x000ee80000300800 */
[----:B------:R-:W4:Y:S04]  /*18840*/  LDL.LU R12, [R1+0xc2c] ;  /* 0x000c2c00010c7983 */ /* 0x000f280000300800 */
[----:B------:R-:W5:Y:S04]  /*18850*/  LDL.LU R18, [R1+0x48] ;  /* 0x0000480001127983 */ /* 0x000f680000300800 */
[----:B------:R-:W5:Y:S04]  /*18860*/  LDL.LU R17, [R1+0x4c] ;  /* 0x00004c0001117983 */ /* 0x000f680000300800 */
[----:B------:R0:W-:Y:S04]  /*18870*/  STL.64 [R1+0xbb0], R22 ;  /* 0x000bb01601007387 */ /* 0x0001e80000100a00 */
[----:B0-----:R-:W3:Y:S04]  /*18880*/  LDL.LU R22, [R1+0x40] ;  /* 0x0000400001167983 */ /* 0x001ee80000300800 */
[----:B------:R-:W3:Y:S04]  /*18890*/  LDL.LU R23, [R1+0x44] ;  /* 0x0000440001177983 */ /* 0x000ee80000300800 */
[----:B--2---:R0:W-:Y:S04]  /*188a0*/  STL.64 [R1+0xba8], R20 ;  /* 0x000ba81401007387 */ /* 0x0041e80000100a00 */
[----:B---3--:R1:W-:Y:S04]  /*188b0*/  STL.64 [R1+0xbe8], R22 ;  /* 0x000be81601007387 */ /* 0x0083e80000100a00 */
[----:B0-----:R-:W2:Y:S04]  /*188c0*/  LDL.LU R20, [R1+0x120] ;  /* 0x0001200001147983 */ /* 0x001ea80000300800 */
[----:B------:R-:W2:Y:S04]  /*188d0*/  LDL.LU R21, [R1+0x124] ;  /* 0x0001240001157983 */ /* 0x000ea80000300800 */
[----:B-1----:R-:W3:Y:S04]  /*188e0*/  LDL.LU R22, [R1+0x128] ;  /* 0x0001280001167983 */ /* 0x002ee80000300800 */
[----:B------:R-:W3:Y:S04]  /*188f0*/  LDL.LU R23, [R1+0x12c] ;  /* 0x00012c0001177983 */ /* 0x000ee80000300800 */
[----:B---3--:R0:W-:Y:S04]  /*18900*/  STL.64 [R1+0xbf8], R22 ;  /* 0x000bf81601007387 */ /* 0x0081e80000100a00 */
[----:B--2---:R-:W-:Y:S01]  /*18910*/  STL.64 [R1+0xbf0], R20 ;  /* 0x000bf01401007387 */ /* 0x004fe20000100a00 */
[----:B0-----:R-:W-:-:S03]  /*18920*/  IMAD.MOV.U32 R22, RZ, RZ, R3 ;  /* 0x000000ffff167224 */ /* 0x001fc600078e0003 */
[----:B------:R-:W2:Y:S04]  /*18930*/  LDL.LU R3, [R1+0x64] ;  /* 0x0000640001037983 */ /* 0x000ea80000300800 */
[----:B------:R-:W3:Y:S04]  /*18940*/  LDL.LU R8, [R1+0x68] ;  /* 0x0000680001087983 */ /* 0x000ee80000300800 */
[----:B------:R-:W3:Y:S04]  /*18950*/  LDL.LU R9, [R1+0x6c] ;  /* 0x00006c0001097983 */ /* 0x000ee80000300800 */
[----:B------:R-:W4:Y:S04]  /*18960*/  LDL.LU R10, [R1+0x70] ;  /* 0x00007000010a7983 */ /* 0x000f280000300800 */
[----:B------:R-:W4:Y:S04]  /*18970*/  LDL.LU R11, [R1+0x74] ;  /* 0x00007400010b7983 */ /* 0x000f280000300800 */
[----:B----4-:R-:W-:Y:S04]  /*18980*/  STL.64 [R1+0xbc0], R10 ;  /* 0x000bc00a01007387 */ /* 0x010fe80000100a00 */
[----:B---3--:R0:W-:Y:S04]  /*18990*/  STL.64 [R1+0xbb8], R8 ;  /* 0x000bb80801007387 */ /* 0x0081e80000100a00 */
[----:B0-----:R-:W3:Y:S04]  /*189a0*/  LDL.LU R8, [R1+0x140] ;  /* 0x0001400001087983 */ /* 0x001ee80000300800 */
[----:B------:R-:W3:Y:S01]  /*189b0*/  LDL.LU R9, [R1+0x144] ;  /* 0x0001440001097983 */ /* 0x000ee20000300800 */
[----:B------:R-:W-:-:S02]  /*189c0*/  IMAD.MOV.U32 R10, RZ, RZ, R12 ;  /* 0x000000ffff0a7224 */ /* 0x000fc400078e000c */
[----:B------:R-:W-:Y:S01]  /*189d0*/  IMAD.MOV.U32 R11, RZ, RZ, R13 ;  /* 0x000000ffff0b7224 */ /* 0x000fe200078e000d */
[----:B------:R-:W4:Y:S04]  /*189e0*/  LDL.LU R12, [R1+0xc28] ;  /* 0x000c2800010c7983 */ /* 0x000f280000300800 */
[----:B------:R-:W2:Y:S04]  /*189f0*/  LDL.LU R13, [R1+0xc24] ;  /* 0x000c2400010d7983 */ /* 0x000ea80000300800 */
[----:B------:R-:W-:Y:S04]  /*18a00*/  STL.64 [R1+0xbd0], R10 ;  /* 0x000bd00a01007387 */ /* 0x000fe80000100a00 */
[----:B---3--:R-:W-:Y:S04]  /*18a10*/  STL.64 [R1+0xbc8], R8 ;  /* 0x000bc80801007387 */ /* 0x008fe80000100a00 */
[----:B------:R-:W3:Y:S04]  /*18a20*/  LDL.LU R16, [R1+0x78] ;  /* 0x0000780001107983 */ /* 0x000ee80000300800 */
[----:B-----5:R-:W-:Y:S04]  /*18a30*/  STL [R1+0xbe0], R18 ;  /* 0x000be01201007387 */ /* 0x020fe80000100800 */
[----:B---3--:R0:W-:Y:S04]  /*18a40*/  STL.64 [R1+0xbd8], R16 ;  /* 0x000bd81001007387 */ /* 0x0081e80000100a00 */
[----:B0-----:R-:W3:Y:S04]  /*18a50*/  LDL.LU R16, [R1+0x150] ;  /* 0x0001500001107983 */ /* 0x001ee80000300800 */
[----:B------:R-:W3:Y:S01]  /*18a60*/  LDL.LU R17, [R1+0x154] ;  /* 0x0001540001117983 */ /* 0x000ee20000300800 */
[----:B----4-:R-:W-:-:S02]  /*18a70*/  IMAD.MOV.U32 R18, RZ, RZ, R12 ;  /* 0x000000ffff127224 */ /* 0x010fc400078e000c */
[----:B--2---:R-:W-:Y:S01]  /*18a80*/  IMAD.MOV.U32 R19, RZ, RZ, R13 ;  /* 0x000000ffff137224 */ /* 0x004fe200078e000d */
[----:B------:R-:W2:Y:S04]  /*18a90*/  LDL.LU R12, [R1+0xc20] ;  /* 0x000c2000010c7983 */ /* 0x000ea80000300800 */
[----:B------:R-:W4:Y:S04]  /*18aa0*/  LDL.LU R13, [R1+0xc1c] ;  /* 0x000c1c00010d7983 */ /* 0x000f280000300800 */
[----:B------:R-:W-:Y:S04]  /*18ab0*/  STL.64 [R1+0xc08], R18 ;  /* 0x000c081201007387 */ /* 0x000fe80000100a00 */
[----:B---3--:R0:W-:Y:S04]  /*18ac0*/  STL.64 [R1+0xc00], R16 ;  /* 0x000c001001007387 */ /* 0x0081e80000100a00 */
[----:B0-----:R-:W3:Y:S04]  /*18ad0*/  LDL.LU R16, [R1+0x100] ;  /* 0x0001000001107983 */ /* 0x001ee80000300800 */
[----:B------:R-:W3:Y:S04]  /*18ae0*/  LDL.LU R17, [R1+0x104] ;  /* 0x0001040001117983 */ /* 0x000ee80000300800 */
[----:B------:R-:W3:Y:S01]  /*18af0*/  LDL.LU R18, [R1+0x108] ;  /* 0x0001080001127983 */ /* 0x000ee20000300800 */
[----:B------:R-:W-:-:S02]  /*18b00*/  IMAD.MOV.U32 R23, RZ, RZ, R0 ;  /* 0x000000ffff177224 */ /* 0x000fc400078e0000 */
[----:B--2---:R-:W-:Y:S02]  /*18b10*/  IMAD.MOV.U32 R19, RZ, RZ, R12 ;  /* 0x000000ffff137224 */ /* 0x004fe400078e000c */
[----:B------:R-:W2:Y:S04]  /*18b20*/  LDL.LU R12, [R1+0xc18] ;  /* 0x000c1800010c7983 */ /* 0x000ea80000300800 */
[----:B------:R-:W5:Y:S01]  /*18b30*/  LDL.LU R28, [R1+0x7c] ;  /* 0x00007c00011c7983 */ /* 0x000f620000300800 */
[----:B------:R-:W-:-:S03]  /*18b40*/  IMAD.MOV.U32 R26, RZ, RZ, R14 ;  /* 0x000000ffff1a7224 */ /* 0x000fc600078e000e */
[----:B------:R-:W5:Y:S01]  /*18b50*/  LDL.LU R29, [R1+0x80] ;  /* 0x00008000011d7983 */ /* 0x000f620000300800 */
[----:B------:R-:W-:-:S03]  /*18b60*/  IMAD.MOV.U32 R27, RZ, RZ, R15 ;  /* 0x000000ffff1b7224 */ /* 0x000fc600078e000f */
[----:B------:R-:W5:Y:S04]  /*18b70*/  LDL.LU R0, [R1+0x84] ;  /* 0x0000840001007983 */ /* 0x000f680000300800 */
[----:B------:R-:W5:Y:S04]  /*18b80*/  LDL.LU R24, [R1+0x1f0] ;  /* 0x0001f00001187983 */ /* 0x000f680000300800 */
[----:B------:R-:W5:Y:S04]  /*18b90*/  LDL.LU R25, [R1+0x1f4] ;  /* 0x0001f40001197983 */ /* 0x000f680000300800 */
[----:B------:R-:W5:Y:S04]  /*18ba0*/  LDL.LU R14, [R1+0xc14] ;  /* 0x000c1400010e7983 */ /* 0x000f680000300800 */
[----:B------:R-:W5:Y:S01]  /*18bb0*/  LDL.LU R15, [R1+0xc10] ;  /* 0x000c1000010f7983 */ /* 0x000f620000300800 */
[----:B---3--:R-:W-:Y:S03]  /*18bc0*/  HMMA.16816.F32 R20, R4, R22, R16 ;  /* 0x000000160414723c */ /* 0x008fe60000001810 */
[----:B------:R-:W3:Y:S04]  /*18bd0*/  LDL.LU.64 R18, [R1+0xc08] ;  /* 0x000c080001127983 */ /* 0x000ee80000300a00 */
[----:B------:R-:W3:-:S15]  /*18be0*/  LDL.LU.64 R16, [R1+0xc00] ;  /* 0x000c000001107983 */ /* 0x000ede0000300a00 */
[----:B------:R-:W-:-:S01]  /*18bf0*/  NOP ;  /* 0x0000000000007918 */ /* 0x000fc20000000000 */
[----:B------:R-:W-:Y:S04]  /*18c00*/  STL.64 [R1+0x100], R20 ;  /* 0x0001001401007387 */ /* 0x000fe80000100a00 */
[----:B------:R0:W-:Y:S04]  /*18c10*/  STL.64 [R1+0x108], R22 ;  /* 0x0001081601007387 */ /* 0x0001e80000100a00 */
[----:B0-----:R-:W3:Y:S04]  /*18c20*/  LDL.LU.64 R22, [R1+0xbf8] ;  /* 0x000bf80001167983 */ /* 0x001ee80000300a00 */
[----:B------:R-:W3:Y:S01]  /*18c30*/  LDL.LU.64 R20, [R1+0xbf0] ;  /* 0x000bf00001147983 */ /* 0x000ee20000300a00 */
[----:B--2---:R-:W-:-:S02]  /*18c40*/  F2FP.F16.E4M3.UNPACK_B R10, R12.H1 ;  /* 0x0000000cff0a723e */ /* 0x004fc400030006ff */
[----:B----4-:R-:W-:Y:S02]  /*18c50*/  F2FP.F16.E4M3.UNPACK_B R11, R13.H1 ;  /* 0x0000000dff0b723e */ /* 0x010fe400030006ff */
[----:B-----5:R-:W-:Y:S01]  /*18c60*/  F2FP.F16.E4M3.UNPACK_B R8, R14.H1 ;  /* 0x0000000eff08723e */ /* 0x020fe200030006ff */
[----:B------:R-:W-:Y:S01]  /*18c70*/  STL [R1+0x18], R10 ;  /* 0x0000180a01007387 */ /* 0x000fe20000100800 */
[----:B------:R-:W-:-:S03]  /*18c80*/  F2FP.F16.E4M3.UNPACK_B R9, R15.H1 ;  /* 0x0000000fff09723e */ /* 0x000fc600030006ff */
[----:B------:R-:W-:Y:S04]  /*18c90*/  STL [R1+0x1c], R11 ;  /* 0x00001c0b01007387 */ /* 0x000fe80000100800 */
[----:B------:R-:W2:Y:S04]  /*18ca0*/  LDL.LU R12, [R1+0x1b0] ;  /* 0x0001b000010c7983 */ /* 0x000ea80000300800 */
[----:B------:R-:W2:Y:S04]  /*18cb0*/  LDL.LU R13, [R1+0x1b4] ;  /* 0x0001b400010d7983 */ /* 0x000ea80000300800 */
[----:B------:R-:W-:Y:S04]  /*18cc0*/  STL [R1+0x10], R8 ;  /* 0x0000100801007387 */ /* 0x000fe80000100800 */
[----:B------:R-:W2:Y:S04]  /*18cd0*/  LDL.LU R14, [R1+0x1b8] ;  /* 0x0001b800010e7983 */ /* 0x000ea80000300800 */
[----:B------:R0:W-:Y:S04]  /*18ce0*/  STL [R1+0x14], R9 ;  /* 0x0000140901007387 */ /* 0x0001e80000100800 */
[----:B------:R-:W2:Y:S01]  /*18cf0*/  LDL.LU R15, [R1+0x1bc] ;  /* 0x0001bc00010f7983 */ /* 0x000ea20000300800 */
[C---:B---3--:R-:W-:Y:S06]  /*18d00*/  HMMA.16816.F32 R20, R4.reuse, R10, R20 ;  /* 0x0000000a0414723c */ /* 0x048fec0000001814 */
[----:B0-----:R-:W-:-:S15]  /*18d10*/  HMMA.16816.F32 R8, R4, R8, R16 ;  /* 0x000000080408723c */ /* 0x001fde0000001810 */
[----:B------:R-:W-:-:S02]  /*18d20*/  NOP ;  /* 0x0000000000007918 */ /* 0x000fc40000000000 */
[----:B------:R-:W-:Y:S04]  /*18d30*/  STL.64 [R1+0x120], R20 ;  /* 0x0001201401007387 */ /* 0x000fe80000100a00 */
[----:B------:R0:W-:Y:S04]  /*18d40*/  STL.64 [R1+0x128], R22 ;  /* 0x0001281601007387 */ /* 0x0001e80000100a00 */
[----:B0-----:R-:W3:Y:S04]  /*18d50*/  LDL.LU.64 R22, [R1+0xbe8] ;  /* 0x000be80001167983 */ /* 0x001ee80000300a00 */
[----:B------:R-:W4:Y:S04]  /*18d60*/  LDL.LU R18, [R1+0xbe0] ;  /* 0x000be00001127983 */ /* 0x000f280000300800 */
[----:B------:R-:W5:Y:S04]  /*18d70*/  LDL.LU.64 R16, [R1+0xbd8] ;  /* 0x000bd80001107983 */ /* 0x000f680000300a00 */
[----:B------:R-:W-:Y:S04]  /*18d80*/  STL.64 [R1+0x150], R8 ;  /* 0x0001500801007387 */ /* 0x000fe80000100a00 */
[----:B------:R0:W-:Y:S04]  /*18d90*/  STL.64 [R1+0x158], R10 ;  /* 0x0001580a01007387 */ /* 0x0001e80000100a00 */
[----:B0-----:R-:W2:Y:S04]  /*18da0*/  LDL.LU.64 R10, [R1+0xbd0] ;  /* 0x000bd000010a7983 */ /* 0x001ea80000300a00 */
[----:B------:R-:W2:Y:S01]  /*18db0*/  LDL.LU.64 R8, [R1+0xbc8] ;  /* 0x000bc80001087983 */ /* 0x000ea20000300a00 */
[----:B---3--:R-:W-:-:S02]  /*18dc0*/  F2FP.F16.E4M3.UNPACK_B R20, R22.H1 ;  /* 0x00000016ff14723e */ /* 0x008fc400030006ff */
[----:B------:R-:W-:-:S03]  /*18dd0*/  F2FP.F16.E4M3.UNPACK_B R21, R23.H1 ;  /* 0x00000017ff15723e */ /* 0x000fc600030006ff */
[----:B------:R-:W-:Y:S04]  /*18de0*/  STL [R1+0x8], R20 ;  /* 0x0000081401007387 */ /* 0x000fe80000100800 */
[----:B------:R2:W-:Y:S02]  /*18df0*/  STL [R1+0xc], R21 ;  /* 0x00000c1501007387 */ /* 0x0005e40000100800 */
[----:B--2---:R-:W-:Y:S02]  /*18e00*/  HMMA.16816.F32 R20, R4, R20, R8 ;  /* 0x000000140414723c */ /* 0x004fe40000001808 */
[----:B------:R-:W2:Y:S04]  /*18e10*/  LDL.LU.64 R10, [R1+0xbc0] ;  /* 0x000bc000010a7983 */ /* 0x000ea80000300a00 */
[----:B------:R-:W3:-:S15]  /*18e20*/  LDL.LU.64 R8, [R1+0xbb8] ;  /* 0x000bb80001087983 */ /* 0x000ede0000300a00 */
[----:B------:R-:W-:-:S02]  /*18e30*/  NOP ;  /* 0x0000000000007918 */ /* 0x000fc40000000000 */
[----:B------:R-:W-:Y:S04]  /*18e40*/  STL.64 [R1+0x140], R20 ;  /* 0x0001401401007387 */ /* 0x000fe80000100a00 */
[----:B------:R0:W-:Y:S04]  /*18e50*/  STL.64 [R1+0x148], R22 ;  /* 0x0001481601007387 */ /* 0x0001e80000100a00 */
[----:B0-----:R-:W2:Y:S04]  /*18e60*/  LDL.LU.64 R22, [R1+0xbb0] ;  /* 0x000bb00001167983 */ /* 0x001ea80000300a00 */
[----:B------:R-:W2:Y:S01]  /*18e70*/  LDL.LU.64 R20, [R1+0xba8] ;  /* 0x000ba80001147983 */ /* 0x000ea20000300a00 */
[----:B----4-:R-:W-:-:S02]  /*18e80*/  F2FP.F16.E4M3.UNPACK_B R18, R18.H1 ;  /* 0x00000012ff12723e */ /* 0x010fc400030006ff */
[----:B-----5:R-:W-:-:S03]  /*18e90*/  F2FP.F16.E4M3.UNPACK_B R19, R17.H1 ;  /* 0x00000011ff13723e */ /* 0x020fc600030006ff */
[----:B------:R-:W-:Y:S04]  /*18ea0*/  STL [R1], R18 ;  /* 0x0000001201007387 */ /* 0x000fe80000100800 */
[----:B------:R-:W-:Y:S01]  /*18eb0*/  STL [R1+0x4], R19 ;  /* 0x0000041301007387 */ /* 0x000fe20000100800 */
[----:B--2---:R-:W-:-:S15]  /*18ec0*/  HMMA.16816.F32 R20, R4, R18, R20 ;  /* 0x000000120414723c */ /* 0x004fde0000001814 */
[----:B------:R-:W-:-:S08]  /*18ed0*/  NOP ;  /* 0x0000000000007918 */ /* 0x000fd00000000000 */
[----:B------:R-:W-:Y:S04]  /*18ee0*/  STL.64 [R1+0x170], R20 ;  /* 0x0001701401007387 */ /* 0x000fe80000100a00 */
[----:B------:R0:W-:Y:S04]  /*18ef0*/  STL.64 [R1+0x178], R22 ;  /* 0x0001781601007387 */ /* 0x0001e80000100a00 */
[----:B0-----:R-:W2:Y:S04]  /*18f00*/  LDL.LU.64 R22, [R1+0xba0] ;  /* 0x000ba00001167983 */ /* 0x001ea80000300a00 */
[----:B------:R-:W2:Y:S01]  /*18f10*/  LDL.LU.64 R20, [R1+0xb98] ;  /* 0x000b980001147983 */ /* 0x000ea20000300a00 */
[----:B------:R-:W-:-:S02]  /*18f20*/  F2FP.F16.E4M3.UNPACK_B R2, R2.H1 ;  /* 0x00000002ff02723e */ /* 0x000fc400030006ff */
[----:B------:R-:W-:Y:S02]  /*18f30*/  F2FP.F16.E4M3.UNPACK_B R3, R3.H1 ;  /* 0x00000003ff03723e */ /* 0x000fe400030006ff */
[----:B---3--:R-:W-:Y:S02]  /*18f40*/  F2FP.F16.E4M3.UNPACK_B R8, R8.H1 ;  /* 0x00000008ff08723e */ /* 0x008fe400030006ff */
[----:B------:R-:W-:-:S03]  /*18f50*/  F2FP.F16.E4M3.UNPACK_B R9, R9.H1 ;  /* 0x00000009ff09723e */ /* 0x000fc600030006ff */
[----:B--2---:R-:W-:-:S15]  /*18f60*/  HMMA.16816.F32 R20, R4, R2, R20 ;  /* 0x000000020414723c */ /* 0x004fde0000001814 */
[----:B------:R-:W-:-:S08]  /*18f70*/  NOP ;  /* 0x0000000000007918 */ /* 0x000fd00000000000 */
[----:B------:R-:W-:Y:S04]  /*18f80*/  STL.64 [R1+0x190], R20 ;  /* 0x0001901401007387 */ /* 0x000fe80000100a00 */
[----:B------:R0:W-:Y:S04]  /*18f90*/  STL.64 [R1+0x198], R22 ;  /* 0x0001981601007387 */ /* 0x0001e80000100a00 */
[----:B0-----:R-:W2:Y:S04]  /*18fa0*/  LDL.LU.64 R22, [R1+0xb90] ;  /* 0x000b900001167983 */ /* 0x001ea80000300a00 */
[----:B------:R-:W2:Y:S01]  /*18fb0*/  LDL.LU.64 R20, [R1+0xb88] ;  /* 0x000b880001147983 */ /* 0x000ea20000300a00 */
[----:B------:R-:W-:Y:S01]  /*18fc0*/  HMMA.16816.F32 R12, R4, R8, R12 ;  /* 0x00000008040c723c */ /* 0x000fe2000000180c */
[----:B------:R-:W-:-:S02]  /*18fd0*/  F2FP.F16.E4M3.UNPACK_B R10, R10.H1 ;  /* 0x0000000aff0a723e */ /* 0x000fc400030006ff */
[----:B------:R-:W-:Y:S01]  /*18fe0*/  F2FP.F16.E4M3.UNPACK_B R11, R11.H1 ;  /* 0x0000000bff0b723e */ /* 0x000fe200030006ff */
[----:B------:R-:W-:Y:S04]  /*18ff0*/  STL [R1+0xb80], R2 ;  /* 0x000b800201007387 */ /* 0x000fe80000100800 */
[----:B------:R-:W-:-:S15]  /*19000*/  STL [R1+0xb6c], R3 ;  /* 0x000b6c0301007387 */ /* 0x000fde0000100800 */
[----:B------:R0:W-:Y:S04]  /*19010*/  STL.64 [R1+0x1b0], R12 ;  /* 0x0001b00c01007387 */ /* 0x0001e80000100a00 */
[----:B------:R1:W-:Y:S01]  /*19020*/  STL.64 [R1+0x1b8], R14 ;  /* 0x0001b80e01007387 */ /* 0x0003e20000100a00 */
[----:B0-----:R-:W-:Y:S02]  /*19030*/  F2FP.F16.E4M3.UNPACK_B R12, R16.H1 ;  /* 0x00000010ff0c723e */ /* 0x001fe400030006ff */
[----:B------:R-:W-:Y:S01]  /*19040*/  F2FP.F16.E4M3.UNPACK_B R13, R28.H1 ;  /* 0x0000001cff0d723e */ /* 0x000fe200030006ff */
[----:B------:R-:W-:Y:S04]  /*19050*/  STL.64 [R1+0xaa8], R10 ;  /* 0x000aa80a01007387 */ /* 0x000fe80000100a00 */
[----:B------:R0:W-:Y:S01]  /*19060*/  STL.64 [R1+0xaa0], R8 ;  /* 0x000aa00801007387 */ /* 0x0001e20000100a00 */
[----:B-1----:R-:W-:Y:S01]  /*19070*/  F2FP.F16.E4M3.UNPACK_B R15, R0.H1 ;  /* 0x00000000ff0f723e */ /* 0x002fe200030006ff */
[C---:B--2---:R-:W-:Y:S06]  /*19080*/  HMMA.16816.F32 R16, R4.reuse, R10, R20 ;  /* 0x0000000a0410723c */ /* 0x044fec0000001814 */
[----:B0-----:R-:W-:-:S15]  /*19090*/  HMMA.16816.F32 R8, R4, R12, R24 ;  /* 0x0000000c0408723c */ /* 0x001fde0000001818 */
[----:B------:R-:W-:-:S02]  /*190a0*/  NOP ;  /* 0x0000000000007918 */ /* 0x000fc40000000000 */
[----:B------:R0:W-:Y:S04]  /*190b0*/  STL.64 [R1+0x1d0], R16 ;  /* 0x0001d01001007387 */ /* 0x0001e80000100a00 */
[----:B------:R1:W-:Y:S04]  /*190c0*/  STL.64 [R1+0x1d8], R18 ;  /* 0x0001d81201007387 */ /* 0x0003e80000100a00 */
[----:B------:R-:W2:Y:S04]  /*190d0*/  LDL.LU R2, [R1+0x7c4] ;  /* 0x0007c40001027983 */ /* 0x000ea80000300800 */
[----:B0-----:R-:W2:Y:S04]  /*190e0*/  LDL.LU R16, [R1+0x7c0] ;  /* 0x0007c00001107983 */ /* 0x001ea80000300800 */
[----:B------:R-:W-:Y:S04]  /*190f0*/  STL.64 [R1+0x1f0], R8 ;  /* 0x0001f00801007387 */ /* 0x000fe80000100a00 */
[----:B------:R-:W-:Y:S04]  /*19100*/  STL.64 [R1+0x1f8], R10 ;  /* 0x0001f80a01007387 */ /* 0x000fe80000100a00 */
[----:B------:R-:W3:Y:S04]  /*19110*/  LDL.LU R20, [R1+0x88] ;  /* 0x0000880001147983 */ /* 0x000ee80000300800 */
[----:B------:R-:W4:Y:S04]  /*19120*/  LDL.LU R21, [R1+0x8c] ;  /* 0x00008c0001157983 */ /* 0x000f280000300800 */
[----:B------:R-:W5:Y:S04]  /*19130*/  LDL.LU R3, [R1+0x7cc] ;  /* 0x0007cc0001037983 */ /* 0x000f680000300800 */
[----:B-1----:R-:W5:Y:S04]  /*19140*/  LDL.LU R18, [R1+0x7c8] ;  /* 0x0007c80001127983 */ /* 0x002f680000300800 */
[----:B------:R-:W5:Y:S04]  /*19150*/  LDL.LU R0, [R1+0x7d4] ;  /* 0x0007d40001007983 */ /* 0x000f680000300800 */
[----:B------:R-:W5:Y:S04]  /*19160*/  LDL.LU R17, [R1+0x7d0] ;  /* 0x0007d00001117983 */ /* 0x000f680000300800 */
[----:B------:R-:W5:Y:S04]  /*19170*/  LDL.LU R19, [R1+0x7dc] ;  /* 0x0007dc0001137983 */ /* 0x000f680000300800 */
[----:B------:R-:W5:Y:S04]  /*19180*/  LDL.LU R22, [R1+0x7d8] ;  /* 0x0007d80001167983 */ /* 0x000f680000300800 */
[----:B------:R-:W5:Y:S04]  /*19190*/  LDL.LU R23, [R1+0x90] ;  /* 0x0000900001177983 */ /* 0x000f680000300800 */
[----:B------:R-:W5:Y:S04]  /*191a0*/  LDL.LU R28, [R1+0x94] ;  /* 0x00009400011c7983 */ /* 0x000f680000300800 */
[----:B------:R-:W2:Y:S04]  /*191b0*/  LDL.LU R24, [R1+0x98] ;  /* 0x0000980001187983 */ /* 0x000ea80000300800 */
[----:B------:R-:W2:Y:S04]  /*191c0*/  LDL.LU R25, [R1+0x9c] ;  /* 0x00009c0001197983 */ /* 0x000ea80000300800 */
[----:B------:R-:W3:Y:S04]  /*191d0*/  LDL.LU R26, [R1+0xa0] ;  /* 0x0000a000011a7983 */ /* 0x000ee80000300800 */
[----:B------:R-:W3:Y:S04]  /*191e0*/  LDL.LU R27, [R1+0xa4] ;  /* 0x0000a400011b7983 */ /* 0x000ee80000300800 */
[----:B---3--:R-:W-:Y:S04]  /*191f0*/  STL.64 [R1+0xb60], R26 ;  /* 0x000b601a01007387 */ /* 0x008fe80000100a00 */
[----:B--2---:R0:W-:Y:S04]  /*19200*/  STL.64 [R1+0xb58], R24 ;  /* 0x000b581801007387 */ /* 0x0041e80000100a00 */
[----:B0-----:R-:W2:Y:S04]  /*19210*/  LDL.LU R24, [R1+0x230] ;  /* 0x0002300001187983 */ /* 0x001ea80000300800 */
[----:B------:R-:W2:Y:S04]  /*19220*/  LDL.LU R25, [R1+0x234] ;  /* 0x0002340001197983 */ /* 0x000ea80000300800 */
[----:B------:R-:W3:Y:S04]  /*19230*/  LDL.LU R26, [R1+0x238] ;  /* 0x00023800011a7983 */ /* 0x000ee80000300800 */
[----:B------:R-:W3:Y:S01]  /*19240*/  LDL.LU R27, [R1+0x23c] ;  /* 0x00023c00011b7983 */ /* 0x000ee20000300800 */
[----:B------:R-:W-:-:S03]  /*19250*/  F2FP.F16.E4M3.UNPACK_B R14, R29.H1 ;  /* 0x0000001dff0e723e */ /* 0x000fc600030006ff */
[----:B---3--:R-:W-:Y:S04]  /*19260*/  STL.64 [R1+0xb78], R26 ;  /* 0x000b781a01007387 */ /* 0x008fe80000100a00 */
[----:B--2---:R0:W-:Y:S04]  /*19270*/  STL.64 [R1+0xb70], R24 ;  /* 0x000b701801007387 */ /* 0x0041e80000100a00 */
[----:B0-----:R-:W2:Y:S04]  /*19280*/  LDL.LU R24, [R1+0x210] ;  /* 0x0002100001187983 */ /* 0x001ea80000300800 */
[----:B------:R-:W2:Y:S04]  /*19290*/  LDL.LU R25, [R1+0x214] ;  /* 0x0002140001197983 */ /* 0x000ea80000300800 */
[----:B------:R-:W2:Y:S04]  /*192a0*/  LDL.LU R26, [R1+0x218] ;  /* 0x00021800011a7983 */ /* 0x000ea80000300800 */
[----:B------:R-:W2:Y:S04]  /*192b0*/  LDL.LU R27, [R1+0x21c] ;  /* 0x00021c00011b7983 */ /* 0x000ea80000300800 */
[----:B------:R-:W3:Y:S04]  /*192c0*/  LDL.LU R29, [R1+0xa8] ;  /* 0x0000a800011d7983 */ /* 0x000ee80000300800 */
[----:B------:R-:W4:Y:S04]  /*192d0*/  LDL.LU R8, [R1+0x260] ;  /* 0x0002600001087983 */ /* 0x000f280000300800 */
[----:B------:R-:W4:Y:S04]  /*192e0*/  LDL.LU R9, [R1+0x264] ;  /* 0x0002640001097983 */ /* 0x000f280000300800 */
[----:B------:R-:W5:Y:S04]  /*192f0*/  LDL.LU R10, [R1+0x268] ;  /* 0x00026800010a7983 */ /* 0x000f680000300800 */
[----:B------:R-:W5:Y:S01]  /*19300*/  LDL.LU R11, [R1+0x26c] ;  /* 0x00026c00010b7983 */ /* 0x000f620000300800 */
[----:B------:R-:W-:Y:S01]  /*19310*/  IMAD R16, R16, 0x100, R2 ;  /* 0x0000010010107824 */ /* 0x000fe200078e0202 */
[----:B--2---:R-:W-:Y:S02]  /*19320*/  HMMA.16816.F32 R24, R4, R14, R24 ;  /* 0x0000000e0418723c */ /* 0x004fe40000001818 */
[----:B-----5:R-:W-:Y:S04]  /*19330*/  STL.64 [R1+0xb50], R10 ;  /* 0x000b500a01007387 */ /* 0x020fe80000100a00 */
[----:B----4-:R0:W-:Y:S04]  /*19340*/  STL.64 [R1+0xb48], R8 ;  /* 0x000b480801007387 */ /* 0x0101e80000100a00 */
[----:B0-----:R-:W2:Y:S04]  /*19350*/  LDL.LU R8, [R1+0x270] ;  /* 0x0002700001087983 */ /* 0x001ea80000300800 */
[----:B------:R-:W2:Y:S04]  /*19360*/  LDL.LU R9, [R1+0x274] ;  /* 0x0002740001097983 */ /* 0x000ea80000300800 */
[----:B------:R-:W2:Y:S04]  /*19370*/  LDL.LU R10, [R1+0x278] ;  /* 0x00027800010a7983 */ /* 0x000ea80000300800 */
[----:B------:R-:W2:Y:S04]  /*19380*/  LDL.LU R11, [R1+0x27c] ;  /* 0x00027c00010b7983 */ /* 0x000ea80000300800 */
[----:B------:R-:W4:Y:S04]  /*19390*/  LDL.LU R2, [R1+0xb80] ;  /* 0x000b800001027983 */ /* 0x000f280000300800 */
[----:B------:R-:W-:Y:S04]  /*193a0*/  STL.64 [R1+0x210], R24 ;  /* 0x0002101801007387 */ /* 0x000fe80000100a00 */
[----:B------:R0:W-:Y:S04]  /*193b0*/  STL.64 [R1+0x218], R26 ;  /* 0x0002181a01007387 */ /* 0x0001e80000100a00 */
[----:B0-----:R-:W5:Y:S04]  /*193c0*/  LDL.LU.64 R26, [R1+0xb78] ;  /* 0x000b7800011a7983 */ /* 0x001f680000300a00 */
[----:B------:R-:W5:Y:S01]  /*193d0*/  LDL.LU.64 R24, [R1+0xb70] ;  /* 0x000b700001187983 */ /* 0x000f620000300a00 */
[----:B------:R-:W-:-:S02]  /*193e0*/  F2FP.F16.E4M3.UNPACK_B R20, R20.H1 ;  /* 0x00000014ff14723e */ /* 0x000fc400030006ff */
[----:B------:R-:W-:Y:S01]  /*193f0*/  F2FP.F16.E4M3.UNPACK_B R21, R21.H1 ;  /* 0x00000015ff15723e */ /* 0x000fe200030006ff */
[----:B------:R-:W-:Y:S01]  /*19400*/  IMAD R19, R22, 0x100, R19 ;  /* 0x0000010016137824 */ /* 0x000fe200078e0213 */
[----:B------:R-:W-:Y:S02]  /*19410*/  F2FP.F16.E4M3.UNPACK_B R22, R23.H1 ;  /* 0x00000017ff16723e */ /* 0x000fe400030006ff */
[----:B------:R-:W-:Y:S01]  /*19420*/  F2FP.F16.E4M3.UNPACK_B R23, R28.H1 ;  /* 0x0000001cff17723e */ /* 0x000fe200030006ff */
[----:B------:R-:W-:Y:S04]  /*19430*/  STL.64 [R1+0xa88], R14 ;  /* 0x000a880e01007387 */ /* 0x000fe80000100a00 */
[----:B------:R0:W-:Y:S01]  /*19440*/  STL.64 [R1+0xa80], R12 ;  /* 0x000a800c01007387 */ /* 0x0001e20000100a00 */
[----:B------:R-:W-:-:S02]  /*19450*/  IMAD R18, R18, 0x100, R3 ;  /* 0x0000010012127824 */ /* 0x000fc400078e0203 */
[----:B------:R-:W-:Y:S01]  /*19460*/  IMAD R17, R17, 0x100, R0 ;  /* 0x0000010011117824 */ /* 0x000fe200078e0200 */
[----:B0-----:R-:W4:Y:S04]  /*19470*/  LDL.LU R12, [R1+0x280] ;  /* 0x00028000010c7983 */ /* 0x001f280000300800 */
[----:B------:R-:W4:Y:S04]  /*19480*/  LDL.LU R13, [R1+0x284] ;  /* 0x00028400010d7983 */ /* 0x000f280000300800 */
[----:B------:R-:W4:Y:S04]  /*19490*/  LDL.LU R14, [R1+0x288] ;  /* 0x00028800010e7983 */ /* 0x000f280000300800 */
[----:B------:R-:W4:Y:S04]  /*194a0*/  LDL.LU R15, [R1+0x28c] ;  /* 0x00028c00010f7983 */ /* 0x000f280000300800 */
[----:B------:R-:W4:Y:S04]  /*194b0*/  LDL.LU R3, [R1+0xb6c] ;  /* 0x000b6c0001037983 */ /* 0x000f280000300800 */
[----:B------:R-:W4:Y:S01]  /*194c0*/  LDL.LU R0, [R1+0xb68] ;  /* 0x000b680001007983 */ /* 0x000f220000300800 */
[C---:B--2---:R-:W-:Y:S06]  /*194d0*/  HMMA.16816.F32 R8, R4.reuse, R22, R8 ;  /* 0x000000160408723c */ /* 0x044fec0000001808 */
[----:B-----5:R-:W-:-:S15]  /*194e0*/  HMMA.16816.F32 R24, R4, R20, R24 ;  /* 0x000000140418723c */ /* 0x020fde0000001818 */
[----:B------:R-:W-:-:S08]  /*194f0*/  NOP ;  /* 0x0000000000007918 */ /* 0x000fd00000000000 */
[----:B------:R-:W-:Y:S04]  /*19500*/  STL.64 [R1+0x230], R24 ;  /* 0x0002301801007387 */ /* 0x000fe80000100a00 */
[----:B------:R0:W-:Y:S04]  /*19510*/  STL.64 [R1+0x238], R26 ;  /* 0x0002381a01007387 */ /* 0x0001e80000100a00 */
[----:B0-----:R-:W2:Y:S04]  /*19520*/  LDL.LU.64 R26, [R1+0xb60] ;  /* 0x000b6000011a7983 */ /* 0x001ea80000300a00 */
[----:B------:R-:W5:Y:S04]  /*19530*/  LDL.LU.64 R24, [R1+0xb58] ;  /* 0x000b580001187983 */ /* 0x000f680000300a00 */
[----:B------:R-:W-:Y:S04]  /*19540*/  STL.64 [R1+0x270], R8 ;  /* 0x0002700801007387 */ /* 0x000fe80000100a00 */
[----:B------:R0:W-:Y:S04]  /*19550*/  STL.64 [R1+0x278], R10 ;  /* 0x0002780a01007387 */ /* 0x0001e80000100a00 */
[----:B0-----:R-:W5:Y:S04]  /*19560*/  LDL.LU.64 R10, [R1+0xb50] ;  /* 0x000b5000010a7983 */ /* 0x001f680000300a00 */
[----:B------:R-:W5:Y:S04]  /*19570*/  LDL.LU.64 R8, [R1+0xb48] ;  /* 0x000b480001087983 */ /* 0x000f680000300a00 */
[----:B------:R-:W-:Y:S04]  /*19580*/  STL.64 [R1+0xa68], R22 ;  /* 0x000a681601007387 */ /* 0x000fe80000100a00 */
[----:B------:R0:W-:Y:S04]  /*19590*/  STL.64 [R1+0xa60], R20 ;  /* 0x000a601401007387 */ /* 0x0001e80000100a00 */
[----:B0-----:R-:W5:Y:S04]  /*195a0*/  LDL.LU R20, [R1+0x290] ;  /* 0x0002900001147983 */ /* 0x001f680000300800 */
[----:B------:R-:W5:Y:S04]  /*195b0*/  LDL.LU R21, [R1+0x294] ;  /* 0x0002940001157983 */ /* 0x000f680000300800 */
[----:B------:R-:W5:Y:S04]  /*195c0*/  LDL.LU R22, [R1+0x298] ;  /* 0x0002980001167983 */ /* 0x000f680000300800 */
[----:B------:R-:W5:Y:S01]  /*195d0*/  LDL.LU R23, [R1+0x29c] ;  /* 0x00029c0001177983 */ /* 0x000f620000300800 */
[----:B---3--:R-:W-:-:S02]  /*195e0*/  F2FP.F16.E4M3.UNPACK_B R28, R29.H1 ;  /* 0x0000001dff1c723e */ /* 0x008fc400030006ff */
[----:B----4-:R-:W-:Y:S02]  /*195f0*/  F2FP.F16.E4M3.UNPACK_B R29, R0.H1 ;  /* 0x00000000ff1d723e */ /* 0x010fe400030006ff */
[----:B------:R-:W-:Y:S01]  /*19600*/  F2FP.F16.E4M3.UNPACK_B R16, R16 ;  /* 0x00000010ff10723e */ /* 0x000fe200020006ff */
[----:B------:R-:W0:Y:S01]  /*19610*/  LDC R0, c[0x0][0x238] ;  /* 0x00008e00ff007b82 */ /* 0x000e220000000800 */
[----:B--2---:R-:W-:Y:S02]  /*19620*/  F2FP.F16.E4M3.UNPACK_B R26, R26.H1 ;  /* 0x0000001aff1a723e */ /* 0x004fe400030006ff */
[----:B-----5:R-:W-:Y:S02]  /*19630*/  F2FP.F16.E4M3.UNPACK_B R24, R24.H1 ;  /* 0x00000018ff18723e */ /* 0x020fe400030006ff */
[----:B------:R-:W-:Y:S02]  /*19640*/  F2FP.F16.E4M3.UNPACK_B R25, R25.H1 ;  /* 0x00000019ff19723e */ /* 0x000fe400030006ff */
[----:B------:R-:W-:-:S07]  /*19650*/  F2FP.F16.E4M3.UNPACK_B R27, R27.H1 ;  /* 0x0000001bff1b723e */ /* 0x000fce00030006ff */
[C---:B------:R-:W-:Y:S06]  /*19660*/  HMMA.16816.F32 R12, R4.reuse, R26, R12 ;  /* 0x0000001a040c723c */ /* 0x040fec000000180c */
[C---:B------:R-:W-:Y:S06]  /*19670*/  HMMA.16816.F32 R20, R4.reuse, R24, R20 ;  /* 0x000000180414723c */ /* 0x040fec0000001814 */
[----:B------:R-:W-:-:S15]  /*19680*/  HMMA.16816.F32 R4, R4, R28, R8 ;  /* 0x0000001c0404723c */ /* 0x000fde0000001808 */
[----:B------:R-:W-:-:S02]  /*19690*/  NOP ;  /* 0x0000000000007918 */ /* 0x000fc40000000000 */
[----:B------:R-:W-:Y:S04]  /*196a0*/  STL.64 [R1+0x290], R20 ;  /* 0x0002901401007387 */ /* 0x000fe80000100a00 */
[----:B------:R-:W-:Y:S04]  /*196b0*/  STL.64 [R1+0x298], R22 ;  /* 0x0002981601007387 */ /* 0x000fe80000100a00 */
[----:B------:R-:W-:Y:S04]  /*196c0*/  STL.64 [R1+0xa48], R26 ;  /* 0x000a481a01007387 */ /* 0x000fe80000100a00 */
[----:B------:R1:W-:Y:S04]  /*196d0*/  STL.64 [R1+0xa40], R24 ;  /* 0x000a401801007387 */ /* 0x0003e80000100a00 */
[----:B------:R-:W-:Y:S04]  /*196e0*/  STL.64 [R1+0x280], R12 ;  /* 0x0002800c01007387 */ /* 0x000fe80000100a00 */
[----:B------:R-:W-:Y:S04]  /*196f0*/  STL.64 [R1+0x288], R14 ;  /* 0x0002880e01007387 */ /* 0x000fe80000100a00 */
[----:B-1----:R-:W2:Y:S04]  /*19700*/  LDL.LU R24, [R1+0xd0] ;  /* 0x0000d00001187983 */ /* 0x002ea80000300800 */
[----:B------:R-:W-:Y:S04]  /*19710*/  STL.64 [R1+0x260], R4 ;  /* 0x0002600401007387 */ /* 0x000fe80000100a00 */
[----:B------:R-:W-:Y:S04]  /*19720*/  STL.64 [R1+0x268], R6 ;  /* 0x0002680601007387 */ /* 0x000fe80000100a00 */
[----:B------:R-:W2:Y:S04]  /*19730*/  LDL.LU R25, [R1+0xd4] ;  /* 0x0000d40001197983 */ /* 0x000ea80000300800 */
[----:B------:R-:W3:Y:S04]  /*19740*/  LDL.LU R26, [R1+0xd8] ;  /* 0x0000d800011a7983 */ /* 0x000ee80000300800 */
[----:B------:R-:W3:Y:S04]  /*19750*/  LDL.LU R27, [R1+0xdc] ;  /* 0x0000dc00011b7983 */ /* 0x000ee80000300800 */
[----:B---3--:R-:W-:Y:S04]  /*19760*/  STL.64 [R1+0xa58], R26 ;  /* 0x000a581a01007387 */ /* 0x008fe80000100a00 */
[----:B--2---:R1:W-:Y:S04]  /*19770*/  STL.64 [R1+0xa50], R24 ;  /* 0x000a501801007387 */ /* 0x0043e80000100a00 */
[----:B-1----:R-:W2:Y:S04]  /*19780*/  LDL.LU R24, [R1+0xf0] ;  /* 0x0000f00001187983 */ /* 0x002ea80000300800 */
[----:B------:R-:W2:Y:S04]  /*19790*/  LDL.LU R25, [R1+0xf4] ;  /* 0x0000f40001197983 */ /* 0x000ea80000300800 */
[----:B------:R-:W3:Y:S04]  /*197a0*/  LDL.LU R26, [R1+0xf8] ;  /* 0x0000f800011a7983 */ /* 0x000ee80000300800 */
[----:B------:R-:W3:Y:S04]  /*197b0*/  LDL.LU R27, [R1+0xfc] ;  /* 0x0000fc00011b7983 */ /* 0x000ee80000300800 */
[----:B---3--:R-:W-:Y:S04]  /*197c0*/  STL.64 [R1+0xa78], R26 ;  /* 0x000a781a01007387 */ /* 0x008fe80000100a00 */
[----:B--2---:R-:W-:Y:S04]  /*197d0*/  STL.64 [R1+0xa70], R24 ;  /* 0x000a701801007387 */ /* 0x004fe80000100a00 */
[----:B------:R-:W2:Y:S04]  /*197e0*/  LDL.LU R20, [R1+0x110] ;  /* 0x0001100001147983 */ /* 0x000ea80000300800 */
        /* <DEDUP_REMOVED lines=9> */
[----:B---3--:R1:W-:Y:S04]  /*19880*/  STL.64 [R1+0xab8], R22 ;  /* 0x000ab81601007387 */ /* 0x0083e80000100a00 */
[----:B-1----:R-:W3:Y:S04]  /*19890*/  LDL.LU R22, [R1] ;  /* 0x0000000001167983 */ /* 0x002ee80000300800 */
[----:B------:R-:W3:Y:S04]  /*198a0*/  LDL.LU R23, [R1+0x4] ;  /* 0x0000040001177983 */ /* 0x000ee80000300800 */
[----:B--2---:R1:W-:Y:S04]  /*198b0*/  STL.64 [R1+0xab0], R20 ;  /* 0x000ab01401007387 */ /* 0x0043e80000100a00 */
[----:B---3--:R-:W-:Y:S04]  /*198c0*/  STL.64 [R1+0xad0], R22 ;  /* 0x000ad01601007387 */ /* 0x008fe80000100a00 */
[----:B------:R-:W2:Y:S04]  /*198d0*/  LDL.LU R8, [R1+0x1a0] ;  /* 0x0001a00001087983 */ /* 0x000ea80000300800 */
[----:B------:R-:W2:Y:S04]  /*198e0*/  LDL.LU R9, [R1+0x1a4] ;  /* 0x0001a40001097983 */ /* 0x000ea80000300800 */
[----:B------:R-:W3:Y:S04]  /*198f0*/  LDL.LU R10, [R1+0x1a8] ;  /* 0x0001a800010a7983 */ /* 0x000ee80000300800 */
[----:B------:R-:W3:Y:S04]  /*19900*/  LDL.LU R11, [R1+0x1ac] ;  /* 0x0001ac00010b7983 */ /* 0x000ee80000300800 */
[----:B-1----:R-:W4:Y:S04]  /*19910*/  LDL.LU R20, [R1+0x8] ;  /* 0x0000080001147983 */ /* 0x002f280000300800 */
[----:B------:R-:W4:Y:S04]  /*19920*/  LDL.LU R21, [R1+0xc] ;  /* 0x00000c0001157983 */ /* 0x000f280000300800 */
[----:B----4-:R-:W-:Y:S04]  /*19930*/  STL.64 [R1+0xae8], R20 ;  /* 0x000ae81401007387 */ /* 0x010fe80000100a00 */
[----:B---3--:R-:W-:Y:S04]  /*19940*/  STL.64 [R1+0xac8], R10 ;  /* 0x000ac80a01007387 */ /* 0x008fe80000100a00 */
[----:B--2---:R1:W-:Y:S04]  /*19950*/  STL.64 [R1+0xac0], R8 ;  /* 0x000ac00801007387 */ /* 0x0043e80000100a00 */
[----:B-1----:R-:W2:Y:S04]  /*19960*/  LDL.LU R8, [R1+0x1c0] ;  /* 0x0001c00001087983 */ /* 0x002ea80000300800 */
[----:B------:R-:W2:Y:S04]  /*19970*/  LDL.LU R9, [R1+0x1c4] ;  /* 0x0001c40001097983 */ /* 0x000ea80000300800 */
[----:B------:R-:W3:Y:S04]  /*19980*/  LDL.LU R10, [R1+0x1c8] ;  /* 0x0001c800010a7983 */ /* 0x000ee80000300800 */
[----:B------:R-:W3:Y:S04]  /*19990*/  LDL.LU R11, [R1+0x1cc] ;  /* 0x0001cc00010b7983 */ /* 0x000ee80000300800 */
[----:B------:R-:W4:Y:S04]  /*199a0*/  LDL.LU R22, [R1+0x10] ;  /* 0x0000100001167983 */ /* 0x000f280000300800 */
        /* <DEDUP_REMOVED lines=28> */
[----:B---3--:R-:W-:Y:S04]  /*19b70*/  STL.64 [R1+0xb28], R10 ;  /* 0x000b280a01007387 */ /* 0x008fe80000100a00 */
[----:B--2---:R1:W-:Y:S04]  /*19b80*/  STL.64 [R1+0xb20], R8 ;  /* 0x000b200801007387 */ /* 0x0043e80000100a00 */
[----:B-1----:R-:W2:Y:S04]  /*19b90*/  LDL.LU R8, [R1+0x240] ;  /* 0x0002400001087983 */ /* 0x002ea80000300800 */
[----:B------:R-:W2:Y:S04]  /*19ba0*/  LDL.LU R9, [R1+0x244] ;  /* 0x0002440001097983 */ /* 0x000ea80000300800 */
[----:B------:R-:W3:Y:S04]  /*19bb0*/  LDL.LU R10, [R1+0x248] ;  /* 0x00024800010a7983 */ /* 0x000ee80000300800 */
[----:B------:R-:W3:Y:S04]  /*19bc0*/  LDL.LU R11, [R1+0x24c] ;  /* 0x00024c00010b7983 */ /* 0x000ee80000300800 */
[----:B---3--:R-:W-:Y:S04]  /*19bd0*/  STL.64 [R1+0xb40], R10 ;  /* 0x000b400a01007387 */ /* 0x008fe80000100a00 */
[----:B--2---:R1:W-:Y:S04]  /*19be0*/  STL.64 [R1+0xb38], R8 ;  /* 0x000b380801007387 */ /* 0x0043e80000100a00 */
[----:B-1----:R-:W4:Y:S04]  /*19bf0*/  LDL.LU R8, [R1+0x250] ;  /* 0x0002500001087983 */ /* 0x002f280000300800 */
[----:B------:R-:W4:Y:S04]  /*19c00*/  LDL.LU R9, [R1+0x254] ;  /* 0x0002540001097983 */ /* 0x000f280000300800 */
[----:B------:R-:W4:Y:S04]  /*19c10*/  LDL.LU R10, [R1+0x258] ;  /* 0x00025800010a7983 */ /* 0x000f280000300800 */
[----:B------:R-:W4:Y:S04]  /*19c20*/  LDL.LU R11, [R1+0x25c] ;  /* 0x00025c00010b7983 */ /* 0x000f280000300800 */
[----:B------:R-:W2:Y:S04]  /*19c30*/  LDL.LU R12, [R1+0x160] ;  /* 0x00016000010c7983 */ /* 0x000ea80000300800 */
[----:B------:R-:W2:Y:S04]  /*19c40*/  LDL.LU R13, [R1+0x164] ;  /* 0x00016400010d7983 */ /* 0x000ea80000300800 */
[----:B------:R-:W2:Y:S04]  /*19c50*/  LDL.LU R14, [R1+0x168] ;  /* 0x00016800010e7983 */ /* 0x000ea80000300800 */
[----:B------:R-:W2:Y:S04]  /*19c60*/  LDL.LU R15, [R1+0x16c] ;  /* 0x00016c00010f7983 */ /* 0x000ea80000300800 */
[----:B------:R-:W3:Y:S04]  /*19c70*/  LDL.LU R24, [R1+0x130] ;  /* 0x0001300001187983 */ /* 0x000ee80000300800 */
[----:B------:R-:W3:Y:S04]  /*19c80*/  LDL.LU R25, [R1+0x134] ;  /* 0x0001340001197983 */ /* 0x000ee80000300800 */
[----:B------:R-:W3:Y:S04]  /*19c90*/  LDL.LU R26, [R1+0x138] ;  /* 0x00013800011a7983 */ /* 0x000ee80000300800 */
[----:B------:R-:W3:Y:S04]  /*19ca0*/  LDL.LU R27, [R1+0x13c] ;  /* 0x00013c00011b7983 */ /* 0x000ee80000300800 */
[----:B------:R-:W5:Y:S04]  /*19cb0*/  LDL.LU R4, [R1+0x3c4] ;  /* 0x0003c40001047983 */ /* 0x000f680000300800 */
[----:B------:R-:W5:Y:S04]  /*19cc0*/  LDL.LU R5, [R1+0x3cc] ;  /* 0x0003cc0001057983 */ /* 0x000f680000300800 */
[----:B------:R-:W4:Y:S04]  /*19cd0*/  LDL.LU R6, [R1+0x39c] ;  /* 0x00039c0001067983 */ /* 0x000f280000300800 */
[----:B------:R-:W4:Y:S01]  /*19ce0*/  LDL.LU R7, [R1+0x3d4] ;  /* 0x0003d40001077983 */ /* 0x000f220000300800 */
[----:B------:R-:W-:-:S02]  /*19cf0*/  F2FP.F16.E4M3.UNPACK_B R18, R18 ;  /* 0x00000012ff12723e */ /* 0x000fc400020006ff */
[----:B------:R-:W-:Y:S02]  /*19d00*/  F2FP.F16.E4M3.UNPACK_B R17, R17 ;  /* 0x00000011ff11723e */ /* 0x000fe400020006ff */
[----:B------:R-:W-:Y:S01]  /*19d10*/  F2FP.F16.E4M3.UNPACK_B R19, R19 ;  /* 0x00000013ff13723e */ /* 0x000fe200020006ff */
[----:B----4-:R-:W-:Y:S04]  /*19d20*/  STL.64 [R1+0xa28], R6 ;  /* 0x000a280601007387 */ /* 0x010fe80000100a00 */
[----:B-----5:R1:W-:Y:S04]  /*19d30*/  STL.64 [R1+0xa20], R4 ;  /* 0x000a200401007387 */ /* 0x0203e80000100a00 */
[----:B-1----:R-:W4:Y:S04]  /*19d40*/  LDL.LU R4, [R1+0xb0] ;  /* 0x0000b00001047983 */ /* 0x002f280000300800 */
[----:B------:R-:W4:Y:S04]  /*19d50*/  LDL.LU R5, [R1+0xb4] ;  /* 0x0000b40001057983 */ /* 0x000f280000300800 */
[----:B------:R-:W5:Y:S04]  /*19d60*/  LDL.LU R6, [R1+0xb8] ;  /* 0x0000b80001067983 */ /* 0x000f680000300800 */
[----:B------:R-:W5:Y:S01]  /*19d70*/  LDL.LU R7, [R1+0xbc] ;  /* 0x0000bc0001077983 */ /* 0x000f620000300800 */
[C---:B------:R-:W-:Y:S03]  /*19d80*/  HMMA.16816.F32 R20, R16.reuse, R20, R8 ;  /* 0x000000141014723c */ /* 0x040fe60000001808 */
[----:B-----5:R-:W-:Y:S04]  /*19d90*/  STL.64 [R1+0xa38], R6 ;  /* 0x000a380601007387 */ /* 0x020fe80000100a00 */
[----:B----4-:R1:W-:Y:S04]  /*19da0*/  STL.64 [R1+0xa30], R4 ;  /* 0x000a300401007387 */ /* 0x0103e80000100a00 */
[----:B-1----:R-:W4:Y:S04]  /*19db0*/  LDL.LU R4, [R1+0xc0] ;  /* 0x0000c00001047983 */ /* 0x002f280000300800 */
[----:B------:R-:W4:Y:S04]  /*19dc0*/  LDL.LU R5, [R1+0xc4] ;  /* 0x0000c40001057983 */ /* 0x000f280000300800 */
[----:B------:R-:W4:Y:S04]  /*19dd0*/  LDL.LU R6, [R1+0xc8] ;  /* 0x0000c80001067983 */ /* 0x000f280000300800 */
[----:B------:R-:W4:Y:S04]  /*19de0*/  LDL.LU R7, [R1+0xcc] ;  /* 0x0000cc0001077983 */ /* 0x000f280000300800 */
[----:B------:R-:W5:Y:S04]  /*19df0*/  LDL.LU.64 R10, [R1+0xb40] ;  /* 0x000b4000010a7983 */ /* 0x000f680000300a00 */
[----:B------:R-:W5:Y:S04]  /*19e00*/  LDL.LU.64 R8, [R1+0xb38] ;  /* 0x000b380001087983 */ /* 0x000f680000300a00 */
[----:B------:R-:W-:Y:S04]  /*19e10*/  STL.64 [R1+0x250], R20 ;  /* 0x0002501401007387 */ /* 0x000fe80000100a00 */
[----:B------:R1:W-:Y:S04]  /*19e20*/  STL.64 [R1+0x258], R22 ;  /* 0x0002581601007387 */ /* 0x0003e80000100a00 */
[----:B-1----:R-:W5:Y:S02]  /*19e30*/  LDL.LU.64 R22, [R1+0xb30] ;  /* 0x000b300001167983 */ /* 0x002f640000300a00 */
[----:B-----5:R-:W-:Y:S02]  /*19e40*/  HMMA.16816.F32 R20, R16, R22, R8 ;  /* 0x000000161014723c */ /* 0x020fe40000001808 */
[----:B------:R-:W5:Y:S04]  /*19e50*/  LDL.LU.64 R10, [R1+0xb28] ;  /* 0x000b2800010a7983 */ /* 0x000f680000300a00 */
[----:B------:R-:W5:-:S15]  /*19e60*/  LDL.LU.64 R8, [R1+0xb20] ;  /* 0x000b200001087983 */ /* 0x000f5e0000300a00 */
[----:B------:R-:W-:-:S02]  /*19e70*/  NOP ;  /* 0x0000000000007918 */ /* 0x000fc40000000000 */
[----:B------:R1:W-:Y:S04]  /*19e80*/  STL.64 [R1+0x240], R20 ;  /* 0x0002401401007387 */ /* 0x0003e80000100a00 */
[----:B------:R5:W-:Y:S04]  /*19e90*/  STL.64 [R1+0x248], R22 ;  /* 0x0002481601007387 */ /* 0x000be80000100a00 */
[----:B-1----:R-:W5:Y:S02]  /*19ea0*/  LDL.LU.64 R20, [R1+0xb18] ;  /* 0x000b180001147983 */ /* 0x002f640000300a00 */
[----:B-----5:R-:W-:Y:S02]  /*19eb0*/  HMMA.16816.F32 R20, R16, R20, R8 ;  /* 0x000000141014723c */ /* 0x020fe40000001808 */
[----:B------:R-:W5:Y:S04]  /*19ec0*/  LDL.LU.64 R10, [R1+0xb10] ;  /* 0x000b1000010a7983 */ /* 0x000f680000300a00 */
[----:B------:R-:W5:-:S15]  /*19ed0*/  LDL.LU.64 R8, [R1+0xb08] ;  /* 0x000b080001087983 */ /* 0x000f5e0000300a00 */
[----:B------:R-:W-:-:S02]  /*19ee0*/  NOP ;  /* 0x0000000000007918 */ /* 0x000fc40000000000 */
        /* <DEDUP_REMOVED lines=23> */
[----:B-1----:R-:W2:Y:S04]  /*1a060*/  LDL.LU.64 R22, [R1+0xab8] ;  /* 0x000ab80001167983 */ /* 0x002ea80000300a00 */
[----:B------:R-:W2:Y:S01]  /*1a070*/  LDL.LU.64 R20, [R1+0xab0] ;  /* 0x000ab00001147983 */ /* 0x000ea20000300a00 */
[----:B-----5:R-:W-:-:S15]  /*1a080*/  HMMA.16816.F32 R8, R16, R2, R8 ;  /* 0x000000021008723c */ /* 0x020fde0000001808 */
[----:B------:R-:W-:-:S08]  /*1a090*/  NOP ;  /* 0x0000000000007918 */ /* 0x000fd00000000000 */
[----:B------:R-:W-:Y:S04]  /*1a0a0*/  STL.64 [R1+0x1a0], R8 ;  /* 0x0001a00801007387 */ /* 0x000fe80000100a00 */
[----:B------:R1:W-:Y:S04]  /*1a0b0*/  STL.64 [R1+0x1a8], R10 ;  /* 0x0001a80a01007387 */ /* 0x0003e80000100a00 */
[----:B-1----:R-:W5:Y:S04]  /*1a0c0*/  LDL.LU.64 R10, [R1+0xaa8] ;  /* 0x000aa800010a7983 */ /* 0x002f680000300a00 */
[----:B------:R-:W2:Y:S04]  /*1a0d0*/  LDL.LU.64 R8, [R1+0xaa0] ;  /* 0x000aa00001087983 */ /* 0x000ea80000300a00 */
[----:B------:R-:W4:Y:S04]  /*1a0e0*/  LDL.LU R2, [R1+0x3b4] ;  /* 0x0003b40001027983 */ /* 0x000f280000300800 */
[----:B------:R-:W4:Y:S01]  /*1a0f0*/  LDL.LU R3, [R1+0x3bc] ;  /* 0x0003bc0001037983 */ /* 0x000f220000300800 */
[C---:B--2---:R-:W-:Y:S06]  /*1a100*/  HMMA.16816.F32 R20, R16.reuse, R8, R20 ;  /* 0x000000081014723c */ /* 0x044fec0000001814 */
[----:B-----5:R-:W-:-:S15]  /*1a110*/  HMMA.16816.F32 R12, R16, R10, R12 ;  /* 0x0000000a100c723c */ /* 0x020fde000000180c */
[----:B------:R-:W-:-:S02]  /*1a120*/  NOP ;  /* 0x0000000000007918 */ /* 0x000fc40000000000 */
[----:B------:R-:W-:Y:S04]  /*1a130*/  STL.64 [R1+0x180], R20 ;  /* 0x0001801401007387 */ /* 0x000fe80000100a00 */
[----:B------:R1:W-:Y:S04]  /*1a140*/  STL.64 [R1+0x188], R22 ;  /* 0x0001881601007387 */ /* 0x0003e80000100a00 */
[----:B-1----:R-:W2:Y:S04]  /*1a150*/  LDL.LU.64 R22, [R1+0xa98] ;  /* 0x000a980001167983 */ /* 0x002ea80000300a00 */
[----:B------:R-:W2:Y:S04]  /*1a160*/  LDL.LU.64 R20, [R1+0xa90] ;  /* 0x000a900001147983 */ /* 0x000ea80000300a00 */
[----:B------:R-:W5:Y:S04]  /*1a170*/  LDL.LU R8, [R1+0x3a0] ;  /* 0x0003a00001087983 */ /* 0x000f680000300800 */
[----:B------:R-:W5:Y:S04]  /*1a180*/  LDL.LU R9, [R1+0x3a8] ;  /* 0x0003a80001097983 */ /* 0x000f680000300800 */
[----:B------:R-:W-:Y:S04]  /*1a190*/  STL.64 [R1+0x160], R12 ;  /* 0x0001600c01007387 */ /* 0x000fe80000100a00 */
[----:B------:R1:W-:Y:S04]  /*1a1a0*/  STL.64 [R1+0x168], R14 ;  /* 0x0001680e01007387 */ /* 0x0003e80000100a00 */
[----:B-1----:R-:W2:Y:S04]  /*1a1b0*/  LDL.LU.64 R14, [R1+0xa88] ;  /* 0x000a8800010e7983 */ /* 0x002ea80000300a00 */
[----:B------:R-:W3:Y:S04]  /*1a1c0*/  LDL.LU.64 R12, [R1+0xa80] ;  /* 0x000a8000010c7983 */ /* 0x000ee80000300a00 */
[----:B------:R-:W5:Y:S04]  /*1a1d0*/  LDL.LU R10, [R1+0x2b0] ;  /* 0x0002b000010a7983 */ /* 0x000f680000300800 */
[----:B------:R-:W5:Y:S01]  /*1a1e0*/  LDL.LU R11, [R1+0x398] ;  /* 0x00039800010b7983 */ /* 0x000f620000300800 */
[C---:B---3--:R-:W-:Y:S06]  /*1a1f0*/  HMMA.16816.F32 R24, R16.reuse, R12, R24 ;  /* 0x0000000c1018723c */ /* 0x048fec0000001818 */
[----:B--2---:R-:W-:-:S15]  /*1a200*/  HMMA.16816.F32 R12, R16, R14, R20 ;  /* 0x0000000e100c723c */ /* 0x004fde0000001814 */
[----:B------:R-:W-:-:S02]  /*1a210*/  NOP ;  /* 0x0000000000007918 */ /* 0x000fc40000000000 */
[----:B------:R-:W-:Y:S04]  /*1a220*/  STL.64 [R1+0x130], R24 ;  /* 0x0001301801007387 */ /* 0x000fe80000100a00 */
[----:B------:R1:W-:Y:S04]  /*1a230*/  STL.64 [R1+0x138], R26 ;  /* 0x0001381a01007387 */ /* 0x0003e80000100a00 */
[----:B-1----:R-:W2:Y:S04]  /*1a240*/  LDL.LU.64 R26, [R1+0xa78] ;  /* 0x000a7800011a7983 */ /* 0x002ea80000300a00 */
[----:B------:R-:W2:Y:S04]  /*1a250*/  LDL.LU.64 R24, [R1+0xa70] ;  /* 0x000a700001187983 */ /* 0x000ea80000300a00 */
[----:B------:R-:W3:Y:S04]  /*1a260*/  LDL.LU.64 R22, [R1+0xa68] ;  /* 0x000a680001167983 */ /* 0x000ee80000300a00 */
[----:B------:R-:W2:Y:S04]  /*1a270*/  LDL.LU.64 R20, [R1+0xa60] ;  /* 0x000a600001147983 */ /* 0x000ea80000300a00 */
[----:B------:R1:W-:Y:S04]  /*1a280*/  STL.64 [R1+0x110], R12 ;  /* 0x0001100c01007387 */ /* 0x0003e80000100a00 */
[----:B------:R0:W-:Y:S04]  /*1a290*/  STL.64 [R1+0x118], R14 ;  /* 0x0001180e01007387 */ /* 0x0001e80000100a00 */
[----:B-1----:R-:W5:Y:S04]  /*1a2a0*/  LDL.LU R12, [R1+0x30] ;  /* 0x00003000010c7983 */ /* 0x002f680000300800 */
[----:B------:R-:W5:Y:S04]  /*1a2b0*/  LDL.LU R13, [R1+0x34] ;  /* 0x00003400010d7983 */ /* 0x000f680000300800 */
[----:B0-----:R-:W5:Y:S04]  /*1a2c0*/  LDL.LU R14, [R1+0x38] ;  /* 0x00003800010e7983 */ /* 0x001f680000300800 */
[----:B------:R-:W5:Y:S01]  /*1a2d0*/  LDL.LU R15, [R1+0x3c] ;  /* 0x00003c00010f7983 */ /* 0x000f620000300800 */
[----:B--2---:R-:W-:-:S15]  /*1a2e0*/  HMMA.16816.F32 R24, R16, R20, R24 ;  /* 0x000000141018723c */ /* 0x004fde0000001818 */
[----:B------:R-:W-:-:S08]  /*1a2f0*/  NOP ;  /* 0x0000000000007918 */ /* 0x000fd00000000000 */
[----:B------:R-:W-:Y:S04]  /*1a300*/  STL.64 [R1+0xf0], R24 ;  /* 0x0000f01801007387 */ /* 0x000fe80000100a00 */
[----:B------:R0:W-:Y:S04]  /*1a310*/  STL.64 [R1+0xf8], R26 ;  /* 0x0000f81a01007387 */ /* 0x0001e80000100a00 */
[----:B0-----:R-:W3:Y:S04]  /*1a320*/  LDL.LU.64 R26, [R1+0xa58] ;  /* 0x000a5800011a7983 */ /* 0x001ee80000300a00 */
[----:B------:R-:W3:Y:S04]  /*1a330*/  LDL.LU.64 R24, [R1+0xa50] ;  /* 0x000a500001187983 */ /* 0x000ee80000300a00 */
[----:B------:R-:W2:Y:S01]  /*1a340*/  LDL.LU R21, [R1+0x2b4] ;  /* 0x0002b40001157983 */ /* 0x000ea20000300800 */
[----:B---3--:R-:W-:-:S15]  /*1a350*/  HMMA.16816.F32 R24, R16, R22, R24 ;  /* 0x000000161018723c */ /* 0x008fde0000001818 */
[----:B------:R-:W-:-:S08]  /*1a360*/  NOP ;  /* 0x0000000000007918 */ /* 0x000fd00000000000 */
[----:B------:R-:W-:Y:S04]  /*1a370*/  STL.64 [R1+0xd0], R24 ;  /* 0x0000d01801007387 */ /* 0x000fe80000100a00 */
[----:B------:R0:W-:Y:S04]  /*1a380*/  STL.64 [R1+0xd8], R26 ;  /* 0x0000d81a01007387 */ /* 0x0001e80000100a00 */
[----:B0-----:R-:W3:Y:S04]  /*1a390*/  LDL.LU.64 R26, [R1+0xa48] ;  /* 0x000a4800011a7983 */ /* 0x001ee80000300a00 */
[----:B------:R-:W4:Y:S02]  /*1a3a0*/  LDL.LU.64 R24, [R1+0xa40] ;  /* 0x000a400001187983 */ /* 0x000f240000300a00 */
[----:B----4-:R-:W-:-:S15]  /*1a3b0*/  HMMA.16816.F32 R4, R16, R24, R4 ;  /* 0x000000181004723c */ /* 0x010fde0000001804 */
[----:B------:R-:W-:-:S08]  /*1a3c0*/  NOP ;  /* 0x0000000000007918 */ /* 0x000fd00000000000 */
[----:B------:R-:W-:Y:S04]  /*1a3d0*/  STL.64 [R1+0xc0], R4 ;  /* 0x0000c00401007387 */ /* 0x000fe80000100a00 */
[----:B------:R0:W-:Y:S04]  /*1a3e0*/  STL.64 [R1+0xc8], R6 ;  /* 0x0000c80601007387 */ /* 0x0001e80000100a00 */
[----:B0-----:R-:W3:Y:S04]  /*1a3f0*/  LDL.LU.64 R6, [R1+0xa38] ;  /* 0x000a380001067983 */ /* 0x001ee80000300a00 */
[----:B------:R-:W3:Y:S01]  /*1a400*/  LDL.LU.64 R4, [R1+0xa30] ;  /* 0x000a300001047983 */ /* 0x000ee20000300a00 */
[----:B-----5:R-:W-:Y:S01]  /*1a410*/  HMMA.16816.F32 R12, R16, R28, R12 ;  /* 0x0000001c100c723c */ /* 0x020fe2000000180c */
[----:B------:R-:W-:Y:S01]  /*1a420*/  IMAD.SHL.U32 R0, R0, 0x20, RZ ;  /* 0x0000002000007824 */ /* 0x000fe200078e00ff */
[----:B------:R-:W-:Y:S01]  /*1a430*/  USHF.L.U32 UR4, UR10, 0x5, URZ ;  /* 0x000000050a047899 */ /* 0x000fe2000800063f */
[----:B------:R-:W-:-:S03]  /*1a440*/  VIADD R11, R11, 0xffffffff ;  /* 0xffffffff0b0b7836 */ /* 0x000fc60000000000 */
[C---:B--2---:R-:W-:Y:S01]  /*1a450*/  IADD3 R21, P0, R0.reuse, R21, RZ ;  /* 0x0000001500157210 */ /* 0x044fe20007f1e0ff */
[----:B---3--:R-:W-:Y:S01]  /*1a460*/  HMMA.16816.F32 R24, R16, R26, R4 ;  /* 0x0000001a1018723c */ /* 0x008fe20000001804 */
[----:B------:R-:W2:Y:S04]  /*1a470*/  LDL.LU.64 R6, [R1+0xa28] ;  /* 0x000a280001067983 */ /* 0x000ea80000300a00 */
[----:B------:R-:W3:Y:S01]  /*1a480*/  LDL.LU.64 R4, [R1+0xa20] ;  /* 0x000a200001047983 */ /* 0x000ee20000300a00 */
[----:B------:R-:W-:Y:S02]  /*1a490*/  LEA.HI.X.SX32 R10, R0, R10, 0x1, P0 ;  /* 0x0000000a000a7211 */ /* 0x000fe400000f0eff */
[----:B------:R-:W-:Y:S02]  /*1a4a0*/  IADD3 R8, P6, R8, UR4, RZ ;  /* 0x0000000408087c10 */ /* 0x000fe4000ffde0ff */
[----:B------:R-:W-:-:S02]  /*1a4b0*/  IADD3 R9, P1, R9, UR4, RZ ;  /* 0x0000000409097c10 */ /* 0x000fc4000ff3e0ff */
[----:B------:R-:W-:Y:S02]  /*1a4c0*/  IADD3 R2, P2, R2, UR4, RZ ;  /* 0x0000000402027c10 */ /* 0x000fe4000ff5e0ff */
[----:B------:R-:W-:-:S09]  /*1a4d0*/  IADD3 R3, P3, R3, UR4, RZ ;  /* 0x0000000403037c10 */ /* 0x000fd2000ff7e0ff */
[----:B------:R-:W-:Y:S04]  /*1a4e0*/  STL.64 [R1+0xb0], R24 ;  /* 0x0000b01801007387 */ /* 0x000fe80000100a00 */
[----:B------:R-:W-:Y:S04]  /*1a4f0*/  STL.64 [R1+0xb8], R26 ;  /* 0x0000b81a01007387 */ /* 0x000fe80000100a00 */
[----:B------:R-:W-:Y:S04]  /*1a500*/  STL [R1+0x2b4], R21 ;  /* 0x0002b41501007387 */ /* 0x000fe80000100800 */
[----:B------:R-:W-:Y:S04]  /*1a510*/  STL.64 [R1+0x2a0], R12 ;  /* 0x0002a00c01007387 */ /* 0x000fe80000100a00 */
[----:B------:R-:W-:Y:S04]  /*1a520*/  STL.64 [R1+0x2a8], R14 ;  /* 0x0002a80e01007387 */ /* 0x000fe80000100a00 */
[----:B------:R-:W-:Y:S04]  /*1a530*/  STL [R1+0x398], R11 ;  /* 0x0003980b01007387 */ /* 0x000fe80000100800 */
[----:B------:R-:W-:Y:S04]  /*1a540*/  STL [R1+0x2b0], R10 ;  /* 0x0002b00a01007387 */ /* 0x000fe80000100800 */
[----:B------:R-:W-:Y:S04]  /*1a550*/  STL [R1+0x3a0], R8 ;  /* 0x0003a00801007387 */ /* 0x000fe80000100800 */
[----:B------:R-:W-:Y:S04]  /*1a560*/  STL [R1+0x3a8], R9 ;  /* 0x0003a80901007387 */ /* 0x000fe80000100800 */
[----:B------:R-:W-:Y:S04]  /*1a570*/  STL [R1+0x3b4], R2 ;  /* 0x0003b40201007387 */ /* 0x000fe80000100800 */
[----:B------:R-:W-:Y:S01]  /*1a580*/  STL [R1+0x3bc], R3 ;  /* 0x0003bc0301007387 */ /* 0x000fe20000100800 */
[----:B---3--:R-:W-:-:S05]  /*1a590*/  IADD3 R4, P4, R4, UR4, RZ ;  /* 0x0000000404047c10 */ /* 0x008fca000ff9e0ff */
[----:B------:R-:W-:Y:S04]  /*1a5a0*/  STL [R1+0x3c4], R4 ;  /* 0x0003c40401007387 */ /* 0x000fe80000100800 */
[----:B------:R-:W3:Y:S01]  /*1a5b0*/  LDL.LU R0, [R1+0x3b0] ;  /* 0x0003b00001007983 */ /* 0x000ee20000300800 */
[----:B------:R-:W-:Y:S02]  /*1a5c0*/  USHF.R.S32.HI UR5, URZ, 0x1f, UR4 ;  /* 0x0000001f3f057899 */ /* 0x000fe40008011404 */
[----:B------:R-:W-:-:S04]  /*1a5d0*/  IADD3 R5, P5, R5, UR4, RZ ;  /* 0x0000000405057c10 */ /* 0x000fc8000ffbe0ff */
[----:B--2---:R-:W-:Y:S01]  /*1a5e0*/  IADD3.X R6, R6, UR5, RZ, P6, !PT ;  /* 0x0000000506067c10 */ /* 0x004fe2000b7fe4ff */
[----:B------:R-:W-:Y:S04]  /*1a5f0*/  STL [R1+0x3cc], R5 ;  /* 0x0003cc0501007387 */ /* 0x000fe80000100800 */
[----:B---3--:R0:W-:Y:S04]  /*1a600*/  STL [R1+0xa14], R0 ;  /* 0x000a140001007387 */ /* 0x0081e80000100800 */
[----:B------:R-:W-:Y:S04]  /*1a610*/  STL [R1+0x39c], R6 ;  /* 0x00039c0601007387 */ /* 0x000fe80000100800 */
[----:B0-----:R-:W2:Y:S01]  /*1a620*/  LDL.LU R0, [R1+0x3dc] ;  /* 0x0003dc0001007983 */ /* 0x001ea20000300800 */
[----:B------:R-:W-:-:S05]  /*1a630*/  IADD3 R7, P6, R7, UR4, RZ ;  /* 0x0000000407077c10 */ /* 0x000fca000ffde0ff */
[----:B------:R-:W-:Y:S04]  /*1a640*/  STL [R1+0x3d4], R7 ;  /* 0x0003d40701007387 */ /* 0x000fe80000100800 */
[----:B--2---:R0:W-:Y:S04]  /*1a650*/  STL [R1+0xa18], R0 ;  /* 0x000a180001007387 */ /* 0x0041e80000100800 */
[----:B0-----:R-:W2:Y:S04]  /*1a660*/  LDL.LU R0, [R1+0x3a4] ;  /* 0x0003a40001007983 */ /* 0x001ea80000300800 */
[----:B------:R-:W3:Y:S04]  /*1a670*/  LDL.LU R16, [R1+0x3e4] ;  /* 0x0003e40001107983 */ /* 0x000ee80000300800 */
[----:B------:R-:W4:Y:S04]  /*1a680*/  LDL.LU R17, [R1+0x3b8] ;  /* 0x0003b80001117983 */ /* 0x000f280000300800 */
[----:B------:R-:W5:Y:S04]  /*1a690*/  LDL.LU R18, [R1+0x3ec] ;  /* 0x0003ec0001127983 */ /* 0x000f680000300800 */
[----:B------:R-:W3:Y:S04]  /*1a6a0*/  LDL.LU R19, [R1+0x3c0] ;  /* 0x0003c00001137983 */ /* 0x000ee80000300800 */
        /* <DEDUP_REMOVED lines=10> */
[----:B------:R-:W3:Y:S01]  /*1a750*/  LDL.LU R14, [R1+0x41c] ;  /* 0x00041c00010e7983 */ /* 0x000ee20000300800 */
[----:B------:R-:W-:-:S03]  /*1a760*/  ISETP.NE.U32.AND P0, PT, R11, RZ, PT ;  /* 0x000000ff0b00720c */ /* 0x000fc60003f05070 */
        /* <DEDUP_REMOVED lines=13> */
[----:B--2---:R-:W-:-:S05]  /*1a840*/  IADD3.X R0, R0, UR5, RZ, P1, !PT ;  /* 0x0000000500007c10 */ /* 0x004fca0008ffe4ff */
[----:B------:R0:W-:Y:S04]  /*1a850*/  STL [R1+0x3a4], R0 ;  /* 0x0003a40001007387 */ /* 0x0001e80000100800 */
[----:B0-----:R-:W2:Y:S02]  /*1a860*/  LDL.LU R0, [R1+0xa18] ;  /* 0x000a180001007983 */ /* 0x001ea40000300800 */
[----:B--2---:R-:W-:-:S05]  /*1a870*/  IADD3 R0, P1, R0, UR4, RZ ;  /* 0x0000000400007c10 */ /* 0x004fca000ff3e0ff */
[----:B------:R0:W-:Y:S04]  /*1a880*/  STL [R1+0x3dc], R0 ;  /* 0x0003dc0001007387 */ /* 0x0001e80000100800 */
[----:B0-----:R-:W2:Y:S01]  /*1a890*/  LDL.LU R0, [R1+0xa14] ;  /* 0x000a140001007983 */ /* 0x001ea20000300800 */
[----:B----4-:R-:W-:Y:S02]  /*1a8a0*/  IADD3.X R17, R17, UR5, RZ, P3, !PT ;  /* 0x0000000511117c10 */ /* 0x010fe40009ffe4ff */
[----:B-----5:R-:W-:Y:S02]  /*1a8b0*/  IADD3 R18, P3, R18, UR4, RZ ;  /* 0x0000000412127c10 */ /* 0x020fe4000ff7e0ff */
[----:B---3--:R-:W-:Y:S02]  /*1a8c0*/  IADD3.X R19, R19, UR5, RZ, P4, !PT ;  /* 0x0000000513137c10 */ /* 0x008fe4000a7fe4ff */
[----:B------:R-:W-:-:S02]  /*1a8d0*/  IADD3 R28, P4, R28, UR4, RZ ;  /* 0x000000041c1c7c10 */ /* 0x000fc4000ff9e0ff */
[----:B------:R-:W-:Y:S02]  /*1a8e0*/  IADD3.X R29, R29, UR5, RZ, P5, !PT ;  /* 0x000000051d1d7c10 */ /* 0x000fe4000affe4ff */
[----:B------:R-:W-:Y:S02]  /*1a8f0*/  IADD3 R26, P5, R26, UR4, RZ ;  /* 0x000000041a1a7c10 */ /* 0x000fe4000ffbe0ff */
[----:B------:R-:W-:Y:S02]  /*1a900*/  IADD3.X R27, R27, UR5, RZ, P6, !PT ;  /* 0x000000051b1b7c10 */ /* 0x000fe4000b7fe4ff */
[----:B------:R-:W-:Y:S02]  /*1a910*/  IADD3 R24, P6, R24, UR4, RZ ;  /* 0x0000000418187c10 */ /* 0x000fe4000ffde0ff */
[----:B------:R-:W-:Y:S02]  /*1a920*/  IADD3.X R25, R25, UR5, RZ, P1, !PT ;  /* 0x0000000519197c10 */ /* 0x000fe40008ffe4ff */
        /* <DEDUP_REMOVED lines=11> */
[----:B--2---:R-:W-:Y:S02]  /*1a9e0*/  IADD3.X R0, R0, UR5, RZ, P2, !PT ;  /* 0x0000000500007c10 */ /* 0x004fe400097fe4ff */
[----:B------:R-:W-:-:S03]  /*1a9f0*/  IADD3 R16, P2, R16, UR4, RZ ;  /* 0x0000000410107c10 */ /* 0x000fc6000ff5e0ff */
[----:B------:R0:W-:Y:S04]  /*1aa00*/  STL [R1+0x3b0], R0 ;  /* 0x0003b00001007387 */ /* 0x0001e80000100800 */
[----:B------:R-:W-:Y:S04]  /*1aa10*/  STL [R1+0x3e4], R16 ;  /* 0x0003e41001007387 */ /* 0x000fe80000100800 */
[----:B------:R-:W-:Y:S04]  /*1aa20*/  STL [R1+0x3b8], R17 ;  /* 0x0003b81101007387 */ /* 0x000fe80000100800 */
[----:B------:R-:W-:Y:S01]  /*1aa30*/  STL [R1+0x3ec], R18 ;  /* 0x0003ec1201007387 */ /* 0x000fe20000100800 */
[----:B------:R-:W-:-:S03]  /*1aa40*/  IADD3.X R23, R23, UR5, RZ, P2, !PT ;  /* 0x0000000517177c10 */ /* 0x000fc600097fe4ff */
[----:B------:R-:W-:Y:S01]  /*1aa50*/  STL [R1+0x3c0], R19 ;  /* 0x0003c01301007387 */ /* 0x000fe20000100800 */
[----:B------:R-:W-:-:S03]  /*1aa60*/  IADD3 R20, P2, R20, UR4, RZ ;  /* 0x0000000414147c10 */ /* 0x000fc6000ff5e0ff */
        /* <DEDUP_REMOVED lines=23> */
[----:B0-----:R-:W2:Y:S01]  /*1abe0*/  LDL.LU R0, [R1+0x454] ;  /* 0x0004540001007983 */ /* 0x001ea20000300800 */
[----:B------:R-:W-:-:S02]  /*1abf0*/  IADD3.X R5, R5, UR5, RZ, P3, !PT ;  /* 0x0000000505057c10 */ /* 0x000fc40009ffe4ff */
[----:B------:R-:W-:-:S03]  /*1ac00*/  IADD3 R6, P3, R6, UR4, RZ ;  /* 0x0000000406067c10 */ /* 0x000fc6000ff7e0ff */
[----:B------:R-:W-:Y:S04]  /*1ac10*/  STL [R1+0x418], R5 ;  /* 0x0004180501007387 */ /* 0x000fe80000100800 */
[----:B--2---:R0:W-:Y:S04]  /*1ac20*/  STL [R1+0xa0c], R0 ;  /* 0x000a0c0001007387 */ /* 0x0041e80000100800 */
[----:B------:R-:W-:Y:S04]  /*1ac30*/  STL [R1+0x444], R6 ;  /* 0x0004440601007387 */ /* 0x000fe80000100800 */
[----:B0-----:R-:W2:Y:S01]  /*1ac40*/  LDL.LU R0, [R1+0x424] ;  /* 0x0004240001007983 */ /* 0x001ea20000300800 */
[----:B------:R-:W-:-:S05]  /*1ac50*/  IADD3.X R7, R7, UR5, RZ, P4, !PT ;  /* 0x0000000507077c10 */ /* 0x000fca000a7fe4ff */
[----:B------:R-:W-:Y:S04]  /*1ac60*/  STL [R1+0x420], R7 ;  /* 0x0004200701007387 */ /* 0x000fe80000100800 */
        /* <DEDUP_REMOVED lines=30> */
[----:B--2---:R-:W-:-:S05]  /*1ae50*/  IADD3 R0, P4, R0, UR4, RZ ;  /* 0x0000000400007c10 */ /* 0x004fca000ff9e0ff */
[----:B------:R0:W-:Y:S04]  /*1ae60*/  STL [R1+0x44c], R0 ;  /* 0x00044c0001007387 */ /* 0x0001e80000100800 */
[----:B0-----:R-:W2:Y:S02]  /*1ae70*/  LDL.LU R0, [R1+0xa10] ;  /* 0x000a100001007983 */ /* 0x001ea40000300800 */
[----:B--2---:R-:W-:-:S05]  /*1ae80*/  IADD3.X R0, R0, UR5, RZ, P5, !PT ;  /* 0x0000000500007c10 */ /* 0x004fca000affe4ff */
[----:B------:R0:W-:Y:S04]  /*1ae90*/  STL [R1+0x424], R0 ;  /* 0x0004240001007387 */ /* 0x0001e80000100800 */
[----:B0-----:R-:W2:Y:S01]  /*1aea0*/  LDL.LU R0, [R1+0xa0c] ;  /* 0x000a0c0001007983 */ /* 0x001ea20000300800 */
[----:B---3--:R-:W-:Y:S02]  /*1aeb0*/  IADD3.X R16, R16, UR5, RZ, P6, !PT ;  /* 0x0000000510107c10 */ /* 0x008fe4000b7fe4ff */
[----:B----4-:R-:W-:Y:S02]  /*1aec0*/  IADD3 R17, P6, R17, UR4, RZ ;  /* 0x0000000411117c10 */ /* 0x010fe4000ffde0ff */
[----:B-----5:R-:W-:Y:S02]  /*1aed0*/  IADD3.X R18, R18, UR5, RZ, P1, !PT ;  /* 0x0000000512127c10 */ /* 0x020fe40008ffe4ff */
        /* <DEDUP_REMOVED lines=18> */
[----:B------:R-:W-:-:S02]  /*1b000*/  IADD3.X R6, R6, UR5, RZ, P1, !PT ;  /* 0x0000000506067c10 */ /* 0x000fc40008ffe4ff */
[----:B------:R-:W-:Y:S02]  /*1b010*/  IADD3 R5, P6, R5, UR4, RZ ;  /* 0x0000000405057c10 */ /* 0x000fe4000ffde0ff */
[----:B--2---:R-:W-:-:S05]  /*1b020*/  IADD3 R0, P5, R0, UR4, RZ ;  /* 0x0000000400007c10 */ /* 0x004fca000ffbe0ff */
        /* <DEDUP_REMOVED lines=32> */
[----:B0-----:R-:W2:Y:S04]  /*1b230*/  LDL.LU R6, [R1+0x498] ;  /* 0x0004980001067983 */ /* 0x001ea80000300800 */
[----:B------:R-:W3:Y:S01]  /*1b240*/  LDL.LU R0, [R1+0x4a0] ;  /* 0x0004a00001007983 */ /* 0x000ee20000300800 */
[----:B------:R-:W-:-:S03]  /*1b250*/  IADD3 R7, P1, R7, UR4, RZ ;  /* 0x0000000407077c10 */ /* 0x000fc6000ff3e0ff */
[----:B---3--:R0:W-:Y:S04]  /*1b260*/  STL [R1+0xa08], R0 ;  /* 0x000a080001007387 */ /* 0x0081e80000100800 */
[----:B------:R1:W-:Y:S04]  /*1b270*/  STL [R1+0x4c4], R7 ;  /* 0x0004c40701007387 */ /* 0x0003e80000100800 */
[----:B0-----:R-:W3:Y:S04]  /*1b280*/  LDL.LU R0, [R1+0x4cc] ;  /* 0x0004cc0001007983 */ /* 0x001ee80000300800 */
[----:B------:R-:W4:Y:S04]  /*1b290*/  LDL.LU R16, [R1+0x4d4] ;  /* 0x0004d40001107983 */ /* 0x000f280000300800 */
[----:B------:R-:W5:Y:S04]  /*1b2a0*/  LDL.LU R17, [R1+0x4a8] ;  /* 0x0004a80001117983 */ /* 0x000f680000300800 */
[----:B------:R-:W4:Y:S04]  /*1b2b0*/  LDL.LU R18, [R1+0x4dc] ;  /* 0x0004dc0001127983 */ /* 0x000f280000300800 */
        /* <DEDUP_REMOVED lines=15> */
[----:B------:R-:W4:Y:S01]  /*1b3b0*/  LDL.LU R10, [R1+0x51c] ;  /* 0x00051c00010a7983 */ /* 0x000f220000300800 */
[----:B--2---:R-:W-:-:S03]  /*1b3c0*/  IADD3.X R6, R6, UR5, RZ, P2, !PT ;  /* 0x0000000506067c10 */ /* 0x004fc600097fe4ff */
[----:B------:R-:W2:Y:S04]  /*1b3d0*/  LDL.LU R11, [R1+0x4f0] ;  /* 0x0004f000010b7983 */ /* 0x000ea80000300800 */
[----:B------:R-:W2:Y:S04]  /*1b3e0*/  LDL.LU R8, [R1+0x524] ;  /* 0x0005240001087983 */ /* 0x000ea80000300800 */
[----:B------:R-:W2:Y:S04]  /*1b3f0*/  LDL.LU R9, [R1+0x4f8] ;  /* 0x0004f80001097983 */ /* 0x000ea80000300800 */
[----:B------:R-:W2:Y:S04]  /*1b400*/  LDL.LU R2, [R1+0x52c] ;  /* 0x00052c0001027983 */ /* 0x000ea80000300800 */
[----:B------:R-:W2:Y:S04]  /*1b410*/  LDL.LU R3, [R1+0x500] ;  /* 0x0005000001037983 */ /* 0x000ea80000300800 */
[----:B------:R-:W2:Y:S04]  /*1b420*/  LDL.LU R4, [R1+0x534] ;  /* 0x0005340001047983 */ /* 0x000ea80000300800 */
[----:B------:R-:W2:Y:S04]  /*1b430*/  LDL.LU R5, [R1+0x508] ;  /* 0x0005080001057983 */ /* 0x000ea80000300800 */
[----:B-1----:R-:W2:Y:S04]  /*1b440*/  LDL.LU R7, [R1+0x53c] ;  /* 0x00053c0001077983 */ /* 0x002ea80000300800 */
[----:B------:R0:W-:Y:S04]  /*1b450*/  STL [R1+0x498], R6 ;  /* 0x0004980601007387 */ /* 0x0001e80000100800 */
[----:B0-----:R-:W2:Y:S01]  /*1b460*/  LDL.LU R6, [R1+0x510] ;  /* 0x0005100001067983 */ /* 0x001ea20000300800 */
[----:B---3--:R-:W-:-:S05]  /*1b470*/  IADD3 R0, P2, R0, UR4, RZ ;  /* 0x0000000400007c10 */ /* 0x008fca000ff5e0ff */
[----:B------:R0:W-:Y:S04]  /*1b480*/  STL [R1+0x4cc], R0 ;  /* 0x0004cc0001007387 */ /* 0x0001e80000100800 */
[----:B0-----:R-:W3:Y:S01]  /*1b490*/  LDL.LU R0, [R1+0xa08] ;  /* 0x000a080001007983 */ /* 0x001ee20000300800 */
[----:B-----5:R-:W-:Y:S02]  /*1b4a0*/  IADD3.X R17, R17, UR5, RZ, P4, !PT ;  /* 0x0000000511117c10 */ /* 0x020fe4000a7fe4ff */
[----:B----4-:R-:W-:Y:S02]  /*1b4b0*/  IADD3 R18, P4, R18, UR4, RZ ;  /* 0x0000000412127c10 */ /* 0x010fe4000ff9e0ff */
        /* <DEDUP_REMOVED lines=14> */
[----:B--2---:R-:W-:Y:S02]  /*1b5a0*/  IADD3.X R11, R11, UR5, RZ, P1, !PT ;  /* 0x000000050b0b7c10 */ /* 0x004fe40008ffe4ff */
[----:B------:R-:W-:Y:S02]  /*1b5b0*/  IADD3 R8, P1, R8, UR4, RZ ;  /* 0x0000000408087c10 */ /* 0x000fe4000ff3e0ff */
[----:B------:R-:W-:Y:S02]  /*1b5c0*/  IADD3.X R9, R9, UR5, RZ, P2, !PT ;  /* 0x0000000509097c10 */ /* 0x000fe400097fe4ff */
[----:B------:R-:W-:Y:S02]  /*1b5d0*/  IADD3 R2, P2, R2, UR4, RZ ;  /* 0x0000000402027c10 */ /* 0x000fe4000ff5e0ff */
[----:B------:R-:W-:Y:S02]  /*1b5e0*/  IADD3.X R5, R5, UR5, RZ, P4, !PT ;  /* 0x0000000505057c10 */ /* 0x000fe4000a7fe4ff */
[----:B------:R-:W-:-:S02]  /*1b5f0*/  IADD3 R7, P4, R7, UR4, RZ ;  /* 0x0000000407077c10 */ /* 0x000fc4000ff9e0ff */
[----:B---3--:R-:W-:Y:S02]  /*1b600*/  IADD3.X R0, R0, UR5, RZ, P3, !PT ;  /* 0x0000000500007c10 */ /* 0x008fe40009ffe4ff */
[----:B------:R-:W-:-:S03]  /*1b610*/  IADD3 R16, P3, R16, UR4, RZ ;  /* 0x0000000410107c10 */ /* 0x000fc6000ff7e0ff */
        /* <DEDUP_REMOVED lines=19> */
[----:B------:R-:W-:Y:S04]  /*1b750*/  STL [R1+0x4e0], R15 ;  /* 0x0004e00f01007387 */ /* 0x000fe80000100800 */
        /* <DEDUP_REMOVED lines=12> */
[----:B------:R-:W-:Y:S04]  /*1b820*/  STL [R1+0x508], R5 ;  /* 0x0005080501007387 */ /* 0x000fe80000100800 */
[----:B------:R-:W3:Y:S01]  /*1b830*/  LDL.LU R0, [R1+0x54c] ;  /* 0x00054c0001007983 */ /* 0x000ee20000300800 */
[----:B------:R-:W-:-:S03]  /*1b840*/  IADD3.X R6, R6, UR5, RZ, P5, !PT ;  /* 0x0000000506067c10 */ /* 0x000fc6000affe4ff */
[----:B---3--:R0:W-:Y:S04]  /*1b850*/  STL [R1+0xa04], R0 ;  /* 0x000a040001007387 */ /* 0x0081e80000100800 */
[----:B0-----:R-:W3:Y:S04]  /*1b860*/  LDL.LU R0, [R1+0x518] ;  /* 0x0005180001007983 */ /* 0x001ee80000300800 */
[----:B------:R0:W-:Y:S04]  /*1b870*/  STL [R1+0x510], R6 ;  /* 0x0005100601007387 */ /* 0x0001e80000100800 */
        /* <DEDUP_REMOVED lines=19> */
[----:B--2---:R-:W-:-:S03]  /*1b9b0*/  IADD3 R7, P5, R7, UR4, RZ ;  /* 0x0000000407077c10 */ /* 0x004fc6000ffbe0ff */
[----:B------:R-:W2:Y:S04]  /*1b9c0*/  LDL.LU R11, [R1+0x59c] ;  /* 0x00059c00010b7983 */ /* 0x000ea80000300800 */
[----:B------:R-:W2:Y:S04]  /*1b9d0*/  LDL.LU R8, [R1+0x570] ;  /* 0x0005700001087983 */ /* 0x000ea80000300800 */
[----:B------:R-:W2:Y:S04]  /*1b9e0*/  LDL.LU R9, [R1+0x5a4] ;  /* 0x0005a40001097983 */ /* 0x000ea80000300800 */
[----:B------:R-:W2:Y:S04]  /*1b9f0*/  LDL.LU R2, [R1+0x578] ;  /* 0x0005780001027983 */ /* 0x000ea80000300800 */
[----:B------:R-:W2:Y:S04]  /*1ba00*/  LDL.LU R3, [R1+0x5ac] ;  /* 0x0005ac0001037983 */ /* 0x000ea80000300800 */
[----:B------:R-:W2:Y:S04]  /*1ba10*/  LDL.LU R4, [R1+0x580] ;  /* 0x0005800001047983 */ /* 0x000ea80000300800 */
[----:B0-----:R-:W2:Y:S04]  /*1ba20*/  LDL.LU R6, [R1+0x5b4] ;  /* 0x0005b40001067983 */ /* 0x001ea80000300800 */
[----:B------:R-:W2:Y:S04]  /*1ba30*/  LDL.LU R5, [R1+0x588] ;  /* 0x0005880001057983 */ /* 0x000ea80000300800 */
[----:B------:R0:W-:Y:S04]  /*1ba40*/  STL [R1+0x544], R7 ;  /* 0x0005440701007387 */ /* 0x0001e80000100800 */
[----:B0-----:R-:W2:Y:S01]  /*1ba50*/  LDL.LU R7, [R1+0x5bc] ;  /* 0x0005bc0001077983 */ /* 0x001ea20000300800 */
[----:B---3--:R-:W-:-:S05]  /*1ba60*/  IADD3.X R0, R0, UR5, RZ, P6, !PT ;  /* 0x0000000500007c10 */ /* 0x008fca000b7fe4ff */
[----:B------:R0:W-:Y:S04]  /*1ba70*/  STL [R1+0x518], R0 ;  /* 0x0005180001007387 */ /* 0x0001e80000100800 */
[----:B0-----:R-:W3:Y:S01]  /*1ba80*/  LDL.LU R0, [R1+0xa04] ;  /* 0x000a040001007983 */ /* 0x001ee20000300800 */
[----:B----4-:R-:W-:Y:S02]  /*1ba90*/  IADD3.X R16, R16, UR5, RZ, P1, !PT ;  /* 0x0000000510107c10 */ /* 0x010fe40008ffe4ff */
[----:B-----5:R-:W-:Y:S02]  /*1baa0*/  IADD3 R17, P1, R17, UR4, RZ ;  /* 0x0000000411117c10 */ /* 0x020fe4000ff3e0ff */
        /* <DEDUP_REMOVED lines=15> */
[----:B--2---:R-:W-:Y:S02]  /*1bba0*/  IADD3 R11, P4, R11, UR4, RZ ;  /* 0x000000040b0b7c10 */ /* 0x004fe4000ff9e0ff */
[----:B------:R-:W-:Y:S02]  /*1bbb0*/  IADD3.X R8, R8, UR5, RZ, P5, !PT ;  /* 0x0000000508087c10 */ /* 0x000fe4000affe4ff */
[----:B------:R-:W-:Y:S02]  /*1bbc0*/  IADD3 R9, P5, R9, UR4, RZ ;  /* 0x0000000409097c10 */ /* 0x000fe4000ffbe0ff */
[----:B------:R-:W-:Y:S02]  /*1bbd0*/  IADD3.X R4, R4, UR5, RZ, P1, !PT ;  /* 0x0000000504047c10 */ /* 0x000fe40008ffe4ff */
[----:B------:R-:W-:-:S02]  /*1bbe0*/  IADD3 R6, P1, R6, UR4, RZ ;  /* 0x0000000406067c10 */ /* 0x000fc4000ff3e0ff */
[----:B---3--:R-:W-:-:S05]  /*1bbf0*/  IADD3 R0, P6, R0, UR4, RZ ;  /* 0x0000000400007c10 */ /* 0x008fca000ffde0ff */
        /* <DEDUP_REMOVED lines=33> */
[----:B------:R-:W-:-:S02]  /*1be10*/  IADD3.X R5, R5, UR5, RZ, P2, !PT ;  /* 0x0000000505057c10 */ /* 0x000fc400097fe4ff */
[----:B------:R-:W-:Y:S01]  /*1be20*/  IADD3 R7, P2, R7, UR4, RZ ;  /* 0x0000000407077c10 */ /* 0x000fe2000ff5e0ff */
[----:B---3--:R0:W-:Y:S04]  /*1be30*/  STL [R1+0xa00], R0 ;  /* 0x000a000001007387 */ /* 0x0081e80000100800 */
[----:B------:R-:W-:Y:S04]  /*1be40*/  STL [R1+0x588], R5 ;  /* 0x0005880501007387 */ /* 0x000fe80000100800 */
[----:B0-----:R-:W3:Y:S04]  /*1be50*/  LDL.LU R0, [R1+0x5c4] ;  /* 0x0005c40001007983 */ /* 0x001ee80000300800 */
[----:B------:R0:W-:Y:S04]  /*1be60*/  STL [R1+0x5bc], R7 ;  /* 0x0005bc0701007387 */ /* 0x0001e80000100800 */
        /* <DEDUP_REMOVED lines=25> */
[----:B0-----:R-:W2:Y:S04]  /*1c000*/  LDL.LU R7, [R1+0x62c] ;  /* 0x00062c0001077983 */ /* 0x001ea80000300800 */
[----:B------:R-:W2:Y:S04]  /*1c010*/  LDL.LU R4, [R1+0x600] ;  /* 0x0006000001047983 */ /* 0x000ea80000300800 */
[----:B------:R-:W2:Y:S04]  /*1c020*/  LDL.LU R5, [R1+0x634] ;  /* 0x0006340001057983 */ /* 0x000ea80000300800 */
        /* <DEDUP_REMOVED lines=60> */
[----:B------:R-:W-:-:S03]  /*1c3f0*/  IADD3 R5, P5, R5, UR4, RZ ;  /* 0x0000000405057c10 */ /* 0x000fc6000ffbe0ff */
[----:B------:R-:W-:Y:S01]  /*1c400*/  STL [R1+0x600], R4 ;  /* 0x0006000401007387 */ /* 0x000fe20000100800 */
[----:B------:R-:W-:-:S03]  /*1c410*/  IADD3.X R6, R6, UR5, RZ, P6, !PT ;  /* 0x0000000506067c10 */ /* 0x000fc6000b7fe4ff */
[----:B---3--:R0:W-:Y:S04]  /*1c420*/  STL [R1+0x9fc], R0 ;  /* 0x0009fc0001007387 */ /* 0x0081e80000100800 */
[----:B------:R-:W-:Y:S04]  /*1c430*/  STL [R1+0x634], R5 ;  /* 0x0006340501007387 */ /* 0x000fe80000100800 */
        /* <DEDUP_REMOVED lines=26> */
[----:B0-----:R-:W2:Y:S04]  /*1c5e0*/  LDL.LU R6, [R1+0x6a4] ;  /* 0x0006a40001067983 */ /* 0x001ea80000300800 */
[----:B------:R-:W2:Y:S04]  /*1c5f0*/  LDL.LU R3, [R1+0x678] ;  /* 0x0006780001037983 */ /* 0x000ea80000300800 */
[----:B------:R-:W2:Y:S04]  /*1c600*/  LDL.LU R4, [R1+0x6ac] ;  /* 0x0006ac0001047983 */ /* 0x000ea80000300800 */
        /* <DEDUP_REMOVED lines=58> */
[----:B------:R-:W-:Y:S04]  /*1c9b0*/  STL [R1+0x678], R3 ;  /* 0x0006780301007387 */ /* 0x000fe80000100800 */
[----:B------:R-:W3:Y:S01]  /*1c9c0*/  LDL.LU R0, [R1+0x690] ;  /* 0x0006900001007983 */ /* 0x000ee20000300800 */
[----:B------:R-:W-:-:S02]  /*1c9d0*/  IADD3 R4, P2, R4, UR4, RZ ;  /* 0x0000000404047c10 */ /* 0x000fc4000ff5e0ff */
[----:B------:R-:W-:-:S03]  /*1c9e0*/  IADD3.X R5, R5, UR5, RZ, P3, !PT ;  /* 0x0000000505057c10 */ /* 0x000fc60009ffe4ff */
[----:B------:R-:W-:Y:S01]  /*1c9f0*/  STL [R1+0x6ac], R4 ;  /* 0x0006ac0401007387 */ /* 0x000fe20000100800 */
[----:B------:R-:W-:-:S03]  /*1ca00*/  IADD3 R7, P3, R7, UR4, RZ ;  /* 0x0000000407077c10 */ /* 0x000fc6000ff7e0ff */
        /* <DEDUP_REMOVED lines=32> */
[----:B------:R-:W2:Y:S04]  /*1cc10*/  LDL.LU R5, [R1+0x72c] ;  /* 0x00072c0001057983 */ /* 0x000ea80000300800 */
        /* <DEDUP_REMOVED lines=19> */
[----:B--2---:R-:W-:-:S02]  /*1cd50*/  IADD3 R10, P2, R10, UR4, RZ ;  /* 0x000000040a0a7c10 */ /* 0x004fc4000ff5e0ff */
[----:B------:R-:W-:Y:S02]  /*1cd60*/  IADD3.X R11, R11, UR5, RZ, P3, !PT ;  /* 0x000000050b0b7c10 */ /* 0x000fe40009ffe4ff */
        /* <DEDUP_REMOVED lines=35> */
[----:B------:R-:W-:Y:S04]  /*1cfa0*/  STL [R1+0x724], R3 ;  /* 0x0007240301007387 */ /* 0x000fe80000100800 */
[----:B------:R-:W3:Y:S01]  /*1cfb0*/  LDL.LU R0, [R1+0x73c] ;  /* 0x00073c0001007983 */ /* 0x000ee20000300800 */
[----:B------:R-:W-:-:S02]  /*1cfc0*/  IADD3.X R4, R4, UR5, RZ, P6, !PT ;  /* 0x0000000504047c10 */ /* 0x000fc4000b7fe4ff */
[----:B------:R-:W-:-:S03]  /*1cfd0*/  IADD3 R5, P6, R5, UR4, RZ ;  /* 0x0000000405057c10 */ /* 0x000fc6000ffde0ff */
[----:B------:R-:W-:Y:S01]  /*1cfe0*/  STL [R1+0x6f8], R4 ;  /* 0x0006f80401007387 */ /* 0x000fe20000100800 */
[----:B------:R-:W-:-:S03]  /*1cff0*/  IADD3.X R6, R6, UR5, RZ, P1, !PT ;  /* 0x0000000506067c10 */ /* 0x000fc60008ffe4ff */
[----:B---3--:R0:W-:Y:S04]  /*1d000*/  STL [R1+0x9f4], R0 ;  /* 0x0009f40001007387 */ /* 0x0081e80000100800 */
[----:B------:R1:W-:Y:S04]  /*1d010*/  STL [R1+0x72c], R5 ;  /* 0x00072c0501007387 */ /* 0x0003e80000100800 */
        /* <DEDUP_REMOVED lines=26> */
[----:B------:R-:W2:Y:S04]  /*1d1c0*/  LDL.LU R3, [R1+0x770] ;  /* 0x0007700001037983 */ /* 0x000ea80000300800 */
[----:B------:R-:W2:Y:S04]  /*1d1d0*/  LDL.LU R4, [R1+0x778] ;  /* 0x0007780001047983 */ /* 0x000ea80000300800 */
[----:B------:R0:W-:Y:S04]  /*1d1e0*/  STL [R1+0x734], R7 ;  /* 0x0007340701007387 */ /* 0x0001e80000100800 */
[----:B-1----:R-:W2:Y:S04]  /*1d1f0*/  LDL.LU R5, [R1+0x780] ;  /* 0x0007800001057983 */ /* 0x002ea80000300800 */
[----:B0-----:R-:W2:Y:S04]  /*1d200*/  LDL.LU R6, [R1+0x788] ;  /* 0x0007880001067983 */ /* 0x001ea80000300800 */
[----:B------:R-:W2:Y:S01]  /*1d210*/  LDL.LU R7, [R1+0x790] ;  /* 0x0007900001077983 */ /* 0x000ea20000300800 */
        /* <DEDUP_REMOVED lines=23> */
[----:B------:R-:W-:Y:S02]  /*1d390*/  IADD3.X R3, R3, UR5, RZ, P3, !PT ;  /* 0x0000000503037c10 */ /* 0x000fe40009ffe4ff */
[----:B------:R-:W-:-:S02]  /*1d3a0*/  IADD3.X R4, R4, UR5, RZ, P4, !PT ;  /* 0x0000000504047c10 */ /* 0x000fc4000a7fe4ff */
[----:B------:R-:W-:Y:S02]  /*1d3b0*/  IADD3.X R5, R5, UR5, RZ, P5, !PT ;  /* 0x0000000505057c10 */ /* 0x000fe4000affe4ff */
[----:B------:R-:W-:Y:S02]  /*1d3c0*/  IADD3.X R6, R6, UR5, RZ, P6, !PT ;  /* 0x0000000506067c10 */ /* 0x000fe4000b7fe4ff */
[----:B------:R-:W-:Y:S01]  /*1d3d0*/  IADD3.X R7, R7, UR5, RZ, P1, !PT ;  /* 0x0000000507077c10 */ /* 0x000fe20008ffe4ff */
[----:B------:R-:W-:Y:S01]  /*1d3e0*/  UIADD3 UR11, UR11, -0x20, URZ ;  /* 0xffffffe00b0b7890 */ /* 0x000fe2000fffe03f */
[----:B---3--:R-:W-:-:S05]  /*1d3f0*/  IADD3 R0, P2, R0, UR4, RZ ;  /* 0x0000000400007c10 */ /* 0x008fca000ff5e0ff */
[----:B------:R0:W-:Y:S04]  /*1d400*/  STL [R1+0x73c], R0 ;  /* 0x00073c0001007387 */ /* 0x0001e80000100800 */
[----:B------:R0:W-:Y:S04]  /*1d410*/  STL [R1+0x710], R16 ;  /* 0x0007101001007387 */ /* 0x0001e80000100800 */
[----:B------:R0:W-:Y:S01]  /*1d420*/  STL [R1+0x744], R17 ;  /* 0x0007441101007387 */ /* 0x0001e20000100800 */
[----:B------:R-:W-:-:S03]  /*1d430*/  IADD3.X R22, R22, UR5, RZ, P2, !PT ;  /* 0x0000000516167c10 */ /* 0x000fc600097fe4ff */
[----:B------:R0:W-:Y:S01]  /*1d440*/  STL [R1+0x718], R18 ;  /* 0x0007181201007387 */ /* 0x0001e20000100800 */
[----:B------:R-:W-:-:S03]  /*1d450*/  IADD3 R23, P2, R23, UR4, RZ ;  /* 0x0000000417177c10 */ /* 0x000fc6000ff5e0ff */
[----:B------:R0:W-:Y:S04]  /*1d460*/  STL [R1+0x74c], R19 ;  /* 0x00074c1301007387 */ /* 0x0001e80000100800 */
        /* <DEDUP_REMOVED lines=9> */
[----:B------:R0:W-:Y:S01]  /*1d500*/  STL [R1+0x774], R21 ;  /* 0x0007741501007387 */ /* 0x0001e20000100800 */
[----:B------:R-:W-:-:S03]  /*1d510*/  IADD3.X R2, R2, UR5, RZ, P2, !PT ;  /* 0x0000000502027c10 */ /* 0x000fc600097fe4ff */
        /* <DEDUP_REMOVED lines=14> */
[----:B------:R-:W-:Y:S05]  /*1d600*/  @P0 BRA `(.L_x_1) ;  /* 0xffffff38004c0947 */ /* 0x000fea000383ffff */
.L_x_0:
[----:B01----:R-:W2:Y:S01]  /*1d610*/  LDL.LU R11, [R1+0xe0] ;  /* 0x0000e000010b7983 */ /* 0x003ea20000300800 */
[----:B------:R-:W0:Y:S01]  /*1d620*/  S2UR UR5, SR_CgaCtaId ;  /* 0x00000000000579c3 */ /* 0x000e220000008800 */
[----:B------:R-:W-:Y:S01]  /*1d630*/  UMOV UR4, 0x400 ;  /* 0x0000040000047882 */ /* 0x000fe20000000000 */
[----:B------:R-:W-:Y:S01]  /*1d640*/  ULDC.64 UR14, c[0x0][0x228] ;  /* 0x00008a00000e7ab9 */ /* 0x000fe20000000a00 */
[----:B------:R-:W2:Y:S01]  /*1d650*/  LDL.LU R10, [R1+0xe4] ;  /* 0x0000e400010a7983 */ /* 0x000ea20000300800 */
[----:B------:R-:W-:-:S03]  /*1d660*/  ULDC.64 UR12, c[0x0][0x220] ;  /* 0x00008800000c7ab9 */ /* 0x000fc60000000a00 */
[----:B------:R-:W3:Y:S04]  /*1d670*/  LDL.LU R9, [R1+0xe8] ;  /* 0x0000e80001097983 */ /* 0x000ee80000300800 */
[----:B------:R-:W3:Y:S04]  /*1d680*/  LDL.LU R8, [R1+0xec] ;  /* 0x0000ec0001087983 */ /* 0x000ee80000300800 */
[----:B------:R-:W4:Y:S04]  /*1d690*/  LDL.LU R7, [R1+0x100] ;  /* 0x0001000001077983 */ /* 0x000f280000300800 */
[----:B------:R-:W4:Y:S04]  /*1d6a0*/  LDL.LU R6, [R1+0x104] ;  /* 0x0001040001067983 */ /* 0x000f280000300800 */
[----:B------:R-:W5:Y:S04]  /*1d6b0*/  LDL.LU R5, [R1+0x108] ;  /* 0x0001080001057983 */ /* 0x000f680000300800 */
[----:B------:R-:W5:Y:S04]  /*1d6c0*/  LDL.LU R4, [R1+0x10c] ;  /* 0x00010c0001047983 */ /* 0x000f680000300800 */
[----:B------:R-:W5:Y:S04]  /*1d6d0*/  LDL.LU R3, [R1+0x124] ;  /* 0x0001240001037983 */ /* 0x000f680000300800 */
[----:B------:R-:W5:Y:S04]  /*1d6e0*/  LDL.LU R2, [R1+0x128] ;  /* 0x0001280001027983 */ /* 0x000f680000300800 */
[----:B------:R-:W5:Y:S04]  /*1d6f0*/  LDL.LU R0, [R1+0x12c] ;  /* 0x00012c0001007983 */ /* 0x000f680000300800 */
[----:B------:R-:W-:Y:S04]  /*1d700*/  STL [R1+0xadc], R14 ;  /* 0x000adc0e01007387 */ /* 0x000fe80000100800 */
[----:B------:R-:W-:Y:S04]  /*1d710*/  STL [R1+0xad8], R15 ;  /* 0x000ad80f01007387 */ /* 0x000fe80000100800 */
[----:B------:R1:W-:Y:S04]  /*1d720*/  STL [R1+0xab8], R16 ;  /* 0x000ab81001007387 */ /* 0x0003e80000100800 */
[----:B-1----:R-:W5:Y:S01]  /*1d730*/  LDL.LU R16, [R1+0x120] ;  /* 0x0001200001107983 */ /* 0x002f620000300800 */
[----:B------:R-:W-:Y:S01]  /*1d740*/  BAR.SYNC.DEFER_BLOCKING 0x0 ;  /* 0x0000000000007b1d */ /* 0x000fe20000010000 */
[----:B--2---:R-:W-:-:S05]  /*1d750*/  F2FP.SATFINITE.E4M3.F32.PACK_AB_MERGE_C R10, R10, R11, RZ ;  /* 0x0000000b0a0a723e */ /* 0x004fca00048070ff */
[----:B------:R1:W-:Y:S01]  /*1d760*/  STL [R1+0x44], R10 ;  /* 0x0000440a01007387 */ /* 0x0003e20000100800 */
[----:B---3--:R-:W-:-:S05]  /*1d770*/  F2FP.SATFINITE.E4M3.F32.PACK_AB_MERGE_C R8, R8, R9, RZ ;  /* 0x000000090808723e */ /* 0x008fca00048070ff */
[----:B------:R2:W-:Y:S01]  /*1d780*/  STL [R1+0x70], R8 ;  /* 0x0000700801007387 */ /* 0x0005e20000100800 */
[----:B----4-:R-:W-:-:S03]  /*1d790*/  F2FP.SATFINITE.E4M3.F32.PACK_AB_MERGE_C R6, R6, R7, RZ ;  /* 0x000000070606723e */ /* 0x010fc600048070ff */
[----:B------:R-:W3:Y:S04]  /*1d7a0*/  LDL.LU R14, [R1+0x150] ;  /* 0x00015000010e7983 */ /* 0x000ee80000300800 */
[----:B------:R4:W-:Y:S01]  /*1d7b0*/  STL [R1+0x40], R6 ;  /* 0x0000400601007387 */ /* 0x0009e20000100800 */
[----:B-----5:R-:W-:-:S03]  /*1d7c0*/  F2FP.SATFINITE.E4M3.F32.PACK_AB_MERGE_C R4, R4, R5, RZ ;  /* 0x000000050404723e */ /* 0x020fc600048070ff */
[----:B------:R-:W3:Y:S04]  /*1d7d0*/  LDL.LU R29, [R1+0x154] ;  /* 0x00015400011d7983 */ /* 0x000ee80000300800 */
[----:B------:R5:W-:Y:S04]  /*1d7e0*/  STL [R1+0x68], R4 ;  /* 0x0000680401007387 */ /* 0x000be80000100800 */
        /* <DEDUP_REMOVED lines=15> */
[----:B-1----:R-:W3:Y:S04]  /*1d8e0*/  LDL.LU R10, [R1+0x1b4] ;  /* 0x0001b400010a7983 */ /* 0x002ee80000300800 */
[----:B------:R-:W3:Y:S04]  /*1d8f0*/  LDL.LU R9, [R1+0x1b8] ;  /* 0x0001b80001097983 */ /* 0x000ee80000300800 */
[----:B--2---:R-:W2:Y:S04]  /*1d900*/  LDL.LU R8, [R1+0x1bc] ;  /* 0x0001bc0001087983 */ /* 0x004ea80000300800 */
[----:B------:R-:W2:Y:S04]  /*1d910*/  LDL.LU R7, [R1+0x1d0] ;  /* 0x0001d00001077983 */ /* 0x000ea80000300800 */
[----:B----4-:R-:W4:Y:S01]  /*1d920*/  LDL.LU R6, [R1+0x1d4] ;  /* 0x0001d40001067983 */ /* 0x010f220000300800 */
[----:B------:R-:W1:Y:S01]  /*1d930*/  S2R R15, SR_TID.X ;  /* 0x00000000000f7919 */ /* 0x000e620000002100 */
[----:B------:R-:W-:-:S02]  /*1d940*/  F2FP.SATFINITE.E4M3.F32.PACK_AB_MERGE_C R3, R3, R16, RZ ;  /* 0x000000100303723e */ /* 0x000fc400048070ff */
[----:B------:R-:W-:Y:S01]  /*1d950*/  F2FP.SATFINITE.E4M3.F32.PACK_AB_MERGE_C R2, R0, R2, RZ ;  /* 0x000000020002723e */ /* 0x000fe200048070ff */
[----:B------:R-:W4:Y:S04]  /*1d960*/  LDL.LU R5, [R1+0x1d8] ;  /* 0x0001d80001057983 */ /* 0x000f280000300800 */
[----:B-----5:R-:W5:Y:S04]  /*1d970*/  LDL.LU R4, [R1+0x1dc] ;  /* 0x0001dc0001047983 */ /* 0x020f680000300800 */
[----:B------:R-:W-:Y:S04]  /*1d980*/  STL [R1+0x1c], R3 ;  /* 0x00001c0301007387 */ /* 0x000fe80000100800 */
[----:B------:R0:W-:Y:S01]  /*1d990*/  STL [R1+0x64], R2 ;  /* 0x0000640201007387 */ /* 0x0001e20000100800 */
[----:B-1----:R-:W-:-:S02]  /*1d9a0*/  IMAD.SHL.U32 R0, R15, 0x200, RZ ;  /* 0x000002000f007824 */ /* 0x002fc400078e00ff */
[----:B0-----:R-:W-:-:S03]  /*1d9b0*/  IMAD.SHL.U32 R2, R15, 0x20, RZ ;  /* 0x000000200f027824 */ /* 0x001fc600078e00ff */
[----:B------:R-:W-:-:S04]  /*1d9c0*/  LOP3.LUT R0, R0, 0x3000, RZ, 0xc0, !PT ;  /* 0x0000300000007812 */ /* 0x000fc800078ec0ff */
[----:B------:R-:W-:Y:S01]  /*1d9d0*/  LOP3.LUT R0, R0, 0xc60, R2, 0xf8, !PT ;  /* 0x00000c6000007812 */ /* 0x000fe200078ef802 */
[----:B------:R-:W-:-:S05]  /*1d9e0*/  IMAD.SHL.U32 R2, R15, 0x4, RZ ;  /* 0x000000040f027824 */ /* 0x000fca00078e00ff */
[----:B------:R-:W-:Y:S01]  /*1d9f0*/  LOP3.LUT R0, R0, 0x70, R2, 0x78, !PT ;  /* 0x0000007000007812 */ /* 0x000fe200078e7802 */
[C---:B------:R-:W-:Y:S02]  /*1da00*/  IMAD.SHL.U32 R2, R15.reuse, 0x800, RZ ;  /* 0x000008000f027824 */ /* 0x040fe400078e00ff */
[----:B------:R-:W-:-:S03]  /*1da10*/  IMAD.SHL.U32 R3, R15, 0x10, RZ ;  /* 0x000000100f037824 */ /* 0x000fc600078e00ff */
[----:B------:R-:W-:-:S04]  /*1da20*/  LOP3.LUT R2, R2, 0x3000, RZ, 0xc0, !PT ;  /* 0x0000300002027812 */ /* 0x000fc800078ec0ff */
[----:B------:R-:W-:Y:S02]  /*1da30*/  LOP3.LUT R2, R2, 0x3f0, R3, 0xf8, !PT ;  /* 0x000003f002027812 */ /* 0x000fe400078ef803 */
[----:B------:R-:W-:Y:S01]  /*1da40*/  SHF.R.U32.HI R3, RZ, 0x1, R15 ;  /* 0x00000001ff037819 */ /* 0x000fe2000001160f */
[----:B------:R0:W-:Y:S03]  /*1da50*/  STL [R1+0xa68], R0 ;  /* 0x000a680001007387 */ /* 0x0001e60000100800 */
[----:B------:R-:W-:-:S05]  /*1da60*/  LOP3.LUT R3, R2, 0x20, R3, 0x78, !PT ;  /* 0x0000002002037812 */ /* 0x000fca00078e7803 */
[----:B------:R-:W-:Y:S01]  /*1da70*/  STL [R1+0x24], R3 ;  /* 0x0000240301007387 */ /* 0x000fe20000100800 */
[----:B---3--:R-:W-:-:S05]  /*1da80*/  F2FP.SATFINITE.E4M3.F32.PACK_AB_MERGE_C R2, R29, R14, RZ ;  /* 0x0000000e1d02723e */ /* 0x008fca00048070ff */
[----:B------:R-:W-:Y:S01]  /*1da90*/  STL [R1+0x154], R2 ;  /* 0x0001540201007387 */ /* 0x000fe20000100800 */
[----:B0-----:R-:W-:Y:S02]  /*1daa0*/  F2FP.SATFINITE.E4M3.F32.PACK_AB_MERGE_C R0, R27, R28, RZ ;  /* 0x0000001c1b00723e */ /* 0x001fe400048070ff */
[----:B------:R-:W-:-:S05]  /*1dab0*/  F2FP.SATFINITE.E4M3.F32.PACK_AB_MERGE_C R14, R25, R26, RZ ;  /* 0x0000001a190e723e */ /* 0x000fca00048070ff */
[----:B------:R-:W-:Y:S04]  /*1dac0*/  STL [R1+0xae0], R14 ;  /* 0x000ae00e01007387 */ /* 0x000fe80000100800 */
[----:B------:R0:W-:Y:S01]  /*1dad0*/  STL [R1+0x150], R0 ;  /* 0x0001500001007387 */ /* 0x0001e20000100800 */
[----:B------:R-:W-:Y:S02]  /*1dae0*/  F2FP.SATFINITE.E4M3.F32.PACK_AB_MERGE_C R15, R21, R22, RZ ;  /* 0x00000016150f723e */ /* 0x000fe400048070ff */
[----:B0-----:R-:W-:-:S03]  /*1daf0*/  F2FP.SATFINITE.E4M3.F32.PACK_AB_MERGE_C R0, R23, R24, RZ ;  /* 0x000000181700723e */ /* 0x001fc600048070ff */
[----:B------:R-:W-:Y:S04]  /*1db00*/  STL [R1+0xae4], R15 ;  /* 0x000ae40f01007387 */ /* 0x000fe80000100800 */
[----:B------:R0:W-:Y:S02]  /*1db10*/  STL [R1+0x60], R0 ;  /* 0x0000600001007387 */ /* 0x0001e40000100800 */
[----:B0-----:R-:W-:Y:S02]  /*1db20*/  F2FP.SATFINITE.E4M3.F32.PACK_AB_MERGE_C R0, R19, R20, RZ ;  /* 0x000000141300723e */ /* 0x001fe400048070ff */
[----:B------:R-:W-:Y:S02]  /*1db30*/  F2FP.SATFINITE.E4M3.F32.PACK_AB_MERGE_C R20, R17, R18, RZ ;  /* 0x000000121114723e */ /* 0x000fe400048070ff */
[----:B------:R-:W-:-:S03]  /*1db40*/  F2FP.SATFINITE.E4M3.F32.PACK_AB_MERGE_C R3, R12, R13, RZ ;  /* 0x0000000d0c03723e */ /* 0x000fc600048070ff */
[----:B------:R-:W-:Y:S04]  /*1db50*/  STL [R1+0xae8], R20 ;  /* 0x000ae81401007387 */ /* 0x000fe80000100800 */
[----:B------:R2:W-:Y:S01]  /*1db60*/  STL [R1+0x5c], R0 ;  /* 0x00005c0001007387 */ /* 0x0005e20000100800 */
[----:B------:R-:W-:-:S03]  /*1db70*/  F2FP.SATFINITE.E4M3.F32.PACK_AB_MERGE_C R2, R10, R11, RZ ;  /* 0x0000000b0a02723e */ /* 0x000fc600048070ff */
[----:B------:R-:W-:Y:S01]  /*1db80*/  STL [R1+0x4c], R3 ;  /* 0x00004c0301007387 */ /* 0x000fe20000100800 */
[----:B--2---:R-:W-:-:S03]  /*1db90*/  F2FP.SATFINITE.E4M3.F32.PACK_AB_MERGE_C R0, R8, R9, RZ ;  /* 0x000000090800723e */ /* 0x004fc600048070ff */
[----:B------:R-:W-:Y:S01]  /*1dba0*/  STL [R1+0x128], R2 ;  /* 0x0001280201007387 */ /* 0x000fe20000100800 */
[----:B----4-:R-:W-:-:S05]  /*1dbb0*/  F2FP.SATFINITE.E4M3.F32.PACK_AB_MERGE_C R18, R6, R7, RZ ;  /* 0x000000070612723e */ /* 0x010fca00048070ff */
[----:B------:R-:W-:Y:S04]  /*1dbc0*/  STL [R1+0xaec], R18 ;  /* 0x000aec1201007387 */ /* 0x000fe80000100800 */
[----:B------:R5:W-:Y:S04]  /*1dbd0*/  STL [R1+0x124], R0 ;  /* 0x0001240001007387 */ /* 0x000be80000100800 */
[----:B------:R-:W2:Y:S04]  /*1dbe0*/  LDL.LU R17, [R1+0x1f4] ;  /* 0x0001f40001117983 */ /* 0x000ea80000300800 */
[----:B------:R-:W3:Y:S01]  /*1dbf0*/  LDL.LU R16, [R1+0x1fc] ;  /* 0x0001fc0001107983 */ /* 0x000ee20000300800 */
[----:B-----5:R-:W-:-:S05]  /*1dc00*/  F2FP.SATFINITE.E4M3.F32.PACK_AB_MERGE_C R0, R4, R5, RZ ;  /* 0x000000050400723e */ /* 0x020fca00048070ff */
[----:B------:R-:W-:Y:S04]  /*1dc10*/  STL [R1+0x3c], R0 ;  /* 0x00003c0001007387 */ /* 0x000fe80000100800 */
[----:B---3--:R0:W-:Y:S04]  /*1dc20*/  STL [R1+0xb4c], R16 ;  /* 0x000b4c1001007387 */ /* 0x0081e80000100800 */
[----:B0-----:R-:W2:Y:S04]  /*1dc30*/  LDL.LU R16, [R1+0x1f0] ;  /* 0x0001f00001107983 */ /* 0x001ea80000300800 */
[----:B------:R-:W3:Y:S04]  /*1dc40*/  LDL.LU R13, [R1+0x214] ;  /* 0x00021400010d7983 */ /* 0x000ee80000300800 */
[----:B---3--:R0:W-:Y:S04]  /*1dc50*/  STL [R1+0xb48], R13 ;  /* 0x000b480d01007387 */ /* 0x0081e80000100800 */
[----:B0-----:R-:W3:Y:S04]  /*1dc60*/  LDL.LU R13, [R1+0x1f8] ;  /* 0x0001f800010d7983 */ /* 0x001ee80000300800 */
[----:B------:R-:W4:Y:S04]  /*1dc70*/  LDL.LU R21, [R1+0x21c] ;  /* 0x00021c0001157983 */ /* 0x000f280000300800 */
[----:B----4-:R0:W-:Y:S04]  /*1dc80*/  STL [R1+0xb44], R21 ;  /* 0x000b441501007387 */ /* 0x0101e80000100800 */
[----:B0-----:R-:W4:Y:S04]  /*1dc90*/  LDL.LU R21, [R1+0x210] ;  /* 0x0002100001157983 */ /* 0x001f280000300800 */
[----:B------:R-:W5:Y:S04]  /*1dca0*/  LDL.LU R24, [R1+0x274] ;  /* 0x0002740001187983 */ /* 0x000f680000300800 */
[----:B-----5:R0:W-:Y:S04]  /*1dcb0*/  STL [R1+0xb30], R24 ;  /* 0x000b301801007387 */ /* 0x0201e80000100800 */
[----:B0-----:R-:W5:Y:S04]  /*1dcc0*/  LDL.LU R24, [R1+0x23c] ;  /* 0x00023c0001187983 */ /* 0x001f680000300800 */
[----:B-----5:R0:W-:Y:S04]  /*1dcd0*/  STL [R1+0xb38], R24 ;  /* 0x000b381801007387 */ /* 0x0201e80000100800 */
[----:B0-----:R-:W5:Y:S04]  /*1dce0*/  LDL.LU R24, [R1+0x234] ;  /* 0x0002340001187983 */ /* 0x001f680000300800 */
[----:B-----5:R0:W-:Y:S04]  /*1dcf0*/  STL [R1+0xb40], R24 ;  /* 0x000b401801007387 */ /* 0x0201e80000100800 */
[----:B0-----:R-:W5:Y:S04]  /*1dd00*/  LDL.LU R24, [R1+0x218] ;  /* 0x0002180001187983 */ /* 0x001f680000300800 */
[----:B------:R-:W2:Y:S04]  /*1dd10*/  LDL.LU R23, [R1+0x294] ;  /* 0x0002940001177983 */ /* 0x000ea80000300800 */
[----:B--2---:R0:W-:Y:S04]  /*1dd20*/  STL [R1+0xb28], R23 ;  /* 0x000b281701007387 */ /* 0x0041e80000100800 */
[----:B0-----:R-:W2:Y:S04]  /*1dd30*/  LDL.LU R23, [R1+0x278] ;  /* 0x0002780001177983 */ /* 0x001ea80000300800 */
[----:B--2---:R0:W-:Y:S04]  /*1dd40*/  STL [R1+0xb2c], R23 ;  /* 0x000b2c1701007387 */ /* 0x0041e80000100800 */
[----:B0-----:R-:W2:Y:S04]  /*1dd50*/  LDL.LU R23, [R1+0x270] ;  /* 0x0002700001177983 */ /* 0x001ea80000300800 */
[----:B--2---:R0:W-:Y:S04]  /*1dd60*/  STL [R1+0xb34], R23 ;  /* 0x000b341701007387 */ /* 0x0041e80000100800 */
[----:B0-----:R-:W2:Y:S01]  /*1dd70*/  LDL.LU R23, [R1+0x238] ;  /* 0x0002380001177983 */ /* 0x001ea20000300800 */
[----:B------:R-:W-:-:S03]  /*1dd80*/  F2FP.SATFINITE.E4M3.F32.PACK_AB_MERGE_C R17, R17, R16, RZ ;  /* 0x000000101111723e */ /* 0x000fc600048070ff */
[----:B--2---:R0:W-:Y:S04]  /*1dd90*/  STL [R1+0xb3c], R23 ;  /* 0x000b3c1701007387 */ /* 0x0041e80000100800 */
[----:B0-----:R-:W2:Y:S04]  /*1dda0*/  LDL.LU R23, [R1+0x230] ;  /* 0x0002300001177983 */ /* 0x001ea80000300800 */
        /* <DEDUP_REMOVED lines=23> */
[----:B------:R-:W3:Y:S04]  /*1df20*/  LDL.LU R16, [R1+0xb4c] ;  /* 0x000b4c0001107983 */ /* 0x000ee80000300800 */
[----:B------:R0:W-:Y:S04]  /*1df30*/  STL [R1+0xaf0], R17 ;  /* 0x000af01101007387 */ /* 0x0001e80000100800 */
[----:B0-----:R-:W2:Y:S01]  /*1df40*/  LDL.LU R17, [R1+0x280] ;  /* 0x0002800001117983 */ /* 0x001ea20000300800 */
[----:B---3--:R-:W-:-:S03]  /*1df50*/  F2FP.SATFINITE.E4M3.F32.PACK_AB_MERGE_C R16, R16, R13, RZ ;  /* 0x0000000d1010723e */ /* 0x008fc600048070ff */
[----:B------:R-:W4:Y:S04]  /*1df60*/  LDL.LU R13, [R1+0xb48] ;  /* 0x000b4800010d7983 */ /* 0x000f280000300800 */
[----:B------:R0:W-:Y:S04]  /*1df70*/  STL [R1+0xabc], R16 ;  /* 0x000abc1001007387 */ /* 0x0001e80000100800 */
[----:B0-----:R-:W3:Y:S01]  /*1df80*/  LDL.LU R16, [R1+0x29c] ;  /* 0x00029c0001107983 */ /* 0x001ee20000300800 */
[----:B----4-:R-:W-:-:S03]  /*1df90*/  F2FP.SATFINITE.E4M3.F32.PACK_AB_MERGE_C R13, R13, R21, RZ ;  /* 0x000000150d0d723e */ /* 0x010fc600048070ff */
[----:B------:R-:W5:Y:S04]  /*1dfa0*/  LDL.LU R21, [R1+0xb44] ;  /* 0x000b440001157983 */ /* 0x000f680000300800 */
[----:B------:R0:W-:Y:S04]  /*1dfb0*/  STL [R1+0xaf4], R13 ;  /* 0x000af40d01007387 */ /* 0x0001e80000100800 */
[----:B0-----:R-:W3:Y:S01]  /*1dfc0*/  LDL.LU R13, [R1+0x298] ;  /* 0x00029800010d7983 */ /* 0x001ee20000300800 */
[----:B-----5:R-:W-:-:S03]  /*1dfd0*/  F2FP.SATFINITE.E4M3.F32.PACK_AB_MERGE_C R21, R21, R24, RZ ;  /* 0x000000181515723e */ /* 0x020fc600048070ff */
[----:B------:R-:W2:Y:S04]  /*1dfe0*/  LDL.LU R24, [R1+0xb40] ;  /* 0x000b400001187983 */ /* 0x000ea80000300800 */
[----:B------:R0:W-:Y:S04]  /*1dff0*/  STL [R1+0xac0], R21 ;  /* 0x000ac01501007387 */ /* 0x0001e80000100800 */
[----:B0-----:R-:W4:Y:S01]  /*1e000*/  LDL.LU R21, [R1+0x290] ;  /* 0x0002900001157983 */ /* 0x001f220000300800 */
[----:B--2---:R-:W-:-:S03]  /*1e010*/  F2FP.SATFINITE.E4M3.F32.PACK_AB_MERGE_C R24, R24, R23, RZ ;  /* 0x000000171818723e */ /* 0x004fc600048070ff */
[----:B------:R-:W2:Y:S04]  /*1e020*/  LDL.LU R23, [R1+0xb3c] ;  /* 0x000b3c0001177983 */ /* 0x000ea80000300800 */
[----:B------:R0:W-:Y:S04]  /*1e030*/  STL [R1+0x10c], R24 ;  /* 0x00010c1801007387 */ /* 0x0001e80000100800 */
[----:B0-----:R-:W2:Y:S02]  /*1e040*/  LDL.LU R24, [R1+0xb38] ;  /* 0x000b380001187983 */ /* 0x001ea40000300800 */
[----:B--2---:R-:W-:-:S02]  /*1e050*/  F2FP.SATFINITE.E4M3.F32.PACK_AB_MERGE_C R24, R24, R23, RZ ;  /* 0x000000171818723e */ /* 0x004fc400048070ff */
        /* <DEDUP_REMOVED lines=8> */
[----:B------:R-:W4:Y:S01]  /*1e0e0*/  LDL.LU R23, [R1+0xb28] ;  /* 0x000b280001177983 */ /* 0x000f220000300800 */
[----:B------:R-:W-:Y:S02]  /*1e0f0*/  F2FP.SATFINITE.E4M3.F32.PACK_AB_MERGE_C R29, R29, R17, RZ ;  /* 0x000000111d1d723e */ /* 0x000fe400048070ff */
[----:B---3--:R-:W-:Y:S02]  /*1e100*/  F2FP.SATFINITE.E4M3.F32.PACK_AB_MERGE_C R13, R16, R13, RZ ;  /* 0x0000000d100d723e */ /* 0x008fe400048070ff */
[----:B------:R-:W-:Y:S02]  /*1e110*/  F2FP.SATFINITE.E4M3.F32.PACK_AB_MERGE_C R16, R20, R18, RZ ;  /* 0x000000121410723e */ /* 0x000fe400048070ff */
[----:B------:R-:W-:Y:S02]  /*1e120*/  F2FP.SATFINITE.E4M3.F32.PACK_AB_MERGE_C R3, R3, R2, RZ ;  /* 0x000000020303723e */ /* 0x000fe400048070ff */
[----:B------:R-:W-:Y:S02]  /*1e130*/  F2FP.SATFINITE.E4M3.F32.PACK_AB_MERGE_C R2, R28, R0, RZ ;  /* 0x000000001c02723e */ /* 0x000fe400048070ff */
[----:B------:R-:W-:-:S02]  /*1e140*/  F2FP.SATFINITE.E4M3.F32.PACK_AB_MERGE_C R28, R22, R25, RZ ;  /* 0x00000019161c723e */ /* 0x000fc400048070ff */
[----:B------:R-:W-:Y:S02]  /*1e150*/  F2FP.SATFINITE.E4M3.F32.PACK_AB_MERGE_C R0, R26, R27, RZ ;  /* 0x0000001b1a00723e */ /* 0x000fe400048070ff */
[----:B------:R-:W-:Y:S02]  /*1e160*/  F2FP.SATFINITE.E4M3.F32.PACK_AB_MERGE_C R27, R10, R11, RZ ;  /* 0x0000000b0a1b723e */ /* 0x000fe400048070ff */
[----:B----4-:R-:W-:-:S05]  /*1e170*/  F2FP.SATFINITE.E4M3.F32.PACK_AB_MERGE_C R23, R23, R21, RZ ;  /* 0x000000151717723e */ /* 0x010fca00048070ff */
[----:B------:R-:W-:Y:S04]  /*1e180*/  STL [R1+0xac8], R23 ;  /* 0x000ac81701007387 */ /* 0x000fe80000100800 */
[----:B------:R-:W-:Y:S04]  /*1e190*/  STL [R1+0x34], R24 ;  /* 0x0000341801007387 */ /* 0x000fe80000100800 */
[----:B------:R-:W-:Y:S04]  /*1e1a0*/  STL [R1+0xacc], R29 ;  /* 0x000acc1d01007387 */ /* 0x000fe80000100800 */
[----:B------:R0:W-:Y:S04]  /*1e1b0*/  STL [R1+0x2c], R13 ;  /* 0x00002c0d01007387 */ /* 0x0001e80000100800 */
[----:B------:R-:W-:Y:S01]  /*1e1c0*/  STL [R1+0x20], R16 ;  /* 0x0000201001007387 */ /* 0x000fe20000100800 */
[----:B0-----:R-:W-:-:S05]  /*1e1d0*/  F2FP.SATFINITE.E4M3.F32.PACK_AB_MERGE_C R13, R14, R15, RZ ;  /* 0x0000000f0e0d723e */ /* 0x001fca00048070ff */
[----:B------:R-:W-:Y:S04]  /*1e1e0*/  STL [R1+0x104], R13 ;  /* 0x0001040d01007387 */ /* 0x000fe80000100800 */
[----:B------:R0:W-:Y:S04]  /*1e1f0*/  STL [R1+0x100], R3 ;  /* 0x0001000301007387 */ /* 0x0001e80000100800 */
[----:B------:R1:W-:Y:S04]  /*1e200*/  STL [R1+0x14], R2 ;  /* 0x0000140201007387 */ /* 0x0003e80000100800 */
[----:B------:R-:W-:Y:S01]  /*1e210*/  STL [R1+0xab0], R28 ;  /* 0x000ab01c01007387 */ /* 0x000fe20000100800 */
[----:B0-----:R-:W-:-:S03]  /*1e220*/  F2FP.SATFINITE.E4M3.F32.PACK_AB_MERGE_C R3, R8, R9, RZ ;  /* 0x000000090803723e */ /* 0x001fc600048070ff */
[----:B------:R0:W-:Y:S01]  /*1e230*/  STL [R1+0x30], R0 ;  /* 0x0000300001007387 */ /* 0x0001e20000100800 */
[----:B-1----:R-:W-:-:S03]  /*1e240*/  F2FP.SATFINITE.E4M3.F32.PACK_AB_MERGE_C R2, R6, R7, RZ ;  /* 0x000000070602723e */ /* 0x002fc600048070ff */
[----:B------:R-:W-:Y:S01]  /*1e250*/  STL [R1+0xab4], R27 ;  /* 0x000ab41b01007387 */ /* 0x000fe20000100800 */
[----:B0-----:R-:W-:-:S05]  /*1e260*/  F2FP.SATFINITE.E4M3.F32.PACK_AB_MERGE_C R0, R12, R19, RZ ;  /* 0x000000130c00723e */ /* 0x001fca00048070ff */
[----:B------:R0:W-:Y:S04]  /*1e270*/  STL [R1+0x28], R0 ;  /* 0x0000280001007387 */ /* 0x0001e80000100800 */
[----:B------:R-:W-:Y:S04]  /*1e280*/  STL [R1+0x18], R3 ;  /* 0x0000180301007387 */ /* 0x000fe80000100800 */
[----:B------:R-:W2:Y:S04]  /*1e290*/  LDL.LU R26, [R1+0x1e4] ;  /* 0x0001e400011a7983 */ /* 0x000ea80000300800 */
[----:B------:R-:W-:Y:S04]  /*1e2a0*/  STL [R1+0xec], R2 ;  /* 0x0000ec0201007387 */ /* 0x000fe80000100800 */
[----:B------:R-:W3:Y:S01]  /*1e2b0*/  LDL.LU R23, [R1+0x1e8] ;  /* 0x0001e80001177983 */ /* 0x000ee20000300800 */
[----:B0-----:R-:W-:-:S05]  /*1e2c0*/  F2FP.SATFINITE.E4M3.F32.PACK_AB_MERGE_C R0, R4, R5, RZ ;  /* 0x000000050400723e */ /* 0x001fca00048070ff */
[----:B------:R-:W-:Y:S04]  /*1e2d0*/  STL [R1+0x12c], R0 ;  /* 0x00012c0001007387 */ /* 0x000fe80000100800 */
[----:B---3--:R0:W-:Y:S04]  /*1e2e0*/  STL [R1+0xb24], R23 ;  /* 0x000b241701007387 */ /* 0x0081e80000100800 */
[----:B0-----:R-:W2:Y:S04]  /*1e2f0*/  LDL.LU R23, [R1+0x1e0] ;  /* 0x0001e00001177983 */ /* 0x001ea80000300800 */
[----:B------:R-:W3:Y:S04]  /*1e300*/  LDL.LU R0, [R1+0x1ec] ;  /* 0x0001ec0001007983 */ /* 0x000ee80000300800 */
[----:B------:R-:W4:Y:S04]  /*1e310*/  LDL.LU R25, [R1+0x1c4] ;  /* 0x0001c40001197983 */ /* 0x000f280000300800 */
[----:B------:R-:W5:Y:S04]  /*1e320*/  LDL.LU R24, [R1+0x1cc] ;  /* 0x0001cc0001187983 */ /* 0x000f680000300800 */
[----:B-----5:R0:W-:Y:S04]  /*1e330*/  STL [R1+0xb20], R24 ;  /* 0x000b201801007387 */ /* 0x0201e80000100800 */
[----:B0-----:R-:W4:Y:S04]  /*1e340*/  LDL.LU R24, [R1+0x1c0] ;  /* 0x0001c00001187983 */ /* 0x001f280000300800 */
[----:B------:R-:W5:Y:S04]  /*1e350*/  LDL.LU R7, [R1+0x1a4] ;  /* 0x0001a40001077983 */ /* 0x000f680000300800 */
        /* <DEDUP_REMOVED lines=8> */
[----:B0-----:R-:W2:Y:S04]  /*1e3e0*/  LDL.LU R21, [R1+0x1a0] ;  /* 0x0001a00001157983 */ /* 0x001ea80000300800 */
[----:B------:R-:W3:Y:S04]  /*1e3f0*/  LDL.LU R16, [R1+0x18c] ;  /* 0x00018c0001107983 */ /* 0x000ee80000300800 */
[----:B---3--:R0:W-:Y:S04]  /*1e400*/  STL [R1+0xb0c], R16 ;  /* 0x000b0c1001007387 */ /* 0x0081e80000100800 */
[----:B0-----:R-:W3:Y:S04]  /*1e410*/  LDL.LU R16, [R1+0x180] ;  /* 0x0001800001107983 */ /* 0x001ee80000300800 */
[----:B---3--:R0:W-:Y:S04]  /*1e420*/  STL [R1+0xb14], R16 ;  /* 0x000b141001007387 */ /* 0x0081e80000100800 */
[----:B0-----:R-:W3:Y:S04]  /*1e430*/  LDL.LU R16, [R1+0x1a8] ;  /* 0x0001a80001107983 */ /* 0x001ee80000300800 */
[----:B------:R-:W3:Y:S04]  /*1e440*/  LDL.LU R5, [R1+0x164] ;  /* 0x0001640001057983 */ /* 0x000ee80000300800 */
[----:B------:R-:W4:Y:S04]  /*1e450*/  LDL.LU R3, [R1+0x16c] ;  /* 0x00016c0001037983 */ /* 0x000f280000300800 */
[----:B----4-:R0:W-:Y:S04]  /*1e460*/  STL [R1+0xb04], R3 ;  /* 0x000b040301007387 */ /* 0x0101e80000100800 */
[----:B0-----:R-:W4:Y:S04]  /*1e470*/  LDL.LU R3, [R1+0x160] ;  /* 0x0001600001037983 */ /* 0x001f280000300800 */
[----:B------:R-:W5:Y:S04]  /*1e480*/  LDL.LU R2, [R1+0x134] ;  /* 0x0001340001027983 */ /* 0x000f680000300800 */
[----:B-----5:R0:W-:Y:S04]  /*1e490*/  STL [R1+0xb00], R2 ;  /* 0x000b000201007387 */ /* 0x0201e80000100800 */
[----:B0-----:R-:W5:Y:S04]  /*1e4a0*/  LDL.LU R2, [R1+0x168] ;  /* 0x0001680001027983 */ /* 0x001f680000300800 */
[----:B------:R-:W2:Y:S04]  /*1e4b0*/  LDL.LU R4, [R1+0x13c] ;  /* 0x00013c0001047983 */ /* 0x000ea80000300800 */
[----:B--2---:R0:W-:Y:S04]  /*1e4c0*/  STL [R1+0xafc], R4 ;  /* 0x000afc0401007387 */ /* 0x0041e80000100800 */
[----:B0-----:R-:W2:Y:S04]  /*1e4d0*/  LDL.LU R4, [R1+0x130] ;  /* 0x0001300001047983 */ /* 0x001ea80000300800 */
[----:B------:R-:W3:Y:S01]  /*1e4e0*/  LDL.LU R13, [R1+0x110] ;  /* 0x00011000010d7983 */ /* 0x000ee20000300800 */
[----:B------:R-:W-:-:S03]  /*1e4f0*/  F2FP.SATFINITE.E4M3.F32.PACK_AB_MERGE_C R26, R26, R23, RZ ;  /* 0x000000171a1a723e */ /* 0x000fc600048070ff */
[----:B---3--:R0:W-:Y:S04]  /*1e500*/  STL [R1+0xaf8], R13 ;  /* 0x000af80d01007387 */ /* 0x0081e80000100800 */
[----:B0-----:R-:W3:Y:S04]  /*1e510*/  LDL.LU R13, [R1+0x138] ;  /* 0x00013800010d7983 */ /* 0x001ee80000300800 */
        /* <DEDUP_REMOVED lines=16> */
[----:B------:R-:W4:Y:S04]  /*1e620*/  LDL.LU R23, [R1+0xb24] ;  /* 0x000b240001177983 */ /* 0x000f280000300800 */
[----:B------:R0:W-:Y:S01]  /*1e630*/  STL [R1+0xad0], R26 ;  /* 0x000ad01a01007387 */ /* 0x0001e20000100800 */
[----:B------:R-:W-:-:S03]  /*1e640*/  F2FP.SATFINITE.E4M3.F32.PACK_AB_MERGE_C R25, R25, R24, RZ ;  /* 0x000000181919723e */ /* 0x000fc600048070ff */
[----:B0-----:R-:W3:Y:S01]  /*1e650*/  LDL.LU R26, [R1+0xc0] ;  /* 0x0000c000011a7983 */ /* 0x001ee20000300800 */
[----:B----4-:R-:W-:-:S03]  /*1e660*/  F2FP.SATFINITE.E4M3.F32.PACK_AB_MERGE_C R0, R0, R23, RZ ;  /* 0x000000170000723e */ /* 0x010fc600048070ff */
[----:B------:R-:W4:Y:S04]  /*1e670*/  LDL.LU R23, [R1+0x2a0] ;  /* 0x0002a00001177983 */ /* 0x000f280000300800 */
[----:B------:R0:W-:Y:S04]  /*1e680*/  STL [R1+0x10], R0 ;  /* 0x0000100001007387 */ /* 0x0001e80000100800 */
[----:B0-----:R-:W4:Y:S04]  /*1e690*/  LDL.LU R0, [R1+0x2a4] ;  /* 0x0002a40001007983 */ /* 0x001f280000300800 */
[----:B------:R-:W5:Y:S04]  /*1e6a0*/  LDL.LU R24, [R1+0xb20] ;  /* 0x000b200001187983 */ /* 0x000f680000300800 */
[----:B------:R0:W-:Y:S04]  /*1e6b0*/  STL [R1+0xad4], R25 ;  /* 0x000ad41901007387 */ /* 0x0001e80000100800 */
[----:B0-----:R-:W4:Y:S01]  /*1e6c0*/  LDL.LU R25, [R1+0xd8] ;  /* 0x0000d80001197983 */ /* 0x001f220000300800 */
[----:B-----5:R-:W-:-:S03]  /*1e6d0*/  F2FP.SATFINITE.E4M3.F32.PACK_AB_MERGE_C R24, R24, R7, RZ ;  /* 0x000000071818723e */ /* 0x020fc600048070ff */
[----:B------:R-:W5:Y:S04]  /*1e6e0*/  LDL.LU R7, [R1+0xb1c] ;  /* 0x000b1c0001077983 */ /* 0x000f680000300800 */
[----:B------:R0:W-:Y:S04]  /*1e6f0*/  STL [R1+0xc], R24 ;  /* 0x00000c1801007387 */ /* 0x0001e80000100800 */
[----:B0-----:R-:W4:Y:S01]  /*1e700*/  LDL.LU R24, [R1+0x44] ;  /* 0x0000440001187983 */ /* 0x001f220000300800 */
[----:B-----5:R-:W-:-:S03]  /*1e710*/  F2FP.SATFINITE.E4M3.F32.PACK_AB_MERGE_C R7, R7, R21, RZ ;  /* 0x000000150707723e */ /* 0x020fc600048070ff */
[----:B------:R-:W5:Y:S02]  /*1e720*/  LDL.LU R21, [R1+0xb18] ;  /* 0x000b180001157983 */ /* 0x000f640000300800 */
[----:B-----5:R-:W-:Y:S02]  /*1e730*/  F2FP.SATFINITE.E4M3.F32.PACK_AB_MERGE_C R21, R21, R16, RZ ;  /* 0x000000101515723e */ /* 0x020fe400048070ff */
[----:B------:R-:W5:Y:S04]  /*1e740*/  LDL.LU R16, [R1+0xb14] ;  /* 0x000b140001107983 */ /* 0x000f680000300800 */
[----:B------:R0:W-:Y:S04]  /*1e750*/  STL [R1+0x8], R21 ;  /* 0x0000081501007387 */ /* 0x0001e80000100800 */
[----:B0-----:R-:W5:Y:S02]  /*1e760*/  LDL.LU R21, [R1+0xb10] ;  /* 0x000b100001157983 */ /* 0x001f640000300800 */
[----:B-----5:R-:W-:-:S02]  /*1e770*/  F2FP.SATFINITE.E4M3.F32.PACK_AB_MERGE_C R21, R21, R16, RZ ;  /* 0x000000101515723e */ /* 0x020fc400048070ff */
[----:B------:R-:W5:Y:S04]  /*1e780*/  LDL.LU R16, [R1+0xb0c] ;  /* 0x000b0c0001107983 */ /* 0x000f680000300800 */
[----:B------:R0:W-:Y:S04]  /*1e790*/  STL [R1+0xe4], R21 ;  /* 0x0000e41501007387 */ /* 0x0001e80000100800 */
[----:B0-----:R-:W5:Y:S01]  /*1e7a0*/  LDL.LU R21, [R1+0xb08] ;  /* 0x000b080001157983 */ /* 0x001f620000300800 */
[----:B------:R-:W-:Y:S02]  /*1e7b0*/  F2FP.SATFINITE.E4M3.F32.PACK_AB_MERGE_C R5, R5, R3, RZ ;  /* 0x000000030505723e */ /* 0x000fe400048070ff */
[----:B-----5:R-:W-:-:S02]  /*1e7c0*/  F2FP.SATFINITE.E4M3.F32.PACK_AB_MERGE_C R16, R16, R21, RZ ;  /* 0x000000151010723e */ /* 0x020fc400048070ff */
[----:B------:R-:W5:Y:S04]  /*1e7d0*/  LDL.LU R21, [R1+0x40] ;  /* 0x0000400001157983 */ /* 0x000f680000300800 */
[----:B------:R0:W-:Y:S04]  /*1e7e0*/  STL [R1+0x120], R16 ;  /* 0x0001201001007387 */ /* 0x0001e80000100800 */
[----:B0-----:R-:W5:Y:S04]  /*1e7f0*/  LDL.LU R16, [R1+0x1c] ;  /* 0x00001c0001107983 */ /* 0x001f680000300800 */
[----:B------:R-:W2:Y:S02]  /*1e800*/  LDL.LU R3, [R1+0xb04] ;  /* 0x000b040001037983 */ /* 0x000ea40000300800 */
[----:B--2---:R-:W-:-:S02]  /*1e810*/  F2FP.SATFINITE.E4M3.F32.PACK_AB_MERGE_C R3, R3, R2, RZ ;  /* 0x000000020303723e */ /* 0x004fc400048070ff */
[----:B------:R-:W2:Y:S04]  /*1e820*/  LDL.LU R2, [R1+0xb00] ;  /* 0x000b000001027983 */ /* 0x000ea80000300800 */
[----:B------:R0:W-:Y:S04]  /*1e830*/  STL [R1+0xaac], R3 ;  /* 0x000aac0301007387 */ /* 0x0001e80000100800 */
[----:B0-----:R-:W5:Y:S01]  /*1e840*/  LDL.LU R3, [R1+0xd0] ;  /* 0x0000d00001037983 */ /* 0x001f620000300800 */
[----:B--2---:R-:W-:-:S03]  /*1e850*/  F2FP.SATFINITE.E4M3.F32.PACK_AB_MERGE_C R2, R2, R4, RZ ;  /* 0x000000040202723e */ /* 0x004fc600048070ff */
[----:B------:R-:W3:Y:S02]  /*1e860*/  LDL.LU R4, [R1+0xafc] ;  /* 0x000afc0001047983 */ /* 0x000ee40000300800 */
[----:B---3--:R-:W-:Y:S02]  /*1e870*/  F2FP.SATFINITE.E4M3.F32.PACK_AB_MERGE_C R4, R4, R13, RZ ;  /* 0x0000000d0404723e */ /* 0x008fe400048070ff */
[----:B------:R-:W2:Y:S01]  /*1e880*/  LDL.LU R13, [R1+0xaf8] ;  /* 0x000af800010d7983 */ /* 0x000ea20000300800 */
[----:B------:R-:W-:Y:S02]  /*1e890*/  F2FP.SATFINITE.E4M3.F32.PACK_AB_MERGE_C R20, R20, R18, RZ ;  /* 0x000000121414723e */ /* 0x000fe400048070ff */
[----:B------:R-:W-:Y:S02]  /*1e8a0*/  F2FP.SATFINITE.E4M3.F32.PACK_AB_MERGE_C R8, R8, R17, RZ ;  /* 0x000000110808723e */ /* 0x000fe400048070ff */
[----:B------:R-:W-:Y:S02]  /*1e8b0*/  F2FP.SATFINITE.E4M3.F32.PACK_AB_MERGE_C R14, R14, R15, RZ ;  /* 0x0000000f0e0e723e */ /* 0x000fe400048070ff */
[----:B----4-:R-:W-:-:S02]  /*1e8c0*/  F2FP.SATFINITE.E4M3.F32.PACK_AB_MERGE_C R10, R10, R25, RZ ;  /* 0x000000190a0a723e */ /* 0x010fc400048070ff */
[----:B--2---:R-:W-:Y:S02]  /*1e8d0*/  F2FP.SATFINITE.E4M3.F32.PACK_AB_MERGE_C R6, R6, R13, RZ ;  /* 0x0000000d0606723e */ /* 0x004fe400048070ff */
[----:B------:R-:W2:Y:S04]  /*1e8e0*/  LDL.LU R13, [R1+0xaf4] ;  /* 0x000af400010d7983 */ /* 0x000ea80000300800 */
[----:B------:R-:W3:Y:S04]  /*1e8f0*/  LDL.LU R17, [R1+0xaf0] ;  /* 0x000af00001117983 */ /* 0x000ee80000300800 */
[----:B------:R-:W4:Y:S04]  /*1e900*/  LDL.LU R18, [R1+0xaec] ;  /* 0x000aec0001127983 */ /* 0x000f280000300800 */
[----:B------:R0:W-:Y:S04]  /*1e910*/  STL [R1+0xe0], R20 ;  /* 0x0000e01401007387 */ /* 0x0001e80000100800 */
[----:B0-----:R-:W2:Y:S04]  /*1e920*/  LDL.LU R20, [R1+0xae8] ;  /* 0x000ae80001147983 */ /* 0x001ea80000300800 */
[----:B------:R-:W3:Y:S04]  /*1e930*/  LDL.LU R15, [R1+0xae4] ;  /* 0x000ae400010f7983 */ /* 0x000ee80000300800 */
[----:B------:R0:W-:Y:S04]  /*1e940*/  STL [R1+0xf4], R14 ;  /* 0x0000f40e01007387 */ /* 0x0001e80000100800 */
[----:B0-----:R-:W4:Y:S01]  /*1e950*/  LDL.LU R14, [R1+0xae0] ;  /* 0x000ae000010e7983 */ /* 0x001f220000300800 */
[----:B------:R-:W-:-:S02]  /*1e960*/  F2FP.SATFINITE.E4M3.F32.PACK_AB_MERGE_C R12, R12, R27, RZ ;  /* 0x0000001b0c0c723e */ /* 0x000fc400048070ff */
[----:B------:R-:W-:Y:S01]  /*1e970*/  F2FP.SATFINITE.E4M3.F32.PACK_AB_MERGE_C R22, R22, R29, RZ ;  /* 0x0000001d1616723e */ /* 0x000fe200048070ff */
[----:B------:R-:W-:Y:S01]  /*1e980*/  STL [R1+0xaa0], R10 ;  /* 0x000aa00a01007387 */ /* 0x000fe20000100800 */
[----:B------:R-:W-:Y:S02]  /*1e990*/  F2FP.SATFINITE.E4M3.F32.PACK_AB_MERGE_C R0, R0, R23, RZ ;  /* 0x000000170000723e */ /* 0x000fe400048070ff */
[----:B-----5:R-:W-:Y:S01]  /*1e9a0*/  F2FP.SATFINITE.E4M3.F32.PACK_AB_MERGE_C R9, R9, R3, RZ ;  /* 0x000000030909723e */ /* 0x020fe200048070ff */
[----:B------:R0:W-:Y:S01]  /*1e9b0*/  STL [R1+0xaa4], R12 ;  /* 0x000aa40c01007387 */ /* 0x0001e20000100800 */
[----:B------:R-:W-:Y:S02]  /*1e9c0*/  LOP3.LUT R23, R24, 0xffff, RZ, 0xc0, !PT ;  /* 0x0000ffff18177812 */ /* 0x000fe400078ec0ff */
[----:B------:R-:W-:Y:S01]  /*1e9d0*/  F2FP.SATFINITE.E4M3.F32.PACK_AB_MERGE_C R19, R19, R28, RZ ;  /* 0x0000001c1313723e */ /* 0x000fe200048070ff */
[----:B0-----:R-:W5:Y:S04]  /*1e9e0*/  LDL.LU R12, [R1+0x2ac] ;  /* 0x0002ac00010c7983 */ /* 0x001f680000300800 */
[----:B------:R-:W5:Y:S04]  /*1e9f0*/  LDL.LU R3, [R1+0x70] ;  /* 0x0000700001037983 */ /* 0x000f680000300800 */
[----:B------:R-:W5:Y:S04]  /*1ea00*/  LDL.LU R27, [R1+0x68] ;  /* 0x00006800011b7983 */ /* 0x000f680000300800 */
[----:B------:R-:W-:Y:S04]  /*1ea10*/  STL [R1+0xaa8], R22 ;  /* 0x000aa81601007387 */ /* 0x000fe80000100800 */
[----:B------:R0:W-:Y:S01]  /*1ea20*/  STL [R1+0xa9c], R0 ;  /* 0x000a9c0001007387 */ /* 0x0001e20000100800 */
[----:B------:R-:W-:-:S03]  /*1ea30*/  LOP3.LUT R29, R21, 0xffff, RZ, 0xc0, !PT ;  /* 0x0000ffff151d7812 */ /* 0x000fc600078ec0ff */
[----:B0-----:R-:W5:Y:S04]  /*1ea40*/  LDL.LU R0, [R1+0x2a8] ;  /* 0x0002a80001007983 */ /* 0x001f680000300800 */
[----:B------:R-:W5:Y:S04]  /*1ea50*/  LDL.LU R28, [R1+0x5c] ;  /* 0x00005c00011c7983 */ /* 0x000f680000300800 */
[----:B------:R-:W5:Y:S04]  /*1ea60*/  LDL.LU R22, [R1+0x4c] ;  /* 0x00004c0001167983 */ /* 0x000f680000300800 */
[----:B------:R-:W5:Y:S04]  /*1ea70*/  LDL.LU R10, [R1+0x3c] ;  /* 0x00003c00010a7983 */ /* 0x000f680000300800 */
[----:B------:R-:W-:Y:S01]  /*1ea80*/  STL [R1+0x58], R23 ;  /* 0x0000581701007387 */ /* 0x000fe20000100800 */
[----:B---3--:R-:W-:-:S02]  /*1ea90*/  LOP3.LUT R24, R15, 0xffff, RZ, 0xc0, !PT ;  /* 0x0000ffff0f187812 */ /* 0x008fc400078ec0ff */
[----:B----4-:R-:W-:Y:S02]  /*1eaa0*/  LOP3.LUT R21, R14, 0xffff, RZ, 0xc0, !PT ;  /* 0x0000ffff0e157812 */ /* 0x010fe400078ec0ff */
[----:B------:R-:W3:Y:S04]  /*1eab0*/  LDL.LU R14, [R1+0xadc] ;  /* 0x000adc00010e7983 */ /* 0x000ee80000300800 */
[----:B------:R-:W4:Y:S01]  /*1eac0*/  LDL.LU R15, [R1+0xad8] ;  /* 0x000ad800010f7983 */ /* 0x000f220000300800 */
[----:B------:R-:W-:Y:S02]  /*1ead0*/  LOP3.LUT R25, R16, 0xffff, RZ, 0xc0, !PT ;  /* 0x0000ffff10197812 */ /* 0x000fe400078ec0ff */
[----:B------:R-:W-:Y:S01]  /*1eae0*/  F2FP.SATFINITE.E4M3.F32.PACK_AB_MERGE_C R11, R11, R26, RZ ;  /* 0x0000001a0b0b723e */ /* 0x000fe200048070ff */
[----:B------:R-:W-:Y:S01]  /*1eaf0*/  STL [R1+0x54], R29 ;  /* 0x0000541d01007387 */ /* 0x000fe20000100800 */
[----:B--2---:R-:W-:-:S02]  /*1eb00*/  LOP3.LUT R26, R20, 0xffff, RZ, 0xc0, !PT ;  /* 0x0000ffff141a7812 */ /* 0x004fc400078ec0ff */
[----:B------:R-:W-:Y:S01]  /*1eb10*/  LOP3.LUT R20, R18, 0xffff, RZ, 0xc0, !PT ;  /* 0x0000ffff12147812 */ /* 0x000fe200078ec0ff */
[----:B------:R0:W-:Y:S01]  /*1eb20*/  STL [R1+0x50], R25 ;  /* 0x0000501901007387 */ /* 0x0001e20000100800 */
[----:B------:R-:W-:-:S03]  /*1eb30*/  LOP3.LUT R18, R13, 0xffff, RZ, 0xc0, !PT ;  /* 0x0000ffff0d127812 */ /* 0x000fc600078ec0ff */
[----:B------:R-:W-:Y:S01]  /*1eb40*/  STL [R1+0x48], R21 ;  /* 0x0000481501007387 */ /* 0x000fe20000100800 */
[----:B------:R-:W-:Y:S02]  /*1eb50*/  LOP3.LUT R16, R17, 0xffff, RZ, 0xc0, !PT ;  /* 0x0000ffff11107812 */ /* 0x000fe400078ec0ff */
[----:B------:R-:W-:Y:S01]  /*1eb60*/  PRMT R13, R25, 0x3340, R1 ;  /* 0x00003340190d7816 */ /* 0x000fe20000000001 */
[----:B------:R-:W-:Y:S04]  /*1eb70*/  STL [R1+0x44], R24 ;  /* 0x0000441801007387 */ /* 0x000fe80000100800 */
[----:B------:R-:W-:Y:S04]  /*1eb80*/  STL [R1+0x74], R26 ;  /* 0x0000741a01007387 */ /* 0x000fe80000100800 */
[----:B0-----:R-:W2:Y:S01]  /*1eb90*/  LDL.LU R25, [R1+0xad4] ;  /* 0x000ad40001197983 */ /* 0x001ea20000300800 */
[----:B------:R-:W-:-:S03]  /*1eba0*/  PRMT R17, R23, 0x3340, R29 ;  /* 0x0000334017117816 */ /* 0x000fc6000000001d */
[----:B------:R0:W-:Y:S04]  /*1ebb0*/  STL [R1+0x6c], R20 ;  /* 0x00006c1401007387 */ /* 0x0001e80000100800 */
[----:B------:R1:W-:Y:S01]  /*1ebc0*/  STL [R1+0x78], R18 ;  /* 0x0000781201007387 */ /* 0x0003e20000100800 */
[----:B-----5:R-:W-:Y:S02]  /*1ebd0*/  F2FP.SATFINITE.E4M3.F32.PACK_AB_MERGE_C R12, R12, R0, RZ ;  /* 0x000000000c0c723e */ /* 0x020fe400048070ff */
[----:B0-----:R-:W-:Y:S02]  /*1ebe0*/  PRMT R20, R20, 0x3340, R16 ;  /* 0x0000334014147816 */ /* 0x001fe40000000010 */
[----:B------:R-:W-:Y:S02]  /*1ebf0*/  PRMT R0, R17, 0x5410, R13 ;  /* 0x0000541011007816 */ /* 0x000fe4000000000d */
[----:B---3--:R-:W-:-:S02]  /*1ec00*/  PRMT R14, R26, 0x3340, R14 ;  /* 0x000033401a0e7816 */ /* 0x008fc4000000000e */
[----:B------:R-:W3:Y:S01]  /*1ec10*/  LDL.LU R26, [R1+0xad0] ;  /* 0x000ad000011a7983 */ /* 0x000ee20000300800 */
[----:B----4-:R-:W-:-:S03]  /*1ec20*/  PRMT R15, R18, 0x3340, R15 ;  /* 0x00003340120f7816 */ /* 0x010fc6000000000f */
[----:B------:R0:W-:Y:S01]  /*1ec30*/  STL [R1+0x40], R16 ;  /* 0x0000401001007387 */ /* 0x0001e20000100800 */
[----:B-1----:R-:W-:-:S03]  /*1ec40*/  PRMT R18, R21, 0x3340, R24 ;  /* 0x0000334015127816 */ /* 0x002fc60000000018 */
[----:B------:R-:W4:Y:S04]  /*1ec50*/  LDL.LU R29, [R1+0xacc] ;  /* 0x000acc00011d7983 */ /* 0x000f280000300800 */
[----:B------:R-:W5:Y:S04]  /*1ec60*/  LDL.LU R23, [R1+0xac8] ;  /* 0x000ac80001177983 */ /* 0x000f680000300800 */
[----:B------:R-:W2:Y:S04]  /*1ec70*/  LDL.LU R24, [R1+0xac4] ;  /* 0x000ac40001187983 */ /* 0x000ea80000300800 */
[----:B------:R-:W3:Y:S04]  /*1ec80*/  LDL.LU R21, [R1+0xac0] ;  /* 0x000ac00001157983 */ /* 0x000ee80000300800 */
[----:B0-----:R-:W4:Y:S04]  /*1ec90*/  LDL.LU R16, [R1+0xabc] ;  /* 0x000abc0001107983 */ /* 0x001f280000300800 */
[----:B------:R-:W5:Y:S04]  /*1eca0*/  LDL.LU R17, [R1+0x64] ;  /* 0x0000640001117983 */ /* 0x000f680000300800 */
[----:B------:R-:W-:Y:S04]  /*1ecb0*/  STL [R1+0xd8], R12 ;  /* 0x0000d80c01007387 */ /* 0x000fe80000100800 */
[----:B------:R-:W2:Y:S01]  /*1ecc0*/  LDL.LU R13, [R1+0x60] ;  /* 0x00006000010d7983 */ /* 0x000ea20000300800 */
[----:B------:R-:W-:-:S03]  /*1ecd0*/  PRMT R14, R18, 0x5410, R14 ;  /* 0x00005410120e7816 */ /* 0x000fc6000000000e */
[----:B------:R0:W-:Y:S01]  /*1ece0*/  STL [R1+0xfc], R0 ;  /* 0x0000fc0001007387 */ /* 0x0001e20000100800 */
[----:B------:R-:W-:-:S03]  /*1ecf0*/  LOP3.LUT R18, R3, 0xffff, RZ, 0xc0, !PT ;  /* 0x0000ffff03127812 */ /* 0x000fc600078ec0ff */
[----:B0-----:R-:W3:Y:S04]  /*1ed00*/  LDL.LU R0, [R1+0x34] ;  /* 0x0000340001007983 */ /* 0x001ee80000300800 */
[----:B------:R-:W3:Y:S04]  /*1ed10*/  LDL.LU R12, [R1+0x2c] ;  /* 0x00002c00010c7983 */ /* 0x000ee80000300800 */
[----:B------:R0:W-:Y:S01]  /*1ed20*/  STL [R1+0xf8], R14 ;  /* 0x0000f80e01007387 */ /* 0x0001e20000100800 */
[----:B------:R-:W-:-:S03]  /*1ed30*/  LOP3.LUT R27, R27, 0xffff, RZ, 0xc0, !PT ;  /* 0x0000ffff1b1b7812 */ /* 0x000fc600078ec0ff */
[----:B------:R-:W3:Y:S01]  /*1ed40*/  LDL.LU R3, [R1+0x14] ;  /* 0x0000140001037983 */ /* 0x000ee20000300800 */
[----:B0-----:R-:W-:Y:S02]  /*1ed50*/  PRMT R14, R20, 0x5410, R15 ;  /* 0x00005410140e7816 */ /* 0x001fe4000000000f */
[----:B------:R-:W-:-:S03]  /*1ed60*/  LOP3.LUT R28, R28, 0xffff, RZ, 0xc0, !PT ;  /* 0x0000ffff1c1c7812 */ /* 0x000fc600078ec0ff */
[----:B------:R5:W-:Y:S01]  /*1ed70*/  STL [R1+0xf0], R14 ;  /* 0x0000f00e01007387 */ /* 0x000be20000100800 */
[----:B------:R-:W-:-:S03]  /*1ed80*/  LOP3.LUT R15, R22, 0xffff, RZ, 0xc0, !PT ;  /* 0x0000ffff160f7812 */ /* 0x000fc600078ec0ff */
[----:B------:R0:W-:Y:S04]  /*1ed90*/  STL [R1+0x7c], R18 ;  /* 0x00007c1201007387 */ /* 0x0001e80000100800 */
[----:B------:R-:W-:Y:S01]  /*1eda0*/  STL [R1+0x68], R27 ;  /* 0x0000681b01007387 */ /* 0x000fe20000100800 */
[----:B-----5:R-:W-:Y:S02]  /*1edb0*/  LOP3.LUT R14, R17, 0xffff, RZ, 0xc0, !PT ;  /* 0x0000ffff110e7812 */ /* 0x020fe400078ec0ff */
[----:B--2---:R-:W-:-:S03]  /*1edc0*/  LOP3.LUT R20, R13, 0xffff, RZ, 0xc0, !PT ;  /* 0x0000ffff0d147812 */ /* 0x004fc600078ec0ff */
[----:B------:R-:W-:Y:S01]  /*1edd0*/  STL [R1+0x1c], R14 ;  /* 0x00001c0e01007387 */ /* 0x000fe20000100800 */
[----:B----4-:R-:W-:-:S03]  /*1ede0*/  LOP3.LUT R22, R16, 0xffff, RZ, 0xc0, !PT ;  /* 0x0000ffff10167812 */ /* 0x010fc600078ec0ff */
[----:B------:R1:W-:Y:S04]  /*1edf0*/  STL [R1+0x4], R20 ;  /* 0x0000041401007387 */ /* 0x0003e80000100800 */
[----:B------:R2:W-:Y:S04]  /*1ee00*/  STL [R1], R28 ;  /* 0x0000001c01007387 */ /* 0x0005e80000100800 */
[----:B------:R-:W-:Y:S04]  /*1ee10*/  STL [R1+0x5c], R15 ;  /* 0x00005c0f01007387 */ /* 0x000fe80000100800 */
[----:B------:R-:W4:Y:S01]  /*1ee20*/  LDL.LU R16, [R1+0xab8] ;  /* 0x000ab80001107983 */ /* 0x000f220000300800 */
[----:B------:R-:W-:-:S02]  /*1ee30*/  LOP3.LUT R10, R10, 0xffff, RZ, 0xc0, !PT ;  /* 0x0000ffff0a0a7812 */ /* 0x000fc400078ec0ff */
[----:B---3--:R-:W-:Y:S02]  /*1ee40*/  LOP3.LUT R17, R21, 0xffff, RZ, 0xc0, !PT ;  /* 0x0000ffff15117812 */ /* 0x008fe400078ec0ff */
[----:B------:R-:W-:Y:S01]  /*1ee50*/  LOP3.LUT R29, R29, 0xffff, RZ, 0xc0, !PT ;  /* 0x0000ffff1d1d7812 */ /* 0x000fe200078ec0ff */
[----:B------:R-:W-:Y:S01]  /*1ee60*/  STL [R1+0x4c], R10 ;  /* 0x00004c0a01007387 */ /* 0x000fe20000100800 */
[----:B------:R-:W-:Y:S02]  /*1ee70*/  LOP3.LUT R24, R24, 0xffff, RZ, 0xc0, !PT ;  /* 0x0000ffff18187812 */ /* 0x000fe400078ec0ff */
[----:B------:R-:W-:Y:S01]  /*1ee80*/  LOP3.LUT R23, R23, 0xffff, RZ, 0xc0, !PT ;  /* 0x0000ffff17177812 */ /* 0x000fe200078ec0ff */
[----:B------:R-:W-:Y:S01]  /*1ee90*/  STL [R1+0x3c], R22 ;  /* 0x00003c1601007387 */ /* 0x000fe20000100800 */
[----:B------:R-:W-:-:S03]  /*1eea0*/  PRMT R13, R29, 0x3340, R1 ;  /* 0x000033401d0d7816 */ /* 0x000fc60000000001 */
[----:B------:R3:W-:Y:S01]  /*1eeb0*/  STL [R1+0x38], R17 ;  /* 0x0000381101007387 */ /* 0x0007e20000100800 */
[----:B0-----:R-:W-:Y:S02]  /*1eec0*/  PRMT R18, R18, 0x3340, R27 ;  /* 0x0000334012127816 */ /* 0x001fe4000000001b */
[----:B-1----:R-:W-:Y:S01]  /*1eed0*/  PRMT R20, R20, 0x3340, R28 ;  /* 0x0000334014147816 */ /* 0x002fe2000000001c */
[----:B------:R-:W5:Y:S04]  /*1eee0*/  LDL.LU R27, [R1+0xab4] ;  /* 0x000ab400011b7983 */ /* 0x000f680000300800 */
[----:B--2---:R-:W2:Y:S01]  /*1eef0*/  LDL.LU R28, [R1+0xab0] ;  /* 0x000ab000011c7983 */ /* 0x004ea20000300800 */
[----:B----4-:R-:W-:Y:S02]  /*1ef00*/  PRMT R16, R17, 0x3340, R16 ;  /* 0x0000334011107816 */ /* 0x010fe40000000010 */
[----:B---3--:R-:W-:-:S04]  /*1ef10*/  PRMT R17, R24, 0x3340, R23 ;  /* 0x0000334018117816 */ /* 0x008fc80000000017 */
[----:B------:R-:W-:Y:S02]  /*1ef20*/  PRMT R17, R17, 0x5410, R13 ;  /* 0x0000541011117816 */ /* 0x000fe4000000000d */
[----:B------:R-:W3:Y:S01]  /*1ef30*/  LDL.LU R13, [R1+0x20] ;  /* 0x00002000010d7983 */ /* 0x000ee20000300800 */
[--C-:B------:R-:W-:Y:S02]  /*1ef40*/  PRMT R14, R14, 0x3340, R1.reuse ;  /* 0x000033400e0e7816 */ /* 0x100fe40000000001 */
[----:B------:R-:W-:Y:S02]  /*1ef50*/  PRMT R15, R15, 0x3340, R1 ;  /* 0x000033400f0f7816 */ /* 0x000fe40000000001 */
[----:B------:R-:W-:Y:S02]  /*1ef60*/  PRMT R21, R10, 0x3340, R22 ;  /* 0x000033400a157816 */ /* 0x000fe40000000016 */
[----:B------:R-:W-:Y:S01]  /*1ef70*/  PRMT R10, R18, 0x5410, R14 ;  /* 0x00005410120a7816 */ /* 0x000fe2000000000e */
[----:B------:R-:W-:Y:S01]  /*1ef80*/  STL [R1+0xe8], R17 ;  /* 0x0000e81101007387 */ /* 0x000fe20000100800 */
[----:B------:R-:W-:-:S03]  /*1ef90*/  PRMT R14, R20, 0x5410, R15 ;  /* 0x00005410140e7816 */ /* 0x000fc6000000000f */
[----:B------:R-:W4:Y:S04]  /*1efa0*/  LDL.LU R22, [R1+0x28] ;  /* 0x0000280001167983 */ /* 0x000f280000300800 */
[----:B------:R0:W-:Y:S01]  /*1efb0*/  STL [R1+0xdc], R10 ;  /* 0x0000dc0a01007387 */ /* 0x0001e20000100800 */
[----:B------:R-:W-:-:S03]  /*1efc0*/  LOP3.LUT R20, R0, 0xffff, RZ, 0xc0, !PT ;  /* 0x0000ffff00147812 */ /* 0x000fc600078ec0ff */
[----:B0-----:R-:W4:Y:S04]  /*1efd0*/  LDL.LU R10, [R1+0x10] ;  /* 0x00001000010a7983 */ /* 0x001f280000300800 */
[----:B------:R0:W-:Y:S01]  /*1efe0*/  STL [R1+0xd4], R14 ;  /* 0x0000d40e01007387 */ /* 0x0001e20000100800 */
[----:B--2---:R-:W-:Y:S02]  /*1eff0*/  LOP3.LUT R15, R28, 0xffff, RZ, 0xc0, !PT ;  /* 0x0000ffff1c0f7812 */ /* 0x004fe400078ec0ff */
[----:B------:R-:W-:Y:S02]  /*1f000*/  LOP3.LUT R7, R7, 0xffff, RZ, 0xc0, !PT ;  /* 0x0000ffff07077812 */ /* 0x000fe400078ec0ff */
[----:B0-----:R-:W-:Y:S02]  /*1f010*/  PRMT R14, R21, 0x5410, R16 ;  /* 0x00005410150e7816 */ /* 0x001fe40000000010 */
[----:B------:R-:W-:-:S03]  /*1f020*/  LOP3.LUT R21, R12, 0xffff, RZ, 0xc0, !PT ;  /* 0x0000ffff0c157812 */ /* 0x000fc600078ec0ff */
[----:B------:R0:W-:Y:S01]  /*1f030*/  STL [R1+0xd0], R14 ;  /* 0x0000d00e01007387 */ /* 0x0001e20000100800 */
[----:B------:R-:W-:Y:S02]  /*1f040*/  LOP3.LUT R18, R25, 0xffff, RZ, 0xc0, !PT ;  /* 0x0000ffff19127812 */ /* 0x000fe400078ec0ff */
[----:B------:R-:W-:Y:S01]  /*1f050*/  LOP3.LUT R28, R5, 0xffff, RZ, 0xc0, !PT ;  /* 0x0000ffff051c7812 */ /* 0x000fe200078ec0ff */
[----:B------:R-:W2:Y:S01]  /*1f060*/  LDL.LU R12, [R1+0xc] ;  /* 0x00000c00010c7983 */ /* 0x000ea20000300800 */
[----:B-----5:R-:W-:Y:S02]  /*1f070*/  LOP3.LUT R16, R27, 0xffff, RZ, 0xc0, !PT ;  /* 0x0000ffff1b107812 */ /* 0x020fe400078ec0ff */
[----:B------:R-:W-:Y:S01]  /*1f080*/  PRMT R25, R20, 0x3340, R21 ;  /* 0x0000334014197816 */ /* 0x000fe20000000015 */
[----:B------:R-:W5:Y:S01]  /*1f090*/  LDL.LU R0, [R1+0x8] ;  /* 0x0000080001007983 */ /* 0x000f620000300800 */
[----:B0-----:R-:W-:Y:S02]  /*1f0a0*/  LOP3.LUT R14, R3, 0xffff, RZ, 0xc0, !PT ;  /* 0x0000ffff030e7812 */ /* 0x001fe400078ec0ff */
[----:B------:R-:W-:-:S02]  /*1f0b0*/  LOP3.LUT R3, R2, 0xffff, RZ, 0xc0, !PT ;  /* 0x0000ffff02037812 */ /* 0x000fc400078ec0ff */
[----:B------:R-:W-:Y:S01]  /*1f0c0*/  LOP3.LUT R27, R6, 0xffff, RZ, 0xc0, !PT ;  /* 0x0000ffff061b7812 */ /* 0x000fe200078ec0ff */
[----:B------:R-:W-:Y:S04]  /*1f0d0*/  STL [R1+0x84], R7 ;  /* 0x0000840701007387 */ /* 0x000fe80000100800 */
[----:B------:R0:W-:Y:S04]  /*1f0e0*/  STL [R1+0x64], R28 ;  /* 0x0000641c01007387 */ /* 0x0001e80000100800 */
[----:B------:R1:W-:Y:S04]  /*1f0f0*/  STL [R1+0x60], R3 ;  /* 0x0000600301007387 */ /* 0x0003e80000100800 */
[----:B------:R-:W-:Y:S01]  /*1f100*/  STL [R1+0x20], R27 ;  /* 0x0000201b01007387 */ /* 0x000fe20000100800 */
[----:B0-----:R-:W-:-:S03]  /*1f110*/  PRMT R28, R28, 0x3340, R3 ;  /* 0x000033401c1c7816 */ /* 0x001fc60000000003 */
[----:B-1----:R-:W5:Y:S01]  /*1f120*/  LDL.LU R3, [R1+0xaac] ;  /* 0x000aac0001037983 */ /* 0x002f620000300800 */
[----:B---3--:R-:W-:-:S04]  /*1f130*/  LOP3.LUT R13, R13, 0xffff, RZ, 0xc0, !PT ;  /* 0x0000ffff0d0d7812 */ /* 0x008fc800078ec0ff */
[----:B------:R-:W-:-:S04]  /*1f140*/  PRMT R2, R13, 0x3340, R1 ;  /* 0x000033400d027816 */ /* 0x000fc80000000001 */
[----:B------:R-:W-:Y:S02]  /*1f150*/  PRMT R2, R25, 0x5410, R2 ;  /* 0x0000541019027816 */ /* 0x000fe40000000002 */
[----:B------:R-:W3:Y:S04]  /*1f160*/  LDL.LU R25, [R1+0x30] ;  /* 0x0000300001197983 */ /* 0x000ee80000300800 */
[----:B------:R0:W-:Y:S04]  /*1f170*/  STL [R1+0xb0], R2 ;  /* 0x0000b00201007387 */ /* 0x0001e80000100800 */
[----:B0-----:R-:W3:Y:S01]  /*1f180*/  LDL.LU R2, [R1+0x18] ;  /* 0x0000180001027983 */ /* 0x001ee20000300800 */
[----:B------:R-:W-:-:S02]  /*1f190*/  LOP3.LUT R17, R26, 0xffff, RZ, 0xc0, !PT ;  /* 0x0000ffff1a117812 */ /* 0x000fc400078ec0ff */
[--C-:B------:R-:W-:Y:S02]  /*1f1a0*/  PRMT R6, R7, 0x3340, R1.reuse ;  /* 0x0000334007067816 */ /* 0x100fe40000000001 */
[--C-:B------:R-:W-:Y:S02]  /*1f1b0*/  PRMT R5, R16, 0x3340, R1.reuse ;  /* 0x0000334010057816 */ /* 0x100fe40000000001 */
[----:B------:R-:W-:Y:S02]  /*1f1c0*/  PRMT R7, R27, 0x3340, R1 ;  /* 0x000033401b077816 */ /* 0x000fe40000000001 */
[----:B------:R-:W-:Y:S02]  /*1f1d0*/  PRMT R26, R14, 0x3340, R15 ;  /* 0x000033400e1a7816 */ /* 0x000fe4000000000f */
[----:B------:R-:W-:Y:S02]  /*1f1e0*/  PRMT R27, R17, 0x3340, R18 ;  /* 0x00003340111b7816 */ /* 0x000fe40000000012 */
[----:B------:R-:W-:-:S02]  /*1f1f0*/  PRMT R26, R26, 0x5410, R5 ;  /* 0x000054101a1a7816 */ /* 0x000fc40000000005 */
[----:B------:R-:W-:Y:S02]  /*1f200*/  PRMT R6, R27, 0x5410, R6 ;  /* 0x000054101b067816 */ /* 0x000fe40000000006 */
[----:B------:R-:W-:Y:S01]  /*1f210*/  PRMT R5, R28, 0x5410, R7 ;  /* 0x000054101c057816 */ /* 0x000fe20000000007 */
[----:B------:R-:W-:Y:S01]  /*1f220*/  STL [R1+0xa8], R26 ;  /* 0x0000a81a01007387 */ /* 0x000fe20000100800 */
[----:B----4-:R-:W-:-:S03]  /*1f230*/  LOP3.LUT R22, R22, 0xffff, RZ, 0xc0, !PT ;  /* 0x0000ffff16167812 */ /* 0x010fc600078ec0ff */
[----:B------:R-:W-:Y:S01]  /*1f240*/  STL [R1+0xa4], R6 ;  /* 0x0000a40601007387 */ /* 0x000fe20000100800 */
[----:B------:R-:W-:Y:S02]  /*1f250*/  LOP3.LUT R10, R10, 0xffff, RZ, 0xc0, !PT ;  /* 0x0000ffff0a0a7812 */ /* 0x000fe400078ec0ff */
[----:B--2---:R-:W-:Y:S01]  /*1f260*/  LOP3.LUT R12, R12, 0xffff, RZ, 0xc0, !PT ;  /* 0x0000ffff0c0c7812 */ /* 0x004fe200078ec0ff */
[----:B------:R5:W-:Y:S01]  /*1f270*/  STL [R1+0xa0], R5 ;  /* 0x0000a00501007387 */ /* 0x000be20000100800 */
[----:B------:R-:W-:Y:S02]  /*1f280*/  LOP3.LUT R27, R4, 0xffff, RZ, 0xc0, !PT ;  /* 0x0000ffff041b7812 */ /* 0x000fe400078ec0ff */
[----:B-----5:R-:W-:Y:S02]  /*1f290*/  LOP3.LUT R5, R0, 0xffff, RZ, 0xc0, !PT ;  /* 0x0000ffff00057812 */ /* 0x020fe400078ec0ff */
[----:B------:R-:W-:Y:S02]  /*1f2a0*/  LOP3.LUT R26, R3, 0xffff, RZ, 0xc0, !PT ;  /* 0x0000ffff031a7812 */ /* 0x000fe400078ec0ff */
[----:B---3--:R-:W-:-:S05]  /*1f2b0*/  LOP3.LUT R7, R25, 0xffff, RZ, 0xc0, !PT ;  /* 0x0000ffff19077812 */ /* 0x008fca00078ec0ff */
[----:B------:R0:W-:Y:S04]  /*1f2c0*/  STL [R1+0x94], R7 ;  /* 0x0000940701007387 */ /* 0x0001e80000100800 */
[----:B------:R1:W-:Y:S01]  /*1f2d0*/  STL [R1+0x90], R22 ;  /* 0x0000901601007387 */ /* 0x0003e20000100800 */
[----:B------:R-:W-:Y:S02]  /*1f2e0*/  LOP3.LUT R6, R2, 0xffff, RZ, 0xc0, !PT ;  /* 0x0000ffff02067812 */ /* 0x000fe400078ec0ff */
[----:B------:R-:W-:-:S03]  /*1f2f0*/  LOP3.LUT R2, R19, 0xffff, RZ, 0xc0, !PT ;  /* 0x0000ffff13027812 */ /* 0x000fc600078ec0ff */
[----:B------:R-:W-:Y:S04]  /*1f300*/  STL [R1+0x8c], R6 ;  /* 0x00008c0601007387 */ /* 0x000fe80000100800 */
[----:B------:R-:W2:Y:S04]  /*1f310*/  LDL.LU R28, [R1+0x48] ;  /* 0x00004800011c7983 */ /* 0x000ea80000300800 */
[----:B------:R-:W-:Y:S04]  /*1f320*/  STL [R1+0x88], R10 ;  /* 0x0000880a01007387 */ /* 0x000fe80000100800 */
[----:B------:R-:W-:Y:S04]  /*1f330*/  STL [R1+0x18], R12 ;  /* 0x0000180c01007387 */ /* 0x000fe80000100800 */
[----:B------:R-:W-:Y:S01]  /*1f340*/  STL [R1+0xbc], R5 ;  /* 0x0000bc0501007387 */ /* 0x000fe20000100800 */
[----:B0-----:R-:W-:-:S03]  /*1f350*/  PRMT R7, R7, 0x3340, R22 ;  /* 0x0000334007077816 */ /* 0x001fc60000000016 */
[----:B------:R-:W3:Y:S04]  /*1f360*/  LDL.LU R25, [R1+0x44] ;  /* 0x0000440001197983 */ /* 0x000ee80000300800 */
[----:B------:R-:W-:Y:S04]  /*1f370*/  STL [R1+0xb8], R26 ;  /* 0x0000b81a01007387 */ /* 0x000fe80000100800 */
[----:B------:R-:W-:Y:S04]  /*1f380*/  STL [R1+0xb4], R27 ;  /* 0x0000b41b01007387 */ /* 0x000fe80000100800 */
[----:B------:R0:W-:Y:S04]  /*1f390*/  STL [R1+0x14], R2 ;  /* 0x0000140201007387 */ /* 0x0001e80000100800 */
[----:B-1----:R-:W4:Y:S01]  /*1f3a0*/  LDL.LU R22, [R1+0xaa8] ;  /* 0x000aa80001167983 */ /* 0x002f220000300800 */
[----:B------:R-:W-:-:S02]  /*1f3b0*/  LOP3.LUT R9, R9, 0xffff, RZ, 0xc0, !PT ;  /* 0x0000ffff09097812 */ /* 0x000fc400078ec0ff */
[----:B------:R-:W-:Y:S02]  /*1f3c0*/  LOP3.LUT R11, R11, 0xffff, RZ, 0xc0, !PT ;  /* 0x0000ffff0b0b7812 */ /* 0x000fe400078ec0ff */
[--C-:B------:R-:W-:Y:S02]  /*1f3d0*/  PRMT R3, R6, 0x3340, R1.reuse ;  /* 0x0000334006037816 */ /* 0x100fe40000000001 */
[----:B0-----:R-:W-:Y:S02]  /*1f3e0*/  PRMT R2, R2, 0x3340, R1 ;  /* 0x0000334002027816 */ /* 0x001fe40000000001 */
[----:B------:R-:W-:Y:S02]  /*1f3f0*/  PRMT R6, R9, 0x3340, R11 ;  /* 0x0000334009067816 */ /* 0x000fe4000000000b */
[----:B------:R-:W-:Y:S02]  /*1f400*/  LOP3.LUT R0, R8, 0xffff, RZ, 0xc0, !PT ;  /* 0x0000ffff08007812 */ /* 0x000fe400078ec0ff */
[----:B------:R-:W-:-:S02]  /*1f410*/  PRMT R8, R10, 0x3340, R12 ;  /* 0x000033400a087816 */ /* 0x000fc4000000000c */
[----:B------:R-:W5:Y:S01]  /*1f420*/  LDL.LU R12, [R1+0xaa4] ;  /* 0x000aa400010c7983 */ /* 0x000f620000300800 */
[----:B------:R-:W-:Y:S02]  /*1f430*/  PRMT R6, R6, 0x5410, R2 ;  /* 0x0000541006067816 */ /* 0x000fe40000000002 */
[----:B------:R-:W-:Y:S01]  /*1f440*/  PRMT R19, R26, 0x3340, R27 ;  /* 0x000033401a137816 */ /* 0x000fe2000000001b */
[----:B------:R-:W2:Y:S04]  /*1f450*/  LDL.LU R10, [R1+0xaa0] ;  /* 0x000aa000010a7983 */ /* 0x000ea80000300800 */
[----:B------:R-:W3:Y:S04]  /*1f460*/  LDL.LU R27, [R1+0x40] ;  /* 0x00004000011b7983 */ /* 0x000ee80000300800 */
[----:B------:R-:W3:Y:S04]  /*1f470*/  LDL.LU R26, [R1+0x78] ;  /* 0x00007800011a7983 */ /* 0x000ee80000300800 */
[----:B------:R-:W3:Y:S04]  /*1f480*/  LDL.LU R2, [R1+0x58] ;  /* 0x0000580001027983 */ /* 0x000ee80000300800 */
[----:B------:R0:W-:Y:S01]  /*1f490*/  STL [R1+0x80], R6 ;  /* 0x0000800601007387 */ /* 0x0001e20000100800 */
[----:B------:R-:W-:-:S02]  /*1f4a0*/  PRMT R4, R5, 0x3340, R1 ;  /* 0x0000334005047816 */ /* 0x000fc40000000001 */
[----:B------:R-:W-:Y:S02]  /*1f4b0*/  PRMT R5, R0, 0x3340, R1 ;  /* 0x0000334000057816 */ /* 0x000fe40000000001 */
[----:B0-----:R-:W-:Y:S02]  /*1f4c0*/  PRMT R6, R7, 0x5410, R3 ;  /* 0x0000541007067816 */ /* 0x001fe40000000003 */
[----:B------:R-:W3:Y:S04]  /*1f4d0*/  LDL.LU R3, [R1+0x54] ;  /* 0x0000540001037983 */ /* 0x000ee80000300800 */
[----:B------:R-:W3:Y:S04]  /*1f4e0*/  LDL.LU R7, [R1+0x50] ;  /* 0x0000500001077983 */ /* 0x000ee80000300800 */
[----:B------:R0:W-:Y:S02]  /*1f4f0*/  STL [R1+0xcc], R6 ;  /* 0x0000cc0601007387 */ /* 0x0001e40000100800 */
[----:B0-----:R-:W-:-:S02]  /*1f500*/  PRMT R6, R8, 0x5410, R4 ;  /* 0x0000541008067816 */ /* 0x001fc40000000004 */
[----:B------:R-:W-:Y:S02]  /*1f510*/  PRMT R4, R19, 0x5410, R5 ;  /* 0x0000541013047816 */ /* 0x000fe40000000005 */
[----:B------:R-:W3:Y:S04]  /*1f520*/  LDL.LU R19, [R1+0x6c] ;  /* 0x00006c0001137983 */ /* 0x000ee80000300800 */
[----:B------:R4:W-:Y:S04]  /*1f530*/  STL [R1+0xc8], R6 ;  /* 0x0000c80601007387 */ /* 0x0009e80000100800 */
[----:B------:R-:W-:Y:S01]  /*1f540*/  STL [R1+0xc0], R4 ;  /* 0x0000c00401007387 */ /* 0x000fe20000100800 */
[----:B----4-:R-:W-:-:S03]  /*1f550*/  LOP3.LUT R6, R22, 0xffff, RZ, 0xc0, !PT ;  /* 0x0000ffff16067812 */ /* 0x010fc600078ec0ff */
[----:B------:R-:W4:Y:S04]  /*1f560*/  LDL.LU R22, [R1+0x74] ;  /* 0x0000740001167983 */ /* 0x000f280000300800 */
[----:B------:R0:W-:Y:S01]  /*1f570*/  STL [R1+0xc4], R6 ;  /* 0x0000c40601007387 */ /* 0x0001e20000100800 */
[----:B-----5:R-:W-:Y:S02]  /*1f580*/  LOP3.LUT R12, R12, 0xffff, RZ, 0xc0, !PT ;  /* 0x0000ffff0c0c7812 */ /* 0x020fe400078ec0ff */
[----:B--2---:R-:W-:Y:S02]  /*1f590*/  LOP3.LUT R10, R10, 0xffff, RZ, 0xc0, !PT ;  /* 0x0000ffff0a0a7812 */ /* 0x004fe400078ec0ff */
[----:B0-----:R-:W-:Y:S02]  /*1f5a0*/  PRMT R6, R6, 0x3340, R1 ;  /* 0x0000334006067816 */ /* 0x001fe40000000001 */
[----:B------:R-:W-:-:S02]  /*1f5b0*/  SHF.R.U32.HI R5, RZ, 0x8, R28 ;  /* 0x00000008ff057819 */ /* 0x000fc4000001161c */
[----:B---3--:R-:W-:-:S04]  /*1f5c0*/  SHF.R.U32.HI R2, RZ, 0x8, R2 ;  /* 0x00000008ff027819 */ /* 0x008fc80000011602 */
[----:B------:R-:W-:Y:S02]  /*1f5d0*/  LOP3.LUT R2, R2, 0xffff, RZ, 0xc0, !PT ;  /* 0x0000ffff02027812 */ /* 0x000fe400078ec0ff */
[----:B------:R-:W-:Y:S02]  /*1f5e0*/  SHF.R.U32.HI R8, RZ, 0x8, R25 ;  /* 0x00000008ff087819 */ /* 0x000fe40000011619 */
[----:B------:R-:W-:Y:S02]  /*1f5f0*/  SHF.R.U32.HI R3, RZ, 0x8, R3 ;  /* 0x00000008ff037819 */ /* 0x000fe40000011603 */
[----:B------:R-:W-:Y:S02]  /*1f600*/  SHF.R.U32.HI R4, RZ, 0x8, R7 ;  /* 0x00000008ff047819 */ /* 0x000fe40000011607 */
[----:B------:R-:W-:Y:S02]  /*1f610*/  PRMT R7, R10, 0x3340, R12 ;  /* 0x000033400a077816 */ /* 0x000fe4000000000c */
[----:B------:R-:W-:-:S02]  /*1f620*/  LOP3.LUT R3, R3, 0xffff, RZ, 0xc0, !PT ;  /* 0x0000ffff03037812 */ /* 0x000fc400078ec0ff */
[----:B------:R-:W-:Y:S02]  /*1f630*/  PRMT R7, R7, 0x5410, R6 ;  /* 0x0000541007077816 */ /* 0x000fe40000000006 */
[----:B------:R-:W-:Y:S01]  /*1f640*/  PRMT R2, R2, 0x3340, R3 ;  /* 0x0000334002027816 */ /* 0x000fe20000000003 */
[----:B------:R-:W2:Y:S01]  /*1f650*/  LDL.LU R6, [R1+0x4] ;  /* 0x0000040001067983 */ /* 0x000ea20000300800 */
[----:B------:R-:W-:Y:S02]  /*1f660*/  LOP3.LUT R4, R4, 0xffff, RZ, 0xc0, !PT ;  /* 0x0000ffff04047812 */ /* 0x000fe400078ec0ff */
[----:B------:R-:W-:Y:S01]  /*1f670*/  LOP3.LUT R8, R8, 0xffff, RZ, 0xc0, !PT ;  /* 0x0000ffff08087812 */ /* 0x000fe200078ec0ff */
[----:B------:R-:W-:Y:S01]  /*1f680*/  STL [R1+0x98], R7 ;  /* 0x0000980701007387 */ /* 0x000fe20000100800 */
[----:B------:R-:W-:-:S03]  /*1f690*/  LOP3.LUT R5, R5, 0xffff, RZ, 0xc0, !PT ;  /* 0x0000ffff05057812 */ /* 0x000fc600078ec0ff */
[----:B------:R-:W3:Y:S01]  /*1f6a0*/  LDL.LU R25, [R1] ;  /* 0x0000000001197983 */ /* 0x000ee20000300800 */
[----:B------:R-:W-:-:S03]  /*1f6b0*/  PRMT R28, R4, 0x3340, R1 ;  /* 0x00003340041c7816 */ /* 0x000fc60000000001 */
[----:B------:R-:W-:Y:S01]  /*1f6c0*/  STL [R1+0x48], R2 ;  /* 0x0000480201007387 */ /* 0x000fe20000100800 */
[----:B------:R-:W-:Y:S02]  /*1f6d0*/  PRMT R3, R5, 0x3340, R8 ;  /* 0x0000334005037816 */ /* 0x000fe40000000008 */
[----:B------:R-:W-:Y:S01]  /*1f6e0*/  SHF.R.U32.HI R5, RZ, 0x8, R27 ;  /* 0x00000008ff057819 */ /* 0x000fe2000001161b */
[----:B------:R0:W-:Y:S04]  /*1f6f0*/  STL [R1+0xa6c], R28 ;  /* 0x000a6c1c01007387 */ /* 0x0001e80000100800 */
[----:B------:R-:W5:Y:S04]  /*1f700*/  LDL.LU R8, [R1+0x1c] ;  /* 0x00001c0001087983 */ /* 0x000f680000300800 */
[----:B------:R1:W-:Y:S04]  /*1f710*/  STL [R1+0x70], R3 ;  /* 0x0000700301007387 */ /* 0x0003e80000100800 */
[----:B0-----:R-:W2:Y:S04]  /*1f720*/  LDL.LU R28, [R1+0x5c] ;  /* 0x00005c00011c7983 */ /* 0x001ea80000300800 */
[----:B------:R-:W3:Y:S01]  /*1f730*/  LDL.LU R7, [R1+0x4c] ;  /* 0x00004c0001077983 */ /* 0x000ee20000300800 */
[----:B-1----:R-:W-:-:S02]  /*1f740*/  SHF.R.U32.HI R3, RZ, 0x8, R19 ;  /* 0x00000008ff037819 */ /* 0x002fc40000011613 */
[----:B----4-:R-:W-:Y:S02]  /*1f750*/  SHF.R.U32.HI R2, RZ, 0x8, R22 ;  /* 0x00000008ff027819 */ /* 0x010fe40000011616 */
[----:B------:R-:W4:Y:S02]  /*1f760*/  LDL.LU R22, [R1+0x3c] ;  /* 0x00003c0001167983 */ /* 0x000f240000300800 */
[----:B------:R-:W-:Y:S02]  /*1f770*/  LOP3.LUT R27, R2, 0xffff, RZ, 0xc0, !PT ;  /* 0x0000ffff021b7812 */ /* 0x000fe400078ec0ff */
[----:B------:R-:W4:Y:S02]  /*1f780*/  LDL.LU R19, [R1+0x38] ;  /* 0x0000380001137983 */ /* 0x000f240000300800 */
[----:B------:R-:W-:Y:S02]  /*1f790*/  PRMT R27, R27, 0x3340, R1 ;  /* 0x000033401b1b7816 */ /* 0x000fe40000000001 */
[----:B------:R-:W-:-:S02]  /*1f7a0*/  LOP3.LUT R2, R5, 0xffff, RZ, 0xc0, !PT ;  /* 0x0000ffff05027812 */ /* 0x000fc400078ec0ff */
[----:B------:R-:W3:Y:S04]  /*1f7b0*/  LDL.LU R5, [R1+0x68] ;  /* 0x0000680001057983 */ /* 0x000ee80000300800 */
[----:B------:R0:W-:Y:S04]  /*1f7c0*/  STL [R1+0xa70], R27 ;  /* 0x000a701b01007387 */ /* 0x0001e80000100800 */
[----:B0-----:R-:W4:Y:S01]  /*1f7d0*/  LDL.LU R27, [R1+0x7c] ;  /* 0x00007c00011b7983 */ /* 0x001f220000300800 */
[----:B------:R-:W-:Y:S02]  /*1f7e0*/  SHF.R.U32.HI R4, RZ, 0x8, R26 ;  /* 0x00000008ff047819 */ /* 0x000fe4000001161a */
[----:B------:R-:W-:-:S02]  /*1f7f0*/  SHF.R.U32.HI R24, RZ, 0x8, R24 ;  /* 0x00000008ff187819 */ /* 0x000fc40000011618 */
[----:B------:R-:W-:Y:S02]  /*1f800*/  SHF.R.U32.HI R23, RZ, 0x8, R23 ;  /* 0x00000008ff177819 */ /* 0x000fe40000011617 */
[----:B------:R-:W-:Y:S02]  /*1f810*/  LOP3.LUT R4, R4, 0xffff, RZ, 0xc0, !PT ;  /* 0x0000ffff04047812 */ /* 0x000fe400078ec0ff */
[----:B------:R-:W-:Y:S02]  /*1f820*/  LOP3.LUT R3, R3, 0xffff, RZ, 0xc0, !PT ;  /* 0x0000ffff03037812 */ /* 0x000fe400078ec0ff */
[----:B------:R-:W-:Y:S02]  /*1f830*/  LOP3.LUT R23, R23, 0xffff, RZ, 0xc0, !PT ;  /* 0x0000ffff17177812 */ /* 0x000fe400078ec0ff */
[----:B------:R-:W-:Y:S02]  /*1f840*/  LOP3.LUT R24, R24, 0xffff, RZ, 0xc0, !PT ;  /* 0x0000ffff18187812 */ /* 0x000fe400078ec0ff */
[----:B------:R-:W-:-:S02]  /*1f850*/  PRMT R26, R4, 0x3340, R1 ;  /* 0x00003340041a7816 */ /* 0x000fc40000000001 */
[----:B------:R-:W-:Y:S02]  /*1f860*/  PRMT R2, R3, 0x3340, R2 ;  /* 0x0000334003027816 */ /* 0x000fe40000000002 */
[----:B------:R-:W-:Y:S01]  /*1f870*/  PRMT R3, R24, 0x3340, R23 ;  /* 0x0000334018037816 */ /* 0x000fe20000000017 */
[----:B------:R-:W-:Y:S01]  /*1f880*/  STL [R1+0xa74], R26 ;  /* 0x000a741a01007387 */ /* 0x000fe20000100800 */
[----:B------:R-:W-:-:S03]  /*1f890*/  SHF.R.U32.HI R29, RZ, 0x8, R29 ;  /* 0x00000008ff1d7819 */ /* 0x000fc6000001161d */
[----:B------:R-:W-:Y:S04]  /*1f8a0*/  STL [R1+0x34], R2 ;  /* 0x0000340201007387 */ /* 0x000fe80000100800 */
[----:B------:R3:W-:Y:S01]  /*1f8b0*/  STL [R1+0x50], R3 ;  /* 0x0000500301007387 */ /* 0x0007e20000100800 */
[----:B-----5:R-:W-:-:S04]  /*1f8c0*/  SHF.R.U32.HI R4, RZ, 0x8, R8 ;  /* 0x00000008ff047819 */ /* 0x020fc80000011608 */
[----:B------:R-:W-:-:S04]  /*1f8d0*/  LOP3.LUT R4, R4, 0xffff, RZ, 0xc0, !PT ;  /* 0x0000ffff04047812 */ /* 0x000fc800078ec0ff */
[----:B------:R-:W-:Y:S02]  /*1f8e0*/  PRMT R24, R4, 0x3340, R1 ;  /* 0x0000334004187816 */ /* 0x000fe40000000001 */
[----:B--2---:R-:W-:Y:S02]  /*1f8f0*/  SHF.R.U32.HI R23, RZ, 0x8, R28 ;  /* 0x00000008ff177819 */ /* 0x004fe4000001161c */
[----:B---3--:R-:W-:Y:S02]  /*1f900*/  SHF.R.U32.HI R3, RZ, 0x8, R5 ;  /* 0x00000008ff037819 */ /* 0x008fe40000011605 */
[----:B------:R-:W-:Y:S02]  /*1f910*/  SHF.R.U32.HI R5, RZ, 0x8, R6 ;  /* 0x00000008ff057819 */ /* 0x000fe40000011606 */
[----:B------:R-:W-:Y:S02]  /*1f920*/  SHF.R.U32.HI R6, RZ, 0x8, R25 ;  /* 0x00000008ff067819 */ /* 0x000fe40000011619 */
[----:B------:R-:W-:-:S02]  /*1f930*/  LOP3.LUT R25, R29, 0xffff, RZ, 0xc0, !PT ;  /* 0x0000ffff1d197812 */ /* 0x000fc400078ec0ff */
[----:B------:R-:W-:Y:S02]  /*1f940*/  LOP3.LUT R3, R3, 0xffff, RZ, 0xc0, !PT ;  /* 0x0000ffff03037812 */ /* 0x000fe400078ec0ff */
[----:B----4-:R-:W-:Y:S02]  /*1f950*/  SHF.R.U32.HI R2, RZ, 0x8, R27 ;  /* 0x00000008ff027819 */ /* 0x010fe4000001161b */
[----:B------:R-:W-:Y:S02]  /*1f960*/  PRMT R25, R25, 0x3340, R1 ;  /* 0x0000334019197816 */ /* 0x000fe40000000001 */
[----:B------:R-:W-:Y:S02]  /*1f970*/  LOP3.LUT R2, R2, 0xffff, RZ, 0xc0, !PT ;  /* 0x0000ffff02027812 */ /* 0x000fe400078ec0ff */
[----:B------:R-:W-:Y:S02]  /*1f980*/  LOP3.LUT R6, R6, 0xffff, RZ, 0xc0, !PT ;  /* 0x0000ffff06067812 */ /* 0x000fe400078ec0ff */
[----:B------:R-:W-:Y:S01]  /*1f990*/  PRMT R2, R2, 0x3340, R3 ;  /* 0x0000334002027816 */ /* 0x000fe20000000003 */
[----:B------:R-:W-:Y:S01]  /*1f9a0*/  STL [R1+0xa78], R25 ;  /* 0x000a781901007387 */ /* 0x000fe20000100800 */
[----:B------:R-:W-:-:S03]  /*1f9b0*/  LOP3.LUT R5, R5, 0xffff, RZ, 0xc0, !PT ;  /* 0x0000ffff05057812 */ /* 0x000fc600078ec0ff */
[----:B------:R-:W-:Y:S04]  /*1f9c0*/  STL [R1+0xa7c], R24 ;  /* 0x000a7c1801007387 */ /* 0x000fe80000100800 */
[----:B------:R0:W-:Y:S01]  /*1f9d0*/  STL [R1+0x28], R2 ;  /* 0x0000280201007387 */ /* 0x0001e20000100800 */
[----:B------:R-:W-:Y:S02]  /*1f9e0*/  SHF.R.U32.HI R29, RZ, 0x8, R22 ;  /* 0x00000008ff1d7819 */ /* 0x000fe40000011616 */
[----:B0-----:R-:W-:-:S05]  /*1f9f0*/  PRMT R2, R5, 0x3340, R6 ;  /* 0x0000334005027816 */ /* 0x001fca0000000006 */
[----:B------:R0:W-:Y:S04]  /*1fa00*/  STL [R1+0x30], R2 ;  /* 0x0000300201007387 */ /* 0x0001e80000100800 */
[----:B------:R-:W2:Y:S04]  /*1fa10*/  LDL.LU R6, [R1+0x84] ;  /* 0x0000840001067983 */ /* 0x000ea80000300800 */
[----:B------:R-:W3:Y:S04]  /*1fa20*/  LDL.LU R8, [R1+0x64] ;  /* 0x0000640001087983 */ /* 0x000ee80000300800 */
[----:B------:R-:W4:Y:S04]  /*1fa30*/  LDL.LU R28, [R1+0x60] ;  /* 0x00006000011c7983 */ /* 0x000f280000300800 */
[----:B------:R-:W5:Y:S01]  /*1fa40*/  LDL.LU R22, [R1+0x20] ;  /* 0x0000200001167983 */ /* 0x000f620000300800 */
[----:B------:R-:W-:-:S02]  /*1fa50*/  SHF.R.U32.HI R4, RZ, 0x8, R7 ;  /* 0x00000008ff047819 */ /* 0x000fc40000011607 */
[----:B------:R-:W-:Y:S02]  /*1fa60*/  SHF.R.U32.HI R19, RZ, 0x8, R19 ;  /* 0x00000008ff137819 */ /* 0x000fe40000011613 */
[----:B------:R-:W-:Y:S02]  /*1fa70*/  LOP3.LUT R23, R23, 0xffff, RZ, 0xc0, !PT ;  /* 0x0000ffff17177812 */ /* 0x000fe400078ec0ff */
[----:B------:R-:W-:Y:S02]  /*1fa80*/  SHF.R.U32.HI R3, RZ, 0x8, R20 ;  /* 0x00000008ff037819 */ /* 0x000fe40000011614 */
[----:B0-----:R-:W-:Y:S02]  /*1fa90*/  SHF.R.U32.HI R2, RZ, 0x8, R21 ;  /* 0x00000008ff027819 */ /* 0x001fe40000011615 */
[----:B------:R-:W-:Y:S02]  /*1faa0*/  LOP3.LUT R29, R29, 0xffff, RZ, 0xc0, !PT ;  /* 0x0000ffff1d1d7812 */ /* 0x000fe400078ec0ff */
[----:B------:R-:W-:-:S02]  /*1fab0*/  LOP3.LUT R4, R4, 0xffff, RZ, 0xc0, !PT ;  /* 0x0000ffff04047812 */ /* 0x000fc400078ec0ff */
[----:B------:R-:W-:Y:S02]  /*1fac0*/  LOP3.LUT R19, R19, 0xffff, RZ, 0xc0, !PT ;  /* 0x0000ffff13137812 */ /* 0x000fe400078ec0ff */
[----:B------:R-:W-:Y:S02]  /*1fad0*/  PRMT R23, R23, 0x3340, R1 ;  /* 0x0000334017177816 */ /* 0x000fe40000000001 */
[----:B------:R-:W-:Y:S02]  /*1fae0*/  LOP3.LUT R2, R2, 0xffff, RZ, 0xc0, !PT ;  /* 0x0000ffff02027812 */ /* 0x000fe400078ec0ff */
[----:B------:R-:W-:Y:S02]  /*1faf0*/  LOP3.LUT R3, R3, 0xffff, RZ, 0xc0, !PT ;  /* 0x0000ffff03037812 */ /* 0x000fe400078ec0ff */
[----:B------:R-:W-:Y:S02]  /*1fb00*/  PRMT R29, R4, 0x3340, R29 ;  /* 0x00003340041d7816 */ /* 0x000fe4000000001d */
[----:B------:R-:W-:Y:S01]  /*1fb10*/  PRMT R19, R19, 0x3340, R1 ;  /* 0x0000334013137816 */ /* 0x000fe20000000001 */
[----:B------:R-:W-:Y:S01]  /*1fb20*/  STL [R1+0xa80], R23 ;  /* 0x000a801701007387 */ /* 0x000fe20000100800 */
[----:B------:R-:W-:-:S02]  /*1fb30*/  PRMT R2, R3, 0x3340, R2 ;  /* 0x0000334003027816 */ /* 0x000fc40000000002 */
[----:B------:R-:W-:Y:S01]  /*1fb40*/  SHF.R.U32.HI R13, RZ, 0x8, R13 ;  /* 0x00000008ff0d7819 */ /* 0x000fe2000001160d */
[----:B------:R-:W-:Y:S01]  /*1fb50*/  STL [R1+0xa84], R29 ;  /* 0x000a841d01007387 */ /* 0x000fe20000100800 */
[----:B------:R-:W-:Y:S02]  /*1fb60*/  SHF.R.U32.HI R16, RZ, 0x8, R16 ;  /* 0x00000008ff107819 */ /* 0x000fe40000011610 */
[----:B------:R-:W-:Y:S01]  /*1fb70*/  SHF.R.U32.HI R14, RZ, 0x8, R14 ;  /* 0x00000008ff0e7819 */ /* 0x000fe2000001160e */
[----:B------:R-:W-:Y:S01]  /*1fb80*/  STL [R1+0xa88], R19 ;  /* 0x000a881301007387 */ /* 0x000fe20000100800 */
[----:B------:R-:W-:Y:S02]  /*1fb90*/  SHF.R.U32.HI R15, RZ, 0x8, R15 ;  /* 0x00000008ff0f7819 */ /* 0x000fe4000001160f */
[----:B------:R-:W-:Y:S01]  /*1fba0*/  SHF.R.U32.HI R17, RZ, 0x8, R17 ;  /* 0x00000008ff117819 */ /* 0x000fe20000011611 */
[----:B------:R-:W5:Y:S01]  /*1fbb0*/  LDL.LU R20, [R1+0x14] ;  /* 0x0000140001147983 */ /* 0x000f620000300800 */
[----:B------:R-:W-:-:S02]  /*1fbc0*/  SHF.R.U32.HI R18, RZ, 0x8, R18 ;  /* 0x00000008ff127819 */ /* 0x000fc40000011612 */
[----:B------:R-:W-:Y:S01]  /*1fbd0*/  LOP3.LUT R13, R13, 0xffff, RZ, 0xc0, !PT ;  /* 0x0000ffff0d0d7812 */ /* 0x000fe200078ec0ff */
[----:B------:R-:W5:Y:S01]  /*1fbe0*/  LDL.LU R7, [R1+0x94] ;  /* 0x0000940001077983 */ /* 0x000f620000300800 */
[----:B------:R-:W-:-:S03]  /*1fbf0*/  LOP3.LUT R16, R16, 0xffff, RZ, 0xc0, !PT ;  /* 0x0000ffff10107812 */ /* 0x000fc600078ec0ff */
[----:B------:R0:W-:Y:S01]  /*1fc00*/  STL [R1+0x2c], R2 ;  /* 0x00002c0201007387 */ /* 0x0001e20000100800 */
[----:B------:R-:W-:Y:S02]  /*1fc10*/  LOP3.LUT R15, R15, 0xffff, RZ, 0xc0, !PT ;  /* 0x0000ffff0f0f7812 */ /* 0x000fe400078ec0ff */
[----:B------:R-:W-:Y:S01]  /*1fc20*/  LOP3.LUT R14, R14, 0xffff, RZ, 0xc0, !PT ;  /* 0x0000ffff0e0e7812 */ /* 0x000fe200078ec0ff */
[----:B------:R-:W5:Y:S01]  /*1fc30*/  LDL.LU R24, [R1+0x90] ;  /* 0x0000900001187983 */ /* 0x000f620000300800 */
[----:B------:R-:W-:-:S03]  /*1fc40*/  LOP3.LUT R3, R17, 0xffff, RZ, 0xc0, !PT ;  /* 0x0000ffff11037812 */ /* 0x000fc600078ec0ff */
[----:B------:R-:W5:Y:S01]  /*1fc50*/  LDL.LU R25, [R1+0x8c] ;  /* 0x00008c0001197983 */ /* 0x000f620000300800 */
[----:B0-----:R-:W-:-:S03]  /*1fc60*/  LOP3.LUT R2, R18, 0xffff, RZ, 0xc0, !PT ;  /* 0x0000ffff12027812 */ /* 0x001fc600078ec0ff */
[----:B------:R-:W5:Y:S01]  /*1fc70*/  LDL.LU R26, [R1+0x88] ;  /* 0x00008800011a7983 */ /* 0x000f620000300800 */
[--C-:B------:R-:W-:Y:S02]  /*1fc80*/  PRMT R18, R13, 0x3340, R1.reuse ;  /* 0x000033400d127816 */ /* 0x100fe40000000001 */
[----:B------:R-:W-:Y:S01]  /*1fc90*/  PRMT R17, R16, 0x3340, R1 ;  /* 0x0000334010117816 */ /* 0x000fe20000000001 */
[----:B------:R-:W5:Y:S01]  /*1fca0*/  LDL.LU R27, [R1+0x18] ;  /* 0x00001800011b7983 */ /* 0x000f620000300800 */
[----:B------:R-:W-:Y:S02]  /*1fcb0*/  PRMT R4, R14, 0x3340, R15 ;  /* 0x000033400e047816 */ /* 0x000fe4000000000f */
[----:B------:R-:W-:Y:S01]  /*1fcc0*/  PRMT R2, R3, 0x3340, R2 ;  /* 0x0000334003027816 */ /* 0x000fe20000000002 */
[----:B------:R-:W-:Y:S04]  /*1fcd0*/  STL [R1+0xa8c], R18 ;  /* 0x000a8c1201007387 */ /* 0x000fe80000100800 */
[----:B------:R-:W-:Y:S04]  /*1fce0*/  STL [R1+0xa90], R17 ;  /* 0x000a901101007387 */ /* 0x000fe80000100800 */
[----:B------:R0:W-:Y:S04]  /*1fcf0*/  STL [R1+0x4], R4 ;  /* 0x0000040401007387 */ /* 0x0001e80000100800 */
[----:B------:R1:W-:Y:S01]  /*1fd00*/  STL [R1+0x8], R2 ;  /* 0x0000080201007387 */ /* 0x0003e20000100800 */
[----:B--2---:R-:W-:-:S02]  /*1fd10*/  SHF.R.U32.HI R16, RZ, 0x8, R6 ;  /* 0x00000008ff107819 */ /* 0x004fc40000011606 */
[----:B---3--:R-:W-:Y:S02]  /*1fd20*/  SHF.R.U32.HI R6, RZ, 0x8, R8 ;  /* 0x00000008ff067819 */ /* 0x008fe40000011608 */
[----:B------:R-:W2:Y:S01]  /*1fd30*/  LDL.LU R8, [R1+0xbc] ;  /* 0x0000bc0001087983 */ /* 0x000ea20000300800 */
[----:B----4-:R-:W-:-:S03]  /*1fd40*/  SHF.R.U32.HI R5, RZ, 0x8, R28 ;  /* 0x00000008ff057819 */ /* 0x010fc6000001161c */
[----:B------:R-:W3:Y:S01]  /*1fd50*/  LDL.LU R28, [R1+0xb8] ;  /* 0x0000b800011c7983 */ /* 0x000ee20000300800 */
[----:B-----5:R-:W-:-:S03]  /*1fd60*/  SHF.R.U32.HI R3, RZ, 0x8, R22 ;  /* 0x00000008ff037819 */ /* 0x020fc60000011616 */
[----:B------:R-:W4:Y:S01]  /*1fd70*/  LDL.LU R22, [R1+0xb4] ;  /* 0x0000b40001167983 */ /* 0x000f220000300800 */
[----:B------:R-:W-:Y:S02]  /*1fd80*/  LOP3.LUT R16, R16, 0xffff, RZ, 0xc0, !PT ;  /* 0x0000ffff10107812 */ /* 0x000fe400078ec0ff */
[----:B------:R-:W-:Y:S02]  /*1fd90*/  LOP3.LUT R3, R3, 0xffff, RZ, 0xc0, !PT ;  /* 0x0000ffff03037812 */ /* 0x000fe400078ec0ff */
[----:B------:R-:W-:Y:S02]  /*1fda0*/  LOP3.LUT R5, R5, 0xffff, RZ, 0xc0, !PT ;  /* 0x0000ffff05057812 */ /* 0x000fe400078ec0ff */
[----:B------:R-:W-:Y:S02]  /*1fdb0*/  LOP3.LUT R6, R6, 0xffff, RZ, 0xc0, !PT ;  /* 0x0000ffff06067812 */ /* 0x000fe400078ec0ff */
[----:B0-----:R-:W-:Y:S02]  /*1fdc0*/  SHF.R.U32.HI R4, RZ, 0x8, R9 ;  /* 0x00000008ff047819 */ /* 0x001fe40000011609 */
[----:B-1----:R-:W-:-:S02]  /*1fdd0*/  SHF.R.U32.HI R2, RZ, 0x8, R11 ;  /* 0x00000008ff027819 */ /* 0x002fc4000001160b */
[--C-:B------:R-:W-:Y:S02]  /*1fde0*/  PRMT R16, R16, 0x3340, R1.reuse ;  /* 0x0000334010107816 */ /* 0x100fe40000000001 */
[----:B------:R-:W-:Y:S02]  /*1fdf0*/  PRMT R3, R3, 0x3340, R1 ;  /* 0x0000334003037816 */ /* 0x000fe40000000001 */
[----:B------:R-:W-:Y:S02]  /*1fe00*/  PRMT R5, R6, 0x3340, R5 ;  /* 0x0000334006057816 */ /* 0x000fe40000000005 */
[----:B------:R-:W-:Y:S02]  /*1fe10*/  LOP3.LUT R2, R2, 0xffff, RZ, 0xc0, !PT ;  /* 0x0000ffff02027812 */ /* 0x000fe400078ec0ff */
[----:B------:R-:W-:Y:S01]  /*1fe20*/  LOP3.LUT R4, R4, 0xffff, RZ, 0xc0, !PT ;  /* 0x0000ffff04047812 */ /* 0x000fe200078ec0ff */
[----:B------:R-:W-:Y:S04]  /*1fe30*/  STL [R1+0xa94], R16 ;  /* 0x000a941001007387 */ /* 0x000fe80000100800 */
[----:B------:R0:W-:Y:S04]  /*1fe40*/  STL [R1+0xa98], R3 ;  /* 0x000a980301007387 */ /* 0x0001e80000100800 */
[----:B------:R1:W-:Y:S01]  /*1fe50*/  STL [R1+0xc], R5 ;  /* 0x00000c0501007387 */ /* 0x0003e20000100800 */
[----:B0-----:R-:W-:-:S02]  /*1fe60*/  PRMT R3, R4, 0x3340, R2 ;  /* 0x0000334004037816 */ /* 0x001fc40000000002 */
[----:B------:R-:W-:-:S04]  /*1fe70*/  SHF.R.U32.HI R7, RZ, 0x8, R7 ;  /* 0x00000008ff077819 */ /* 0x000fc80000011607 */
[----:B------:R-:W-:Y:S02]  /*1fe80*/  LOP3.LUT R7, R7, 0xffff, RZ, 0xc0, !PT ;  /* 0x0000ffff07077812 */ /* 0x000fe400078ec0ff */
[----:B------:R-:W-:-:S04]  /*1fe90*/  SHF.R.U32.HI R6, RZ, 0x8, R24 ;  /* 0x00000008ff067819 */ /* 0x000fc80000011618 */
[----:B------:R-:W-:Y:S02]  /*1fea0*/  LOP3.LUT R6, R6, 0xffff, RZ, 0xc0, !PT ;  /* 0x0000ffff06067812 */ /* 0x000fe400078ec0ff */
[----:B-1----:R-:W-:Y:S02]  /*1feb0*/  SHF.R.U32.HI R5, RZ, 0x8, R26 ;  /* 0x00000008ff057819 */ /* 0x002fe4000001161a */
[----:B------:R-:W-:Y:S02]  /*1fec0*/  SHF.R.U32.HI R4, RZ, 0x8, R27 ;  /* 0x00000008ff047819 */ /* 0x000fe4000001161b */
[----:B------:R-:W-:Y:S02]  /*1fed0*/  LOP3.LUT R5, R5, 0xffff, RZ, 0xc0, !PT ;  /* 0x0000ffff05057812 */ /* 0x000fe400078ec0ff */
[----:B------:R-:W-:Y:S01]  /*1fee0*/  LOP3.LUT R4, R4, 0xffff, RZ, 0xc0, !PT ;  /* 0x0000ffff04047812 */ /* 0x000fe200078ec0ff */
[----:B------:R0:W-:Y:S01]  /*1fef0*/  STL [R1+0x10], R3 ;  /* 0x0000100301007387 */ /* 0x0001e20000100800 */
[----:B------:R-:W-:-:S05]  /*1ff00*/  PRMT R6, R7, 0x3340, R6 ;  /* 0x0000334007067816 */ /* 0x000fca0000000006 */
[----:B------:R4:W-:Y:S01]  /*1ff10*/  STL [R1+0x14], R6 ;  /* 0x0000140601007387 */ /* 0x0009e20000100800 */
[----:B0-----:R-:W-:-:S05]  /*1ff20*/  PRMT R3, R5, 0x3340, R4 ;  /* 0x0000334005037816 */ /* 0x001fca0000000004 */
[----:B------:R0:W-:Y:S01]  /*1ff30*/  STL [R1+0x18], R3 ;  /* 0x0000180301007387 */ /* 0x0001e20000100800 */
[----:B------:R-:W-:Y:S02]  /*1ff40*/  SHF.R.U32.HI R2, RZ, 0x8, R20 ;  /* 0x00000008ff027819 */ /* 0x000fe40000011614 */
[----:B------:R-:W-:Y:S02]  /*1ff50*/  SHF.R.U32.HI R20, RZ, 0x8, R25 ;  /* 0x00000008ff147819 */ /* 0x000fe40000011619 */
[----:B--2---:R-:W-:Y:S02]  /*1ff60*/  SHF.R.U32.HI R21, RZ, 0x8, R8 ;  /* 0x00000008ff157819 */ /* 0x004fe40000011608 */
[----:B---3--:R-:W-:Y:S02]  /*1ff70*/  SHF.R.U32.HI R7, RZ, 0x8, R28 ;  /* 0x00000008ff077819 */ /* 0x008fe4000001161c */
[----:B------:R-:W-:Y:S02]  /*1ff80*/  LOP3.LUT R21, R21, 0xffff, RZ, 0xc0, !PT ;  /* 0x0000ffff15157812 */ /* 0x000fe400078ec0ff */
[----:B----4-:R-:W-:-:S02]  /*1ff90*/  SHF.R.U32.HI R6, RZ, 0x8, R22 ;  /* 0x00000008ff067819 */ /* 0x010fc40000011616 */
[----:B------:R-:W-:Y:S02]  /*1ffa0*/  SHF.R.U32.HI R22, RZ, 0x8, R0 ;  /* 0x00000008ff167819 */ /* 0x000fe40000011600 */
[----:B------:R-:W2:Y:S01]  /*1ffb0*/  LDL.LU R0, [R1+0xa9c] ;  /* 0x000a9c0001007983 */ /* 0x000ea20000300800 */
[----:B------:R-:W-:Y:S02]  /*1ffc0*/  LOP3.LUT R6, R6, 0xffff, RZ, 0xc0, !PT ;  /* 0x0000ffff06067812 */ /* 0x000fe400078ec0ff */
[----:B------:R-:W-:Y:S01]  /*1ffd0*/  LOP3.LUT R7, R7, 0xffff, RZ, 0xc0, !PT ;  /* 0x0000ffff07077812 */ /* 0x000fe200078ec0ff */
[----:B0-----:R-:W3:Y:S01]  /*1ffe0*/  LDL.LU R3, [R1+0x154] ;  /* 0x0001540001037983 */ /* 0x001ee20000300800 */
[----:B------:R-:W-:-:S03]  /*1fff0*/  PRMT R21, R21, 0x3340, R1 ;  /* 0x0000334015157816 */ /* 0x000fc60000000001 */
[----:B------:R-:W4:Y:S01]  /*20000*/  LDL.LU R19, [R1+0x150] ;  /* 0x0001500001137983 */ /* 0x000f220000300800 */
[----:B------:R-:W-:-:S03]  /*20010*/  PRMT R6, R7, 0x3340, R6 ;  /* 0x0000334007067816 */ /* 0x000fc60000000006 */
[----:B------:R-:W5:Y:S04]  /*20020*/  LDL.LU R16, [R1+0x128] ;  /* 0x0001280001107983 */ /* 0x000f680000300800 */
[----:B------:R-:W2:Y:S04]  /*20030*/  LDL.LU R29, [R1+0x124] ;  /* 0x00012400011d7983 */ /* 0x000ea80000300800 */
[----:B------:R-:W2:Y:S04]  /*20040*/  LDL.LU R17, [R1+0x10c] ;  /* 0x00010c0001117983 */ /* 0x000ea80000300800 */
[----:B------:R-:W2:Y:S04]  /*20050*/  LDL.LU R23, [R1+0x108] ;  /* 0x0001080001177983 */ /* 0x000ea80000300800 */
[----:B------:R-:W2:Y:S04]  /*20060*/  LDL.LU R18, [R1+0x104] ;  /* 0x0001040001127983 */ /* 0x000ea80000300800 */
[----:B------:R-:W-:Y:S04]  /*20070*/  STL [R1+0xa64], R21 ;  /* 0x000a641501007387 */ /* 0x000fe80000100800 */
[----:B------:R-:W2:Y:S04]  /*20080*/  LDL.LU R24, [R1+0x100] ;  /* 0x0001000001187983 */ /* 0x000ea80000300800 */
[----:B------:R-:W2:Y:S04]  /*20090*/  LDL.LU R25, [R1+0xec] ;  /* 0x0000ec0001197983 */ /* 0x000ea80000300800 */
[----:B------:R0:W-:Y:S04]  /*200a0*/  STL [R1+0x1c], R6 ;  /* 0x00001c0601007387 */ /* 0x0001e80000100800 */
[----:B------:R-:W2:Y:S04]  /*200b0*/  LDL.LU R26, [R1+0xe4] ;  /* 0x0000e400011a7983 */ /* 0x000ea80000300800 */
[----:B------:R-:W2:Y:S04]  /*200c0*/  LDL.LU R27, [R1+0xc4] ;  /* 0x0000c400011b7983 */ /* 0x000ea80000300800 */
[----:B------:R-:W2:Y:S01]  /*200d0*/  LDL.LU R28, [R1+0xe0] ;  /* 0x0000e000011c7983 */ /* 0x000ea20000300800 */
[----:B------:R-:W-:-:S02]  /*200e0*/  SHF.R.U32.HI R5, RZ, 0x8, R10 ;  /* 0x00000008ff057819 */ /* 0x000fc4000001160a */
[----:B------:R-:W-:Y:S01]  /*200f0*/  SHF.R.U32.HI R4, RZ, 0x8, R12 ;  /* 0x00000008ff047819 */ /* 0x000fe2000001160c */
[----:B0-----:R-:W2:Y:S01]  /*20100*/  LDL.LU R6, [R1+0xf0] ;  /* 0x0000f00001067983 */ /* 0x001ea20000300800 */
[----:B------:R-:W-:-:S03]  /*20110*/  LOP3.LUT R22, R22, 0xffff, RZ, 0xc0, !PT ;  /* 0x0000ffff16167812 */ /* 0x000fc600078ec0ff */
[----:B------:R-:W2:Y:S01]  /*20120*/  LDL.LU R7, [R1+0xe8] ;  /* 0x0000e80001077983 */ /* 0x000ea20000300800 */
[----:B------:R-:W-:Y:S02]  /*20130*/  LOP3.LUT R4, R4, 0xffff, RZ, 0xc0, !PT ;  /* 0x0000ffff04047812 */ /* 0x000fe400078ec0ff */
[----:B------:R-:W-:Y:S01]  /*20140*/  LOP3.LUT R5, R5, 0xffff, RZ, 0xc0, !PT ;  /* 0x0000ffff05057812 */ /* 0x000fe200078ec0ff */
[----:B------:R-:W2:Y:S01]  /*20150*/  LDL.LU R8, [R1+0xdc] ;  /* 0x0000dc0001087983 */ /* 0x000ea20000300800 */
[----:B------:R-:W-:-:S03]  /*20160*/  PRMT R22, R22, 0x3340, R1 ;  /* 0x0000334016167816 */ /* 0x000fc60000000001 */
[----:B------:R-:W2:Y:S01]  /*20170*/  LDL.LU R9, [R1+0xd4] ;  /* 0x0000d40001097983 */ /* 0x000ea20000300800 */
[----:B------:R-:W-:-:S03]  /*20180*/  PRMT R4, R5, 0x3340, R4 ;  /* 0x0000334005047816 */ /* 0x000fc60000000004 */
[----:B------:R-:W2:Y:S04]  /*20190*/  LDL.LU R10, [R1+0xd0] ;  /* 0x0000d000010a7983 */ /* 0x000ea80000300800 */
[----:B------:R-:W2:Y:S04]  /*201a0*/  LDL.LU R11, [R1+0xb0] ;  /* 0x0000b000010b7983 */ /* 0x000ea80000300800 */
[----:B------:R-:W2:Y:S04]  /*201b0*/  LDL.LU R12, [R1+0xa8] ;  /* 0x0000a800010c7983 */ /* 0x000ea80000300800 */
[----:B------:R-:W2:Y:S04]  /*201c0*/  LDL.LU R13, [R1+0xa4] ;  /* 0x0000a400010d7983 */ /* 0x000ea80000300800 */
[----:B------:R-:W2:Y:S04]  /*201d0*/  LDL.LU R14, [R1+0xa0] ;  /* 0x0000a000010e7983 */ /* 0x000ea80000300800 */
[----:B------:R-:W2:Y:S04]  /*201e0*/  LDL.LU R15, [R1+0x80] ;  /* 0x00008000010f7983 */ /* 0x000ea80000300800 */
[----:B------:R0:W-:Y:S04]  /*201f0*/  STL [R1+0xa60], R22 ;  /* 0x000a601601007387 */ /* 0x0001e80000100800 */
[----:B------:R-:W2:Y:S04]  /*20200*/  LDL.LU R5, [R1+0xf8] ;  /* 0x0000f80001057983 */ /* 0x000ea80000300800 */
[----:B------:R1:W-:Y:S01]  /*20210*/  STL [R1+0x20], R4 ;  /* 0x0000200401007387 */ /* 0x0003e20000100800 */
[----:B---3--:R-:W-:-:S02]  /*20220*/  LOP3.LUT R3, R3, 0xffff, RZ, 0xc0, !PT ;  /* 0x0000ffff03037812 */ /* 0x008fc400078ec0ff */
[----:B----4-:R-:W-:-:S03]  /*20230*/  LOP3.LUT R19, R19, 0xffff, RZ, 0xc0, !PT ;  /* 0x0000ffff13137812 */ /* 0x010fc600078ec0ff */
[----:B------:R3:W-:Y:S01]  /*20240*/  STL [R1+0x38], R3 ;  /* 0x0000380301007387 */ /* 0x0007e20000100800 */
[----:B-----5:R-:W-:-:S03]  /*20250*/  LOP3.LUT R16, R16, 0xffff, RZ, 0xc0, !PT ;  /* 0x0000ffff10107812 */ /* 0x020fc600078ec0ff */
[----:B------:R-:W-:Y:S01]  /*20260*/  STL [R1+0x4c], R19 ;  /* 0x00004c1301007387 */ /* 0x000fe20000100800 */
[----:B--2---:R-:W-:Y:S02]  /*20270*/  LOP3.LUT R29, R29, 0xffff, RZ, 0xc0, !PT ;  /* 0x0000ffff1d1d7812 */ /* 0x004fe400078ec0ff */
[----:B------:R-:W-:Y:S01]  /*20280*/  LOP3.LUT R17, R17, 0xffff, RZ, 0xc0, !PT ;  /* 0x0000ffff11117812 */ /* 0x000fe200078ec0ff */
[----:B------:R2:W-:Y:S01]  /*20290*/  STL [R1+0x3c], R16 ;  /* 0x00003c1001007387 */ /* 0x0005e20000100800 */
[----:B------:R-:W-:-:S03]  /*202a0*/  LOP3.LUT R23, R23, 0xffff, RZ, 0xc0, !PT ;  /* 0x0000ffff17177812 */ /* 0x000fc600078ec0ff */
[----:B------:R4:W-:Y:S01]  /*202b0*/  STL [R1+0x40], R17 ;  /* 0x0000401101007387 */ /* 0x0009e20000100800 */
[----:B------:R-:W-:-:S03]  /*202c0*/  LOP3.LUT R18, R18, 0xffff, RZ, 0xc0, !PT ;  /* 0x0000ffff12127812 */ /* 0x000fc600078ec0ff */
[----:B------:R-:W-:Y:S04]  /*202d0*/  STL [R1+0x54], R29 ;  /* 0x0000541d01007387 */ /* 0x000fe80000100800 */
[----:B------:R5:W-:Y:S01]  /*202e0*/  STL [R1+0x44], R18 ;  /* 0x0000441201007387 */ /* 0x000be20000100800 */
[----:B------:R-:W-:-:S03]  /*202f0*/  LOP3.LUT R24, R24, 0xffff, RZ, 0xc0, !PT ;  /* 0x0000ffff18187812 */ /* 0x000fc600078ec0ff */
[----:B------:R5:W-:Y:S01]  /*20300*/  STL [R1+0x58], R23 ;  /* 0x0000581701007387 */ /* 0x000be20000100800 */
[----:B------:R-:W-:-:S03]  /*20310*/  LOP3.LUT R25, R25, 0xffff, RZ, 0xc0, !PT ;  /* 0x0000ffff19197812 */ /* 0x000fc600078ec0ff */
[----:B------:R5:W-:Y:S04]  /*20320*/  STL [R1+0x5c], R24 ;  /* 0x00005c1801007387 */ /* 0x000be80000100800 */
[----:B------:R5:W-:Y:S01]  /*20330*/  STL [R1+0x60], R25 ;  /* 0x0000601901007387 */ /* 0x000be20000100800 */
[----:B------:R-:W-:-:S03]  /*20340*/  LOP3.LUT R26, R26, 0xffff, RZ, 0xc0, !PT ;  /* 0x0000ffff1a1a7812 */ /* 0x000fc600078ec0ff */
[----:B0-----:R-:W5:Y:S01]  /*20350*/  LDL.LU R22, [R1+0x28] ;  /* 0x0000280001167983 */ /* 0x001f620000300800 */
[----:B-1----:R-:W-:-:S03]  /*20360*/  SHF.R.U32.HI R4, RZ, 0x8, R27 ;  /* 0x00000008ff047819 */ /* 0x002fc6000001161b */
[----:B------:R0:W-:Y:S01]  /*20370*/  STL [R1+0x64], R26 ;  /* 0x0000641a01007387 */ /* 0x0001e20000100800 */
[----:B------:R-:W-:-:S03]  /*20380*/  LOP3.LUT R27, R28, 0xffff, RZ, 0xc0, !PT ;  /* 0x0000ffff1c1b7812 */ /* 0x000fc600078ec0ff */
[----:B------:R-:W5:Y:S01]  /*20390*/  LDL.LU R21, [R1+0x30] ;  /* 0x0000300001157983 */ /* 0x000f620000300800 */
[----:B------:R-:W-:Y:S02]  /*203a0*/  LOP3.LUT R28, R0, 0xffff, RZ, 0xc0, !PT ;  /* 0x0000ffff001c7812 */ /* 0x000fe400078ec0ff */
[----:B------:R-:W-:Y:S01]  /*203b0*/  LOP3.LUT R0, R4, 0xffff, RZ, 0xc0, !PT ;  /* 0x0000ffff04007812 */ /* 0x000fe200078ec0ff */
[----:B------:R1:W-:Y:S04]  /*203c0*/  STL [R1+0x68], R27 ;  /* 0x0000681b01007387 */ /* 0x0003e80000100800 */
[----:B------:R-:W3:Y:S01]  /*203d0*/  LDL.LU R4, [R1+0xfc] ;  /* 0x0000fc0001047983 */ /* 0x000ee20000300800 */
[----:B------:R-:W-:-:S03]  /*203e0*/  PRMT R6, R6, 0x4210, R17 ;  /* 0x0000421006067816 */ /* 0x000fc60000000011 */
[----:B------:R1:W-:Y:S01]  /*203f0*/  STL [R1+0x6c], R28 ;  /* 0x00006c1c01007387 */ /* 0x0003e20000100800 */
[----:B------:R-:W-:Y:S02]  /*20400*/  PRMT R7, R7, 0x4210, R18 ;  /* 0x0000421007077816 */ /* 0x000fe40000000012 */
[----:B------:R-:W-:Y:S02]  /*20410*/  PRMT R8, R8, 0x4210, R19 ;  /* 0x0000421008087816 */ /* 0x000fe40000000013 */
[----:B------:R-:W-:Y:S02]  /*20420*/  PRMT R9, R9, 0x4210, R29 ;  /* 0x0000421009097816 */ /* 0x000fe4000000001d */
[----:B------:R-:W-:Y:S02]  /*20430*/  PRMT R10, R10, 0x4210, R23 ;  /* 0x000042100a0a7816 */ /* 0x000fe40000000017 */
[----:B------:R-:W-:Y:S02]  /*20440*/  PRMT R0, R0, 0x3340, R1 ;  /* 0x0000334000007816 */ /* 0x000fe40000000001 */
[----:B------:R-:W-:-:S02]  /*20450*/  PRMT R11, R11, 0x4210, R24 ;  /* 0x000042100b0b7816 */ /* 0x000fc40000000018 */
[----:B------:R-:W-:Y:S02]  /*20460*/  PRMT R12, R12, 0x4210, R25 ;  /* 0x000042100c0c7816 */ /* 0x000fe40000000019 */
[----:B------:R-:W-:Y:S02]  /*20470*/  PRMT R13, R13, 0x4210, R26 ;  /* 0x000042100d0d7816 */ /* 0x000fe4000000001a */
[----:B------:R-:W-:Y:S02]  /*20480*/  PRMT R14, R14, 0x4210, R27 ;  /* 0x000042100e0e7816 */ /* 0x000fe4000000001b */
[----:B------:R-:W-:Y:S02]  /*20490*/  PRMT R5, R5, 0x4210, R16 ;  /* 0x0000421005057816 */ /* 0x000fe40000000010 */
[----:B------:R-:W-:Y:S02]  /*204a0*/  PRMT R15, R15, 0x4210, R28 ;  /* 0x000042100f0f7816 */ /* 0x000fe4000000001c */
[----:B---3--:R-:W-:-:S02]  /*204b0*/  PRMT R4, R4, 0x4210, R3 ;  /* 0x0000421004047816 */ /* 0x008fc40000000003 */
[----:B------:R-:W3:Y:S04]  /*204c0*/  LDL.LU R3, [R1+0xa98] ;  /* 0x000a980001037983 */ /* 0x000ee80000300800 */
[----:B--2---:R-:W2:Y:S04]  /*204d0*/  LDL.LU R16, [R1+0xa94] ;  /* 0x000a940001107983 */ /* 0x004ea80000300800 */
[----:B----4-:R-:W4:Y:S04]  /*204e0*/  LDL.LU R17, [R1+0xa90] ;  /* 0x000a900001117983 */ /* 0x010f280000300800 */
[----:B-----5:R-:W5:Y:S04]  /*204f0*/  LDL.LU R18, [R1+0xa8c] ;  /* 0x000a8c0001127983 */ /* 0x020f680000300800 */
[----:B------:R-:W3:Y:S04]  /*20500*/  LDL.LU R19, [R1+0xa88] ;  /* 0x000a880001137983 */ /* 0x000ee80000300800 */
[----:B------:R-:W3:Y:S04]  /*20510*/  LDL.LU R29, [R1+0xa84] ;  /* 0x000a8400011d7983 */ /* 0x000ee80000300800 */
[----:B------:R-:W2:Y:S04]  /*20520*/  LDL.LU R23, [R1+0xa80] ;  /* 0x000a800001177983 */ /* 0x000ea80000300800 */
[----:B------:R-:W4:Y:S04]  /*20530*/  LDL.LU R24, [R1+0xa7c] ;  /* 0x000a7c0001187983 */ /* 0x000f280000300800 */
[----:B------:R-:W5:Y:S04]  /*20540*/  LDL.LU R25, [R1+0xa78] ;  /* 0x000a780001197983 */ /* 0x000f680000300800 */
[----:B0-----:R-:W3:Y:S04]  /*20550*/  LDL.LU R26, [R1+0xa74] ;  /* 0x000a7400011a7983 */ /* 0x001ee80000300800 */
[----:B-1----:R-:W5:Y:S04]  /*20560*/  LDL.LU R27, [R1+0xa70] ;  /* 0x000a7000011b7983 */ /* 0x002f680000300800 */
[----:B------:R-:W3:Y:S04]  /*20570*/  LDL.LU R28, [R1+0xa6c] ;  /* 0x000a6c00011c7983 */ /* 0x000ee80000300800 */
[----:B------:R0:W-:Y:S04]  /*20580*/  STL [R1], R0 ;  /* 0x0000000001007387 */ /* 0x0001e80000100800 */
[----:B0-----:R-:W2:Y:S01]  /*20590*/  LDL.LU R0, [R1+0xa68] ;  /* 0x000a680001007983 */ /* 0x001ea20000300800 */
[----:B------:R-:W-:Y:S01]  /*205a0*/  ULEA UR4, UR5, UR4, 0x18 ;  /* 0x0000000405047291 */ /* 0x000fe2000f8ec03f */
[----:B------:R-:W-:-:S02]  /*205b0*/  LOP3.LUT R2, R2, 0xffff, RZ, 0xc0, !PT ;  /* 0x0000ffff02027812 */ /* 0x000fc400078ec0ff */
[----:B------:R-:W-:Y:S01]  /*205c0*/  LOP3.LUT R20, R20, 0xffff, RZ, 0xc0, !PT ;  /* 0x0000ffff14147812 */ /* 0x000fe200078ec0ff */
[----:B------:R-:W-:-:S05]  /*205d0*/  ULDC UR5, c[0x0][0x244] ;  /* 0x0000910000057ab9 */ /* 0x000fca0000000800 */
[----:B--2---:R0:W-:Y:S04]  /*205e0*/  STS.128 [R0+UR4], R4 ;  /* 0x0000000400007988 */ /* 0x0041e80008000c04 */
[----:B0-----:R-:W3:Y:S04]  /*205f0*/  LDL.LU R4, [R1+0x48] ;  /* 0x0000480001047983 */ /* 0x001ee80000300800 */
[----:B------:R-:W5:Y:S04]  /*20600*/  LDL.LU R5, [R1+0x70] ;  /* 0x0000700001057983 */ /* 0x000f680000300800 */
[----:B------:R-:W2:Y:S04]  /*20610*/  LDL.LU R6, [R1+0x34] ;  /* 0x0000340001067983 */ /* 0x000ea80000300800 */
[----:B------:R-:W2:Y:S04]  /*20620*/  LDL.LU R7, [R1+0x50] ;  /* 0x0000500001077983 */ /* 0x000ea80000300800 */
[----:B------:R4:W-:Y:S04]  /*20630*/  STS.128 [R0+UR4+0x80], R8 ;  /* 0x0000800800007988 */ /* 0x0009e80008000c04 */
[----:B------:R-:W-:Y:S04]  /*20640*/  STL [R1+0xa38], R0 ;  /* 0x000a380001007387 */ /* 0x000fe80000100800 */
[----:B------:R0:W-:Y:S01]  /*20650*/  STS.128 [R0+UR4+0x100], R12 ;  /* 0x0001000c00007988 */ /* 0x0001e20008000c04 */
[----:B----4-:R-:W-:-:S02]  /*20660*/  PRMT R8, R22, 0x5410, R24 ;  /* 0x0000541016087816 */ /* 0x010fc40000000018 */
[----:B------:R-:W-:Y:S02]  /*20670*/  PRMT R9, R21, 0x5410, R23 ;  /* 0x0000541015097816 */ /* 0x000fe40000000017 */
[----:B---3--:R-:W-:Y:S02]  /*20680*/  PRMT R4, R4, 0x5410, R28 ;  /* 0x0000541004047816 */ /* 0x008fe4000000001c */
[----:B-----5:R-:W-:-:S03]  /*20690*/  PRMT R5, R5, 0x5410, R27 ;  /* 0x0000541005057816 */ /* 0x020fc6000000001b */
[----:B------:R1:W-:Y:S01]  /*206a0*/  STL [R1+0xa5c], R4 ;  /* 0x000a5c0401007387 */ /* 0x0003e20000100800 */
[----:B--2---:R-:W-:-:S03]  /*206b0*/  PRMT R6, R6, 0x5410, R26 ;  /* 0x0000541006067816 */ /* 0x004fc6000000001a */
[----:B------:R2:W-:Y:S01]  /*206c0*/  STL [R1+0xa58], R5 ;  /* 0x000a580501007387 */ /* 0x0005e20000100800 */
[----:B------:R-:W-:-:S03]  /*206d0*/  PRMT R7, R7, 0x5410, R25 ;  /* 0x0000541007077816 */ /* 0x000fc60000000019 */
[----:B------:R3:W-:Y:S04]  /*206e0*/  STL [R1+0xa54], R6 ;  /* 0x000a540601007387 */ /* 0x0007e80000100800 */
[----:B------:R4:W-:Y:S04]  /*206f0*/  STL [R1+0xa50], R7 ;  /* 0x000a500701007387 */ /* 0x0009e80000100800 */
[----:B------:R-:W5:Y:S04]  /*20700*/  LDL.LU R11, [R1+0x2c] ;  /* 0x00002c00010b7983 */ /* 0x000f680000300800 */
[----:B------:R4:W-:Y:S04]  /*20710*/  STL [R1+0xa4c], R8 ;  /* 0x000a4c0801007387 */ /* 0x0009e80000100800 */
[----:B0-----:R-:W5:Y:S04]  /*20720*/  LDL.LU R12, [R1+0x4] ;  /* 0x00000400010c7983 */ /* 0x001f680000300800 */
[----:B------:R-:W5:Y:S04]  /*20730*/  LDL.LU R13, [R1+0x8] ;  /* 0x00000800010d7983 */ /* 0x000f680000300800 */
[----:B------:R-:W5:Y:S04]  /*20740*/  LDL.LU R14, [R1+0xc] ;  /* 0x00000c00010e7983 */ /* 0x000f680000300800 */
[----:B------:R-:W5:Y:S04]  /*20750*/  LDL.LU R15, [R1+0x10] ;  /* 0x00001000010f7983 */ /* 0x000f680000300800 */
[----:B------:R-:W5:Y:S04]  /*20760*/  LDL.LU R21, [R1+0x14] ;  /* 0x0000140001157983 */ /* 0x000f680000300800 */
[----:B------:R-:W5:Y:S04]  /*20770*/  LDL.LU R22, [R1+0x18] ;  /* 0x0000180001167983 */ /* 0x000f680000300800 */
[----:B-1----:R-:W5:Y:S04]  /*20780*/  LDL.LU R4, [R1+0x1c] ;  /* 0x00001c0001047983 */ /* 0x002f680000300800 */
[----:B------:R-:W5:Y:S04]  /*20790*/  LDL.LU R23, [R1] ;  /* 0x0000000001177983 */ /* 0x000f680000300800 */
[----:B------:R-:W5:Y:S04]  /*207a0*/  LDL.LU R27, [R1+0x20] ;  /* 0x00002000011b7983 */ /* 0x000f680000300800 */
[----:B--2---:R-:W2:Y:S04]  /*207b0*/  LDL.LU R5, [R1+0x38] ;  /* 0x0000380001057983 */ /* 0x004ea80000300800 */
[----:B---3--:R-:W3:Y:S04]  /*207c0*/  LDL.LU R6, [R1+0x3c] ;  /* 0x00003c0001067983 */ /* 0x008ee80000300800 */
[----:B----4-:R-:W4:Y:S04]  /*207d0*/  LDL.LU R7, [R1+0x40] ;  /* 0x0000400001077983 */ /* 0x010f280000300800 */
[----:B------:R-:W4:Y:S04]  /*207e0*/  LDL.LU R8, [R1+0x44] ;  /* 0x0000440001087983 */ /* 0x000f280000300800 */
[----:B------:R0:W-:Y:S04]  /*207f0*/  STL [R1+0xa48], R9 ;  /* 0x000a480901007387 */ /* 0x0001e80000100800 */
[----:B0-----:R-:W4:Y:S04]  /*20800*/  LDL.LU R9, [R1+0x4c] ;  /* 0x00004c0001097983 */ /* 0x001f280000300800 */
[----:B------:R-:W5:Y:S04]  /*20810*/  LDL.LU R0, [R1+0x60] ;  /* 0x0000600001007983 */ /* 0x000f680000300800 */
[----:B-----5:R0:W-:Y:S04]  /*20820*/  STL [R1+0xa3c], R0 ;  /* 0x000a3c0001007387 */ /* 0x0201e80000100800 */
[----:B0-----:R-:W5:Y:S04]  /*20830*/  LDL.LU R0, [R1+0x5c] ;  /* 0x00005c0001007983 */ /* 0x001f680000300800 */
[----:B-----5:R0:W-:Y:S04]  /*20840*/  STL [R1+0xa40], R0 ;  /* 0x000a400001007387 */ /* 0x0201e80000100800 */
[----:B0-----:R-:W5:Y:S01]  /*20850*/  LDL.LU R0, [R1+0x58] ;  /* 0x0000580001007983 */ /* 0x001f620000300800 */
[----:B------:R-:W-:-:S02]  /*20860*/  PRMT R10, R29, 0x5410, R19 ;  /* 0x000054101d0a7816 */ /* 0x000fc40000000013 */
[--C-:B------:R-:W-:Y:S02]  /*20870*/  PRMT R2, R2, 0x3340, R1.reuse ;  /* 0x0000334002027816 */ /* 0x100fe40000000001 */
[----:B------:R-:W-:Y:S02]  /*20880*/  PRMT R11, R11, 0x5410, R18 ;  /* 0x000054100b0b7816 */ /* 0x000fe40000000012 */
[----:B------:R-:W-:Y:S02]  /*20890*/  PRMT R20, R20, 0x3340, R1 ;  /* 0x0000334014147816 */ /* 0x000fe40000000001 */
[----:B------:R-:W-:Y:S02]  /*208a0*/  PRMT R12, R12, 0x5410, R17 ;  /* 0x000054100c0c7816 */ /* 0x000fe40000000011 */
[----:B------:R-:W-:Y:S02]  /*208b0*/  PRMT R13, R13, 0x5410, R16 ;  /* 0x000054100d0d7816 */ /* 0x000fe40000000010 */
[----:B------:R-:W-:-:S02]  /*208c0*/  PRMT R14, R14, 0x5410, R3 ;  /* 0x000054100e0e7816 */ /* 0x000fc40000000003 */
[----:B------:R-:W-:Y:S02]  /*208d0*/  PRMT R15, R15, 0x5410, R2 ;  /* 0x000054100f0f7816 */ /* 0x000fe40000000002 */
[----:B------:R-:W-:Y:S01]  /*208e0*/  PRMT R20, R21, 0x5410, R20 ;  /* 0x0000541015147816 */ /* 0x000fe20000000014 */
[----:B-----5:R0:W-:Y:S04]  /*208f0*/  STL [R1+0xa44], R0 ;  /* 0x000a440001007387 */ /* 0x0201e80000100800 */
[----:B0-----:R-:W5:Y:S04]  /*20900*/  LDL.LU R0, [R1+0x54] ;  /* 0x0000540001007983 */ /* 0x001f680000300800 */
        /* <DEDUP_REMOVED lines=11> */
[----:B------:R-:W2:Y:S02]  /*209c0*/  LDL.LU R21, [R1+0xa64] ;  /* 0x000a640001157983 */ /* 0x000ea40000300800 */
[----:B--2---:R-:W-:-:S02]  /*209d0*/  PRMT R21, R22, 0x5410, R21 ;  /* 0x0000541016157816 */ /* 0x004fc40000000015 */
[----:B------:R-:W2:Y:S02]  /*209e0*/  LDL.LU R22, [R1+0xa60] ;  /* 0x000a600001167983 */ /* 0x000ea40000300800 */
[----:B--2---:R-:W-:Y:S02]  /*209f0*/  PRMT R22, R4, 0x5410, R22 ;  /* 0x0000541004167816 */ /* 0x004fe40000000016 */
[----:B------:R-:W2:Y:S01]  /*20a00*/  LDL.LU R4, [R1+0xa5c] ;  /* 0x000a5c0001047983 */ /* 0x000ea20000300800 */
[----:B------:R-:W-:-:S03]  /*20a10*/  PRMT R23, R27, 0x5410, R23 ;  /* 0x000054101b177816 */ /* 0x000fc60000000017 */
[----:B------:R-:W5:Y:S01]  /*20a20*/  LDL.LU R27, [R1+0x24] ;  /* 0x00002400011b7983 */ /* 0x000f620000300800 */
[----:B--2---:R-:W-:-:S03]  /*20a30*/  PRMT R4, R4, 0x5210, R5 ;  /* 0x0000521004047816 */ /* 0x004fc60000000005 */
[----:B------:R-:W3:Y:S02]  /*20a40*/  LDL.LU R5, [R1+0xa58] ;  /* 0x000a580001057983 */ /* 0x000ee40000300800 */
[----:B---3--:R-:W-:Y:S02]  /*20a50*/  PRMT R5, R5, 0x5210, R6 ;  /* 0x0000521005057816 */ /* 0x008fe40000000006 */
[----:B------:R-:W4:Y:S02]  /*20a60*/  LDL.LU R6, [R1+0xa54] ;  /* 0x000a540001067983 */ /* 0x000f240000300800 */
[----:B----4-:R-:W-:Y:S02]  /*20a70*/  PRMT R6, R6, 0x5210, R7 ;  /* 0x0000521006067816 */ /* 0x010fe40000000007 */
[----:B------:R-:W2:Y:S02]  /*20a80*/  LDL.LU R7, [R1+0xa50] ;  /* 0x000a500001077983 */ /* 0x000ea40000300800 */
[----:B--2---:R-:W-:-:S02]  /*20a90*/  PRMT R7, R7, 0x5210, R8 ;  /* 0x0000521007077816 */ /* 0x004fc40000000008 */
[----:B------:R-:W2:Y:S02]  /*20aa0*/  LDL.LU R8, [R1+0xa4c] ;  /* 0x000a4c0001087983 */ /* 0x000ea40000300800 */
[----:B--2---:R-:W-:Y:S02]  /*20ab0*/  PRMT R8, R8, 0x5210, R9 ;  /* 0x0000521008087816 */ /* 0x004fe40000000009 */
[----:B------:R-:W5:Y:S02]  /*20ac0*/  LDL.LU R9, [R1+0xa48] ;  /* 0x000a480001097983 */ /* 0x000f640000300800 */
[----:B-----5:R-:W-:Y:S02]  /*20ad0*/  PRMT R9, R9, 0x5210, R0 ;  /* 0x0000521009097816 */ /* 0x020fe40000000000 */
[----:B------:R-:W2:Y:S02]  /*20ae0*/  LDL.LU R0, [R1+0xa44] ;  /* 0x000a440001007983 */ /* 0x000ea40000300800 */
[----:B--2---:R-:W-:-:S02]  /*20af0*/  PRMT R10, R10, 0x5210, R0 ;  /* 0x000052100a0a7816 */ /* 0x004fc40000000000 */
[----:B------:R-:W2:Y:S02]  /*20b00*/  LDL.LU R0, [R1+0xa40] ;  /* 0x000a400001007983 */ /* 0x000ea40000300800 */
[----:B--2---:R-:W-:Y:S02]  /*20b10*/  PRMT R11, R11, 0x5210, R0 ;  /* 0x000052100b0b7816 */ /* 0x004fe40000000000 */
[----:B------:R-:W2:Y:S01]  /*20b20*/  LDL.LU R0, [R1+0xa3c] ;  /* 0x000a3c0001007983 */ /* 0x000ea20000300800 */
[----:B------:R-:W-:Y:S02]  /*20b30*/  PRMT R13, R13, 0x5210, R2 ;  /* 0x000052100d0d7816 */ /* 0x000fe40000000002 */
[----:B------:R-:W-:Y:S02]  /*20b40*/  PRMT R14, R14, 0x5210, R3 ;  /* 0x000052100e0e7816 */ /* 0x000fe40000000003 */
[----:B------:R-:W-:Y:S02]  /*20b50*/  LOP3.LUT R24, R24, 0xffff, RZ, 0xc0, !PT ;  /* 0x0000ffff18187812 */ /* 0x000fe400078ec0ff */
[----:B------:R-:W-:-:S02]  /*20b60*/  LOP3.LUT R25, R25, 0xffff, RZ, 0xc0, !PT ;  /* 0x0000ffff19197812 */ /* 0x000fc400078ec0ff */
[----:B--2---:R-:W-:Y:S02]  /*20b70*/  PRMT R12, R12, 0x5210, R0 ;  /* 0x000052100c0c7816 */ /* 0x004fe40000000000 */
[----:B------:R-:W2:Y:S01]  /*20b80*/  LDL.LU R0, [R1+0xa38] ;  /* 0x000a380001007983 */ /* 0x000ea20000300800 */
[----:B------:R-:W-:Y:S02]  /*20b90*/  LOP3.LUT R3, R17, 0xffff, RZ, 0xc0, !PT ;  /* 0x0000ffff11037812 */ /* 0x000fe400078ec0ff */
[----:B------:R-:W-:Y:S02]  /*20ba0*/  LOP3.LUT R2, R18, 0xffff, RZ, 0xc0, !PT ;  /* 0x0000ffff12027812 */ /* 0x000fe400078ec0ff */
[----:B------:R-:W-:Y:S02]  /*20bb0*/  PRMT R15, R15, 0x5210, R16 ;  /* 0x000052100f0f7816 */ /* 0x000fe40000000010 */
[----:B------:R-:W-:Y:S02]  /*20bc0*/  PRMT R17, R19, 0x4210, R24 ;  /* 0x0000421013117816 */ /* 0x000fe40000000018 */
[----:B------:R-:W-:-:S02]  /*20bd0*/  PRMT R16, R29, 0x4210, R25 ;  /* 0x000042101d107816 */ /* 0x000fc40000000019 */
[----:B------:R-:W-:Y:S02]  /*20be0*/  PRMT R18, R26, 0x4210, R3 ;  /* 0x000042101a127816 */ /* 0x000fe40000000003 */
[----:B------:R-:W-:Y:S02]  /*20bf0*/  PRMT R19, R28, 0x4210, R2 ;  /* 0x000042101c137816 */ /* 0x000fe40000000002 */
[----:B------:R-:W-:Y:S01]  /*20c00*/  PRMT R20, R20, 0x5210, R25 ;  /* 0x0000521014147816 */ /* 0x000fe20000000019 */
[----:B------:R-:W3:Y:S01]  /*20c10*/  LDL.LU R28, [R1+0x7f4] ;  /* 0x0007f400011c7983 */ /* 0x000ee20000300800 */
[----:B------:R-:W-:Y:S02]  /*20c20*/  PRMT R21, R21, 0x5210, R24 ;  /* 0x0000521015157816 */ /* 0x000fe40000000018 */
[----:B------:R-:W-:Y:S01]  /*20c30*/  PRMT R22, R22, 0x5210, R3 ;  /* 0x0000521016167816 */ /* 0x000fe20000000003 */
[----:B------:R-:W4:Y:S01]  /*20c40*/  LDL.LU R25, [R1+0x814] ;  /* 0x0008140001197983 */ /* 0x000f220000300800 */
[----:B------:R-:W-:-:S02]  /*20c50*/  PRMT R23, R23, 0x5210, R2 ;  /* 0x0000521017177816 */ /* 0x000fc40000000002 */
[----:B------:R-:W-:Y:S01]  /*20c60*/  LOP3.LUT R26, R27, 0x40, RZ, 0x3c, !PT ;  /* 0x000000401b1a7812 */ /* 0x000fe200078e3cff */
[----:B------:R-:W5:Y:S04]  /*20c70*/  LDL.LU R24, [R1+0x2b8] ;  /* 0x0002b80001187983 */ /* 0x000f680000300800 */
[----:B------:R-:W4:Y:S04]  /*20c80*/  LDL.LU R2, [R1+0x818] ;  /* 0x0008180001027983 */ /* 0x000f280000300800 */
[----:B--2---:R-:W-:Y:S04]  /*20c90*/  STS.128 [R0+UR4+0x180], R16 ;  /* 0x0001801000007988 */ /* 0x004fe80008000c04 */
[----:B------:R-:W-:Y:S04]  /*20ca0*/  STS.128 [R0+UR4+0x200], R4 ;  /* 0x0002000400007988 */ /* 0x000fe80008000c04 */
[----:B------:R-:W-:Y:S04]  /*20cb0*/  STS.128 [R0+UR4+0x280], R8 ;  /* 0x0002800800007988 */ /* 0x000fe80008000c04 */
[----:B------:R-:W-:Y:S04]  /*20cc0*/  STS.128 [R0+UR4+0x300], R12 ;  /* 0x0003000c00007988 */ /* 0x000fe80008000c04 */
[----:B------:R3:W-:Y:S01]  /*20cd0*/  STS.128 [R0+UR4+0x380], R20 ;  /* 0x0003801400007988 */ /* 0x0007e20008000c04 */
[----:B------:R-:W-:Y:S06]  /*20ce0*/  BAR.SYNC.DEFER_BLOCKING 0x0 ;  /* 0x0000000000007b1d */ /* 0x000fec0000010000 */
[----:B------:R-:W0:Y:S04]  /*20cf0*/  LDS.128 R4, [R27+UR4] ;  /* 0x000000041b047984 */ /* 0x000e280008000c00 */
[----:B------:R-:W-:Y:S04]  /*20d00*/  LDS.128 R8, [R27+UR4+0x400] ;  /* 0x000400041b087984 */ /* 0x000fe80008000c00 */
[----:B------:R-:W-:Y:S04]  /*20d10*/  LDS.128 R12, [R26+UR4+0x400] ;  /* 0x000400041a0c7984 */ /* 0x000fe80008000c00 */
[----:B------:R-:W-:Y:S01]  /*20d20*/  LDS.128 R20, [R27+UR4+0x800] ;  /* 0x000800041b147984 */ /* 0x000fe20008000c00 */
[C---:B---3--:R-:W-:Y:S01]  /*20d30*/  IMAD R0, R28.reuse, UR5, RZ ;  /* 0x000000051c007c24 */ /* 0x048fe2000f8e02ff */
[----:B------:R-:W-:Y:S01]  /*20d40*/  ISETP.GE.AND P0, PT, R28, UR14, PT ;  /* 0x0000000e1c007c0c */ /* 0x000fe2000bf06270 */
[----:B------:R-:W-:Y:S01]  /*20d50*/  ULDC UR5, c[0x0][0x22c] ;  /* 0x00008b0000057ab9 */ /* 0x000fe20000000800 */
[----:B------:R-:W-:Y:S04]  /*20d60*/  LDS.128 R16, [R27+UR4+0xc00] ;  /* 0x000c00041b107984 */ /* 0x000fe80008000c00 */
[----:B0-----:R-:W-:Y:S04]  /*20d70*/  STL.64 [R1+0x40], R4 ;  /* 0x0000400401007387 */ /* 0x001fe80000100a00 */
[----:B------:R-:W-:Y:S04]  /*20d80*/  STL.64 [R1+0x48], R6 ;  /* 0x0000480601007387 */ /* 0x000fe80000100a00 */
[----:B------:R-:W0:Y:S04]  /*20d90*/  LDS.128 R4, [R26+UR4] ;  /* 0x000000041a047984 */ /* 0x000e280008000c00 */
[----:B0-----:R-:W-:Y:S04]  /*20da0*/  STL.64 [R1+0x10], R4 ;  /* 0x0000100401007387 */ /* 0x001fe80000100a00 */
[----:B------:R0:W-:Y:S04]  /*20db0*/  STL.64 [R1+0x18], R6 ;  /* 0x0000180601007387 */ /* 0x0001e80000100a00 */
[----:B------:R-:W2:Y:S04]  /*20dc0*/  LDL.LU R3, [R1+0x7f8] ;  /* 0x0007f80001037983 */ /* 0x000ea80000300800 */
[----:B0-----:R-:W3:Y:S04]  /*20dd0*/  LDL.LU R7, [R1+0x7fc] ;  /* 0x0007fc0001077983 */ /* 0x001ee80000300800 */
[----:B------:R-:W-:Y:S04]  /*20de0*/  STL.64 [R1+0x30], R8 ;  /* 0x0000300801007387 */ /* 0x000fe80000100a00 */
[----:B------:R-:W-:Y:S04]  /*20df0*/  STL.64 [R1+0x38], R10 ;  /* 0x0000380a01007387 */ /* 0x000fe80000100a00 */
[----:B------:R-:W3:Y:S04]  /*20e00*/  LDL.LU R6, [R1+0x800] ;  /* 0x0008000001067983 */ /* 0x000ee80000300800 */
[----:B------:R0:W-:Y:S04]  /*20e10*/  STL [R1+0x9fc], R13 ;  /* 0x0009fc0d01007387 */ /* 0x0001e80000100800 */
[----:B0-----:R-:W3:Y:S04]  /*20e20*/  LDL.LU R13, [R1+0x10] ;  /* 0x00001000010d7983 */ /* 0x001ee80000300800 */
[----:B------:R0:W-:Y:S04]  /*20e30*/  STL [R1+0x9f8], R14 ;  /* 0x0009f80e01007387 */ /* 0x0001e80000100800 */
[----:B------:R1:W-:Y:S04]  /*20e40*/  STL [R1+0x9f4], R15 ;  /* 0x0009f40f01007387 */ /* 0x0003e80000100800 */
[----:B0-----:R-:W3:Y:S04]  /*20e50*/  LDL.LU R14, [R1+0x30] ;  /* 0x00003000010e7983 */ /* 0x001ee80000300800 */
[----:B------:R-:W-:Y:S01]  /*20e60*/  STL [R1+0xa08], R21 ;  /* 0x000a081501007387 */ /* 0x000fe20000100800 */
[----:B-1----:R-:W0:Y:S03]  /*20e70*/  LDC R15, c[0x0][0x248] ;  /* 0x00009200ff0f7b82 */ /* 0x002e260000000800 */
[----:B------:R-:W-:Y:S04]  /*20e80*/  STL [R1+0xa04], R22 ;  /* 0x000a041601007387 */ /* 0x000fe80000100800 */
[----:B------:R1:W-:Y:S04]  /*20e90*/  STL [R1+0xa00], R23 ;  /* 0x000a001701007387 */ /* 0x0003e80000100800 */
[----:B-1----:R-:W3:Y:S01]  /*20ea0*/  LDL.LU R23, [R1+0x40] ;  /* 0x0000400001177983 */ /* 0x002ee20000300800 */
[----:B------:R-:W-:-:S02]  /*20eb0*/  IADD3 R28, P3, R0, UR12, RZ ;  /* 0x0000000c001c7c10 */ /* 0x000fc4000ff7e0ff */
[C---:B-----5:R-:W-:Y:S01]  /*20ec0*/  ISETP.LT.AND P2, PT, R24.reuse, UR15, !P0 ;  /* 0x0000000f18007c0c */ /* 0x060fe2000c741270 */
[----:B------:R-:W5:Y:S01]  /*20ed0*/  LDL.LU R22, [R1+0x804] ;  /* 0x0008040001167983 */ /* 0x000f620000300800 */
[----:B0-----:R-:W-:Y:S01]  /*20ee0*/  IMAD R29, R24, R15, RZ ;  /* 0x0000000f181d7224 */ /* 0x001fe200078e02ff */
[----:B------:R-:W-:Y:S02]  /*20ef0*/  LEA.HI.X.SX32 R0, R0, UR13, 0x1, P3 ;  /* 0x0000000d00007c11 */ /* 0x000fe400098f0eff */
[----:B------:R-:W5:Y:S01]  /*20f00*/  LDL.LU R21, [R1+0x808] ;  /* 0x0008080001157983 */ /* 0x000f620000300800 */
[----:B----4-:R-:W-:Y:S01]  /*20f10*/  ISETP.LT.AND P1, PT, R25, UR5, !P0 ;  /* 0x0000000519007c0c */ /* 0x010fe2000c721270 */
[----:B------:R-:W-:Y:S01]  /*20f20*/  ULDC UR5, c[0x0][0x22c] ;  /* 0x00008b0000057ab9 */ /* 0x000fe20000000800 */
[C---:B------:R-:W-:Y:S02]  /*20f30*/  IADD3 R4, P3, R29.reuse, R28, RZ ;  /* 0x0000001c1d047210 */ /* 0x040fe40007f7e0ff */
[----:B------:R-:W-:Y:S01]  /*20f40*/  ISETP.LT.AND P5, PT, R2, UR5, !P0 ;  /* 0x0000000502007c0c */ /* 0x000fe2000c7a1270 */
[----:B------:R-:W-:Y:S01]  /*20f50*/  ULDC UR5, c[0x0][0x22c] ;  /* 0x00008b0000057ab9 */ /* 0x000fe20000000800 */
[----:B------:R-:W-:-:S02]  /*20f60*/  LEA.HI.X.SX32 R5, R29, R0, 0x1, P3 ;  /* 0x000000001d057211 */ /* 0x000fc400018f0eff */
[----:B--2---:R-:W-:Y:S01]  /*20f70*/  ISETP.LT.AND P6, PT, R3, UR5, !P0 ;  /* 0x0000000503007c0c */ /* 0x004fe2000c7c1270 */
[----:B------:R-:W-:Y:S01]  /*20f80*/  ULDC UR5, c[0x0][0x22c] ;  /* 0x00008b0000057ab9 */ /* 0x000fe20000000800 */
[-C--:B---3--:R-:W-:Y:S02]  /*20f90*/  IMAD R9, R7, R15.reuse, RZ ;  /* 0x0000000f07097224 */ /* 0x088fe400078e02ff */
[----:B------:R-:W-:Y:S01]  /*20fa0*/  IMAD R11, R6, R15, RZ ;  /* 0x0000000f060b7224 */ /* 0x000fe200078e02ff */
[----:B------:R-:W-:-:S05]  /*20fb0*/  PRMT R2, R23, 0x7770, RZ ;  /* 0x0000777017027816 */ /* 0x000fca00000000ff */
[----:B------:R-:W-:Y:S01]  /*20fc0*/  @P2 STG.E.U8 desc[UR8][R4.64], R2 ;  /* 0x0000000204002986 */ /* 0x000fe2000c101108 */
[----:B------:R-:W-:Y:S01]  /*20fd0*/  ISETP.LT.AND P2, PT, R7, UR5, !P0 ;  /* 0x0000000507007c0c */ /* 0x000fe2000c741270 */
[----:B------:R-:W-:Y:S02]  /*20fe0*/  ULDC UR5, c[0x0][0x22c] ;  /* 0x00008b0000057ab9 */ /* 0x000fe40000000800 */
[----:B------:R-:W-:Y:S01]  /*20ff0*/  ISETP.LT.AND P3, PT, R6, UR5, !P0 ;  /* 0x0000000506007c0c */ /* 0x000fe2000c761270 */
[----:B------:R-:W-:Y:S01]  /*21000*/  IMAD R3, R3, R15, RZ ;  /* 0x0000000f03037224 */ /* 0x000fe200078e02ff */
[----:B------:R-:W0:Y:S01]  /*21010*/  LDS.128 R4, [R26+UR4+0x800] ;  /* 0x000800041a047984 */ /* 0x000e220008000c00 */
[----:B------:R-:W-:Y:S01]  /*21020*/  PRMT R24, R13, 0x7770, RZ ;  /* 0x000077700d187816 */ /* 0x000fe200000000ff */
[----:B------:R-:W-:Y:S02]  /*21030*/  ULDC UR5, c[0x0][0x22c] ;  /* 0x00008b0000057ab9 */ /* 0x000fe40000000800 */
[----:B0-----:R-:W-:Y:S04]  /*21040*/  STL [R1+0xa28], R5 ;  /* 0x000a280501007387 */ /* 0x001fe80000100800 */
[----:B------:R-:W-:Y:S04]  /*21050*/  STL [R1+0xa10], R6 ;  /* 0x000a100601007387 */ /* 0x000fe80000100800 */
[----:B------:R0:W-:Y:S04]  /*21060*/  STL [R1+0xa0c], R7 ;  /* 0x000a0c0701007387 */ /* 0x0001e80000100800 */
[----:B0-----:R-:W2:Y:S04]  /*21070*/  LDL.LU R7, [R1+0x80c] ;  /* 0x00080c0001077983 */ /* 0x001ea80000300800 */
[----:B------:R-:W3:Y:S04]  /*21080*/  LDL.LU R6, [R1+0x81c] ;  /* 0x00081c0001067983 */ /* 0x000ee80000300800 */
[----:B------:R-:W4:Y:S01]  /*21090*/  LDL.LU R5, [R1+0x810] ;  /* 0x0008100001057983 */ /* 0x000f220000300800 */
[----:B------:R-:W-:-:S04]  /*210a0*/  IADD3 R2, P4, R3, R28, RZ ;  /* 0x0000001c03027210 */ /* 0x000fc80007f9e0ff */
[----:B------:R-:W-:Y:S02]  /*210b0*/  LEA.HI.X.SX32 R3, R3, R0, 0x1, P4 ;  /* 0x0000000003037211 */ /* 0x000fe400020f0eff */
[----:B------:R-:W-:-:S04]  /*210c0*/  IADD3 R8, P4, R9, R28, RZ ;  /* 0x0000001c09087210 */ /* 0x000fc80007f9e0ff */
[----:B------:R-:W-:Y:S02]  /*210d0*/  LEA.HI.X.SX32 R9, R9, R0, 0x1, P4 ;  /* 0x0000000009097211 */ /* 0x000fe400020f0eff */
[C---:B------:R-:W-:Y:S01]  /*210e0*/  IADD3 R10, P4, R11.reuse, R28, RZ ;  /* 0x0000001c0b0a7210 */ /* 0x040fe20007f9e0ff */
[----:B------:R0:W-:Y:S03]  /*210f0*/  @P6 STG.E.U8 desc[UR8][R2.64], R24 ;  /* 0x0000001802006986 */ /* 0x0001e6000c101108 */
[----:B------:R-:W-:Y:S02]  /*21100*/  LEA.HI.X.SX32 R11, R11, R0, 0x1, P4 ;  /* 0x000000000b0b7211 */ /* 0x000fe400020f0eff */
[----:B0-----:R-:W-:Y:S02]  /*21110*/  PRMT R24, R14, 0x7770, RZ ;  /* 0x000077700e187816 */ /* 0x001fe400000000ff */
[----:B------:R-:W-:-:S03]  /*21120*/  PRMT R3, R12, 0x7770, RZ ;  /* 0x000077700c037816 */ /* 0x000fc600000000ff */
[----:B------:R0:W-:Y:S04]  /*21130*/  @P2 STG.E.U8 desc[UR8][R8.64], R24 ;  /* 0x0000001808002986 */ /* 0x0001e8000c101108 */
[----:B------:R1:W-:Y:S04]  /*21140*/  @P3 STG.E.U8 desc[UR8][R10.64], R3 ;  /* 0x000000030a003986 */ /* 0x0003e8000c101108 */
[----:B------:R-:W1:Y:S01]  /*21150*/  LDS.128 R8, [R26+UR4+0xc00] ;  /* 0x000c00041a087984 */ /* 0x000e620008000c00 */
[CC--:B-----5:R-:W-:Y:S01]  /*21160*/  IMAD R2, R22.reuse, R15.reuse, RZ ;  /* 0x0000000f16027224 */ /* 0x0e0fe200078e02ff */
[----:B------:R-:W-:Y:S01]  /*21170*/  ISETP.LT.AND P6, PT, R22, UR5, !P0 ;  /* 0x0000000516007c0c */ /* 0x000fe2000c7c1270 */
[----:B------:R-:W-:Y:S01]  /*21180*/  ULDC UR5, c[0x0][0x22c] ;  /* 0x00008b0000057ab9 */ /* 0x000fe20000000800 */
[----:B------:R-:W-:Y:S01]  /*21190*/  PRMT R27, R20, 0x7770, RZ ;  /* 0x00007770141b7816 */ /* 0x000fe200000000ff */
[----:B------:R-:W-:Y:S01]  /*211a0*/  ULDC UR4, c[0x0][0x22c] ;  /* 0x00008b0000047ab9 */ /* 0x000fe20000000800 */
[C---:B0-----:R-:W-:Y:S01]  /*211b0*/  IADD3 R24, P2, R2.reuse, R28, RZ ;  /* 0x0000001c02187210 */ /* 0x041fe20007f5e0ff */
[C---:B-1----:R-:W-:Y:S01]  /*211c0*/  IMAD R3, R21.reuse, R15, RZ ;  /* 0x0000000f15037224 */ /* 0x042fe200078e02ff */
[----:B------:R-:W-:Y:S01]  /*211d0*/  ISETP.LT.AND P3, PT, R21, UR5, !P0 ;  /* 0x0000000515007c0c */ /* 0x000fe2000c761270 */
[----:B------:R-:W-:Y:S01]  /*211e0*/  ULDC UR5, c[0x0][0x22c] ;  /* 0x00008b0000057ab9 */ /* 0x000fe20000000800 */
[----:B------:R-:W-:-:S02]  /*211f0*/  LEA.HI.X.SX32 R25, R2, R0, 0x1, P2 ;  /* 0x0000000002197211 */ /* 0x000fc400010f0eff */
[----:B------:R-:W-:-:S03]  /*21200*/  IADD3 R2, P4, R3, R28, RZ ;  /* 0x0000001c03027210 */ /* 0x000fc60007f9e0ff */
[----:B------:R0:W-:Y:S01]  /*21210*/  @P6 STG.E.U8 desc[UR8][R24.64], R27 ;  /* 0x0000001b18006986 */ /* 0x0001e2000c101108 */
[----:B------:R-:W-:-:S03]  /*21220*/  LEA.HI.X.SX32 R3, R3, R0, 0x1, P4 ;  /* 0x0000000003037211 */ /* 0x000fc600020f0eff */
[----:B------:R-:W-:Y:S04]  /*21230*/  STL.64 [R1+0xa18], R18 ;  /* 0x000a181201007387 */ /* 0x000fe80000100a00 */
[----:B------:R-:W-:Y:S04]  /*21240*/  STL.64 [R1+0xa20], R12 ;  /* 0x000a200c01007387 */ /* 0x000fe80000100a00 */
[----:B------:R-:W-:Y:S01]  /*21250*/  STL.64 [R1+0xa30], R10 ;  /* 0x000a300a01007387 */ /* 0x000fe20000100a00 */
[C---:B--2---:R-:W-:Y:S01]  /*21260*/  IMAD R26, R7.reuse, R15, RZ ;  /* 0x0000000f071a7224 */ /* 0x044fe200078e02ff */
[----:B------:R-:W-:-:S04]  /*21270*/  ISETP.LT.AND P2, PT, R7, UR5, !P0 ;  /* 0x0000000507007c0c */ /* 0x000fc8000c741270 */
[----:B0-----:R-:W-:Y:S02]  /*21280*/  IADD3 R24, P6, R26, R28, RZ ;  /* 0x0000001c1a187210 */ /* 0x001fe40007fde0ff */
[----:B---3--:R-:W-:Y:S01]  /*21290*/  ISETP.LT.AND P4, PT, R6, UR4, !P0 ;  /* 0x0000000406007c0c */ /* 0x008fe2000c781270 */
[----:B------:R-:W-:Y:S01]  /*212a0*/  ULDC UR4, c[0x0][0x22c] ;  /* 0x00008b0000047ab9 */ /* 0x000fe20000000800 */
[----:B------:R-:W-:Y:S01]  /*212b0*/  IMAD R7, R15, 0x20, R29 ;  /* 0x000000200f077824 */ /* 0x000fe200078e021d */
[----:B------:R-:W-:Y:S01]  /*212c0*/  LEA.HI.X.SX32 R25, R26, R0, 0x1, P6 ;  /* 0x000000001a197211 */ /* 0x000fe200030f0eff */
[C---:B----4-:R-:W-:Y:S01]  /*212d0*/  IMAD R27, R5.reuse, R15, RZ ;  /* 0x0000000f051b7224 */ /* 0x050fe200078e02ff */
[----:B------:R-:W-:Y:S02]  /*212e0*/  ISETP.LT.AND P6, PT, R5, UR4, !P0 ;  /* 0x0000000405007c0c */ /* 0x000fe4000c7c1270 */
[----:B------:R-:W-:Y:S01]  /*212f0*/  PRMT R29, R4, 0x7770, RZ ;  /* 0x00007770041d7816 */ /* 0x000fe200000000ff */
[----:B------:R-:W-:Y:S01]  /*21300*/  IMAD R26, R15, 0x4, R7 ;  /* 0x000000040f1a7824 */ /* 0x000fe200078e0207 */
[----:B------:R-:W-:Y:S01]  /*21310*/  PRMT R5, R16, 0x7770, RZ ;  /* 0x0000777010057816 */ /* 0x000fe200000000ff */
[----:B------:R-:W-:-:S02]  /*21320*/  ULDC UR4, c[0x0][0x22c] ;  /* 0x00008b0000047ab9 */ /* 0x000fc40000000800 */
[----:B------:R-:W-:Y:S04]  /*21330*/  @P3 STG.E.U8 desc[UR8][R2.64], R29 ;  /* 0x0000001d02003986 */ /* 0x000fe8000c101108 */
[----:B------:R0:W-:Y:S04]  /*21340*/  @P2 STG.E.U8 desc[UR8][R24.64], R5 ;  /* 0x0000000518002986 */ /* 0x0001e8000c101108 */
[----:B0-----:R-:W2:Y:S04]  /*21350*/  LDL.LU R5, [R1+0x820] ;  /* 0x0008200001057983 */ /* 0x001ea80000300800 */
[----:B------:R-:W3:Y:S01]  /*21360*/  LDL.LU R6, [R1+0x824] ;  /* 0x0008240001067983 */ /* 0x000ee20000300800 */
[----:B------:R-:W-:Y:S01]  /*21370*/  IMAD R3, R15, 0x4, R26 ;  /* 0x000000040f037824 */ /* 0x000fe200078e021a */
[----:B------:R-:W-:-:S02]  /*21380*/  IADD3 R10, P3, R27, R28, RZ ;  /* 0x0000001c1b0a7210 */ /* 0x000fc40007f7e0ff */
[----:B------:R-:W-:Y:S01]  /*21390*/  IADD3 R12, P2, R7, R28, RZ ;  /* 0x0000001c070c7210 */ /* 0x000fe20007f5e0ff */
[----:B------:R-:W-:Y:S01]  /*213a0*/  IMAD R25, R15, 0x4, R3 ;  /* 0x000000040f197824 */ /* 0x000fe200078e0203 */
[----:B------:R-:W-:Y:S01]  /*213b0*/  LEA.HI.X.SX32 R11, R27, R0, 0x1, P3 ;  /* 0x000000001b0b7211 */ /* 0x000fe200018f0eff */
[----:B------:R-:W4:Y:S01]  /*213c0*/  LDL.LU R22, [R1+0x828] ;  /* 0x0008280001167983 */ /* 0x000f220000300800 */
[C---:B------:R-:W-:Y:S01]  /*213d0*/  IADD3 R18, P3, R26.reuse, R28, RZ ;  /* 0x0000001c1a127210 */ /* 0x040fe20007f7e0ff */
[----:B------:R-:W-:Y:S01]  /*213e0*/  IMAD R29, R15, 0x4, R25 ;  /* 0x000000040f1d7824 */ /* 0x000fe200078e0219 */
[----:B------:R-:W-:Y:S01]  /*213f0*/  LEA.HI.X.SX32 R13, R7, R0, 0x1, P2 ;  /* 0x00000000070d7211 */ /* 0x000fe200010f0eff */
[----:B------:R-:W5:Y:S01]  /*21400*/  LDL.LU R21, [R1+0x82c] ;  /* 0x00082c0001157983 */ /* 0x000f620000300800 */
[----:B------:R-:W-:Y:S02]  /*21410*/  IADD3 R2, P2, R3, R28, RZ ;  /* 0x0000001c03027210 */ /* 0x000fe40007f5e0ff */
[----:B------:R-:W-:Y:S01]  /*21420*/  LEA.HI.X.SX32 R19, R26, R0, 0x1, P3 ;  /* 0x000000001a137211 */ /* 0x000fe200018f0eff */
[----:B------:R-:W5:Y:S01]  /*21430*/  LDL.LU R7, [R1+0x830] ;  /* 0x0008300001077983 */ /* 0x000f620000300800 */
[----:B------:R-:W-:-:S02]  /*21440*/  IADD3 R24, P3, R25, R28, RZ ;  /* 0x0000001c19187210 */ /* 0x000fc40007f7e0ff */
[----:B------:R-:W-:Y:S01]  /*21450*/  LEA.HI.X.SX32 R3, R3, R0, 0x1, P2 ;  /* 0x0000000003037211 */ /* 0x000fe200010f0eff */
[----:B------:R-:W5:Y:S01]  /*21460*/  LDL.LU R15, [R1+0x834] ;  /* 0x00083400010f7983 */ /* 0x000f620000300800 */
[----:B------:R-:W-:Y:S02]  /*21470*/  IADD3 R26, P2, R29, R28, RZ ;  /* 0x0000001c1d1a7210 */ /* 0x000fe40007f5e0ff */
[-C--:B------:R-:W-:Y:S02]  /*21480*/  LEA.HI.X.SX32 R25, R25, R0.reuse, 0x1, P3 ;  /* 0x0000000019197211 */ /* 0x080fe400018f0eff */
[----:B------:R-:W-:Y:S02]  /*21490*/  LEA.HI.X.SX32 R27, R29, R0, 0x1, P2 ;  /* 0x000000001d1b7211 */ /* 0x000fe400010f0eff */
[----:B--2---:R-:W-:Y:S01]  /*214a0*/  ISETP.LT.AND P3, PT, R5, UR4, !P0 ;  /* 0x0000000405007c0c */ /* 0x004fe2000c761270 */
[----:B------:R-:W-:Y:S01]  /*214b0*/  ULDC UR4, c[0x0][0x22c] ;  /* 0x00008b0000047ab9 */ /* 0x000fe20000000800 */
[----:B------:R-:W-:-:S02]  /*214c0*/  PRMT R5, R8, 0x7770, RZ ;  /* 0x0000777008057816 */ /* 0x000fc400000000ff */
[----:B---3--:R-:W-:Y:S01]  /*214d0*/  ISETP.LT.AND P2, PT, R6, UR4, !P0 ;  /* 0x0000000406007c0c */ /* 0x008fe2000c741270 */
[----:B------:R-:W-:Y:S01]  /*214e0*/  ULDC UR4, c[0x0][0x22c] ;  /* 0x00008b0000047ab9 */ /* 0x000fe20000000800 */
[----:B------:R-:W-:Y:S01]  /*214f0*/  PRMT R6, R23, 0x7771, RZ ;  /* 0x0000777117067816 */ /* 0x000fe200000000ff */
[----:B------:R0:W-:Y:S04]  /*21500*/  @P6 STG.E.U8 desc[UR8][R10.64], R5 ;  /* 0x000000050a006986 */ /* 0x0001e8000c101108 */
[----:B------:R1:W-:Y:S04]  /*21510*/  @P5 STG.E.U8 desc[UR8][R12.64], R6 ;  /* 0x000000060c005986 */ /* 0x0003e8000c101108 */
[----:B0-----:R-:W2:Y:S04]  /*21520*/  LDL.LU.64 R10, [R1+0xa30] ;  /* 0x000a3000010a7983 */ /* 0x001ea80000300a00 */
[----:B------:R-:W3:Y:S04]  /*21530*/  LDL.LU R5, [R1+0xa28] ;  /* 0x000a280001057983 */ /* 0x000ee80000300800 */
[----:B-1----:R-:W2:Y:S01]  /*21540*/  LDL.LU.64 R12, [R1+0xa20] ;  /* 0x000a2000010c7983 */ /* 0x002ea20000300a00 */
[----:B----4-:R-:W-:Y:S01]  /*21550*/  ISETP.LT.AND P6, PT, R22, UR4, !P0 ;  /* 0x0000000416007c0c */ /* 0x010fe2000c7c1270 */
[----:B------:R-:W-:-:S02]  /*21560*/  ULDC UR4, c[0x0][0x22c] ;  /* 0x00008b0000047ab9 */ /* 0x000fc40000000800 */
[----:B-----5:R-:W-:Y:S01]  /*21570*/  ISETP.LT.AND P5, PT, R21, UR4, !P0 ;  /* 0x0000000415007c0c */ /* 0x020fe2000c7a1270 */
[----:B------:R-:W-:Y:S01]  /*21580*/  ULDC UR4, c[0x0][0x22c] ;  /* 0x00008b0000047ab9 */ /* 0x000fe20000000800 */
[----:B------:R-:W-:Y:S01]  /*21590*/  PRMT R21, R14, 0x7771, RZ ;  /* 0x000077710e157816 */ /* 0x000fe200000000ff */
[----:B------:R-:W4:Y:S01]  /*215a0*/  LDL.LU R22, [R1+0x838] ;  /* 0x0008380001167983 */ /* 0x000f220000300800 */
[----:B--2---:R-:W-:-:S05]  /*215b0*/  PRMT R6, R13, 0x7771, RZ ;  /* 0x000077710d067816 */ /* 0x004fca00000000ff */
[----:B------:R0:W-:Y:S01]  /*215c0*/  @P4 STG.E.U8 desc[UR8][R18.64], R6 ;  /* 0x0000000612004986 */ /* 0x0001e2000c101108 */
[----:B------:R-:W-:Y:S01]  /*215d0*/  ISETP.LT.AND P4, PT, R7, UR4, !P0 ;  /* 0x0000000407007c0c */ /* 0x000fe2000c781270 */
[----:B------:R-:W-:Y:S02]  /*215e0*/  ULDC UR4, c[0x0][0x22c] ;  /* 0x00008b0000047ab9 */ /* 0x000fe40000000800 */
[----:B------:R1:W-:Y:S01]  /*215f0*/  @P3 STG.E.U8 desc[UR8][R2.64], R21 ;  /* 0x0000001502003986 */ /* 0x0003e2000c101108 */
[----:B------:R-:W-:Y:S01]  /*21600*/  ISETP.LT.AND P3, PT, R15, UR4, !P0 ;  /* 0x000000040f007c0c */ /* 0x000fe2000c761270 */
[----:B------:R-:W-:Y:S02]  /*21610*/  ULDC UR4, c[0x0][0x22c] ;  /* 0x00008b0000047ab9 */ /* 0x000fe40000000800 */
[----:B0-----:R-:W2:Y:S04]  /*21620*/  LDL.LU.64 R18, [R1+0xa18] ;  /* 0x000a180001127983 */ /* 0x001ea80000300a00 */
[----:B------:R-:W5:Y:S01]  /*21630*/  LDL.LU R6, [R1+0xa10] ;  /* 0x000a100001067983 */ /* 0x000f620000300800 */
[----:B-1----:R-:W0:Y:S03]  /*21640*/  LDC R2, c[0x0][0x248] ;  /* 0x00009200ff027b82 */ /* 0x002e260000000800 */
[----:B------:R-:W2:Y:S04]  /*21650*/  LDL.LU R7, [R1+0xa0c] ;  /* 0x000a0c0001077983 */ /* 0x000ea80000300800 */
[----:B------:R-:W3:Y:S04]  /*21660*/  LDL.LU R21, [R1+0xa08] ;  /* 0x000a080001157983 */ /* 0x000ee80000300800 */
[----:B------:R-:W5:Y:S01]  /*21670*/  LDL.LU R15, [R1+0x83c] ;  /* 0x00083c00010f7983 */ /* 0x000f620000300800 */
[----:B0-----:R-:W-:-:S02]  /*21680*/  IMAD R2, R2, 0x4, R29 ;  /* 0x0000000402027824 */ /* 0x001fc400078e021d */
[----:B------:R-:W0:Y:S01]  /*21690*/  LDC R29, c[0x0][0x248] ;  /* 0x00009200ff1d7b82 */ /* 0x000e220000000800 */
[----:B------:R-:W-:-:S05]  /*216a0*/  PRMT R3, R12, 0x7771, RZ ;  /* 0x000077710c037816 */ /* 0x000fca00000000ff */
[----:B------:R1:W-:Y:S02]  /*216b0*/  @P2 STG.E.U8 desc[UR8][R24.64], R3 ;  /* 0x0000000318002986 */ /* 0x0003e4000c101108 */
[----:B-1----:R-:W-:-:S05]  /*216c0*/  PRMT R25, R20, 0x7771, RZ ;  /* 0x0000777114197816 */ /* 0x002fca00000000ff */
[----:B------:R1:W-:Y:S01]  /*216d0*/  @P6 STG.E.U8 desc[UR8][R26.64], R25 ;  /* 0x000000191a006986 */ /* 0x0003e2000c101108 */
[----:B------:R-:W-:Y:S01]  /*216e0*/  IADD3 R24, P6, R2, R28, RZ ;  /* 0x0000001c02187210 */ /* 0x000fe20007fde0ff */
[----:B0-----:R-:W-:-:S03]  /*216f0*/  IMAD R3, R29, 0x4, R2 ;  /* 0x000000041d037824 */ /* 0x001fc600078e0202 */
[----:B-1----:R-:W-:Y:S02]  /*21700*/  LEA.HI.X.SX32 R25, R2, R0, 0x1, P6 ;  /* 0x0000000002197211 */ /* 0x002fe400030f0eff */
[----:B------:R-:W-:Y:S01]  /*21710*/  IADD3 R2, P6, R3, R28, RZ ;  /* 0x0000001c03027210 */ /* 0x000fe20007fde0ff */
[----:B------:R-:W-:Y:S01]  /*21720*/  IMAD R27, R29, 0x4, R3 ;  /* 0x000000041d1b7824 */ /* 0x000fe200078e0203 */
[----:B------:R-:W-:Y:S02]  /*21730*/  PRMT R26, R4, 0x7771, RZ ;  /* 0x00007771041a7816 */ /* 0x000fe400000000ff */
[----:B------:R-:W-:Y:S02]  /*21740*/  LEA.HI.X.SX32 R3, R3, R0, 0x1, P6 ;  /* 0x0000000003037211 */ /* 0x000fe400030f0eff */
[----:B------:R-:W-:Y:S01]  /*21750*/  PRMT R29, R16, 0x7771, RZ ;  /* 0x00007771101d7816 */ /* 0x000fe200000000ff */
[----:B------:R-:W-:Y:S04]  /*21760*/  @P5 STG.E.U8 desc[UR8][R24.64], R26 ;  /* 0x0000001a18005986 */ /* 0x000fe8000c101108 */
[----:B------:R0:W-:Y:S02]  /*21770*/  @P4 STG.E.U8 desc[UR8][R2.64], R29 ;  /* 0x0000001d02004986 */ /* 0x0001e4000c101108 */
[----:B0-----:R-:W0:Y:S01]  /*21780*/  LDC R29, c[0x0][0x248] ;  /* 0x00009200ff1d7b82 */ /* 0x001e220000000800 */
[----:B----4-:R-:W-:Y:S01]  /*21790*/  ISETP.LT.AND P2, PT, R22, UR4, !P0 ;  /* 0x0000000416007c0c */ /* 0x010fe2000c741270 */
[----:B------:R-:W-:Y:S01]  /*217a0*/  ULDC UR4, c[0x0][0x22c] ;  /* 0x00008b0000047ab9 */ /* 0x000fe20000000800 */
[C---:B------:R-:W-:Y:S01]  /*217b0*/  IADD3 R24, P6, R27.reuse, R28, RZ ;  /* 0x0000001c1b187210 */ /* 0x040fe20007fde0ff */
[----:B------:R-:W4:Y:S03]  /*217c0*/  LDL.LU R22, [R1+0x840] ;  /* 0x0008400001167983 */ /* 0x000f260000300800 */
[----:B------:R-:W-:Y:S01]  /*217d0*/  LEA.HI.X.SX32 R25, R27, R0, 0x1, P6 ;  /* 0x000000001b197211 */ /* 0x000fe200030f0eff */
[----:B0-----:R-:W-:Y:S01]  /*217e0*/  IMAD R26, R29, 0x4, R27 ;  /* 0x000000041d1a7824 */ /* 0x001fe200078e021b */
[----:B-----5:R-:W-:Y:S01]  /*217f0*/  ISETP.LT.AND P5, PT, R15, UR4, !P0 ;  /* 0x000000040f007c0c */ /* 0x020fe2000c7a1270 */
[----:B------:R-:W-:Y:S01]  /*21800*/  ULDC UR4, c[0x0][0x22c] ;  /* 0x00008b0000047ab9 */ /* 0x000fe20000000800 */
[----:B------:R-:W5:Y:S04]  /*21810*/  LDL.LU R15, [R1+0x848] ;  /* 0x00084800010f7983 */ /* 0x000f680000300800 */
[----:B------:R-:W2:Y:S01]  /*21820*/  LDL.LU R27, [R1+0x844] ;  /* 0x00084400011b7983 */ /* 0x000ea20000300800 */
[----:B------:R-:W-:-:S02]  /*21830*/  PRMT R3, R8, 0x7771, RZ ;  /* 0x0000777108037816 */ /* 0x000fc400000000ff */
[----:B------:R-:W-:-:S03]  /*21840*/  IADD3 R2, P6, R26, R28, RZ ;  /* 0x0000001c1a027210 */ /* 0x000fc60007fde0ff */
[----:B------:R0:W-:Y:S02]  /*21850*/  @P3 STG.E.U8 desc[UR8][R24.64], R3 ;  /* 0x0000000318003986 */ /* 0x0001e4000c101108 */
[----:B0-----:R-:W-:Y:S01]  /*21860*/  LEA.HI.X.SX32 R3, R26, R0, 0x1, P6 ;  /* 0x000000001a037211 */ /* 0x001fe200030f0eff */
[----:B------:R-:W-:Y:S01]  /*21870*/  IMAD R26, R29, 0x4, R26 ;  /* 0x000000041d1a7824 */ /* 0x000fe200078e021a */
[----:B------:R-:W-:-:S05]  /*21880*/  PRMT R24, R23, 0x7772, RZ ;  /* 0x0000777217187816 */ /* 0x000fca00000000ff */
[----:B------:R0:W-:Y:S02]  /*21890*/  @P2 STG.E.U8 desc[UR8][R2.64], R24 ;  /* 0x0000001802002986 */ /* 0x0001e4000c101108 */
[----:B0-----:R-:W-:-:S04]  /*218a0*/  IADD3 R2, P6, R26, R28, RZ ;  /* 0x0000001c1a027210 */ /* 0x001fc80007fde0ff */
[----:B------:R-:W-:Y:S02]  /*218b0*/  LEA.HI.X.SX32 R3, R26, R0, 0x1, P6 ;  /* 0x000000001a037211 */ /* 0x000fe400030f0eff */
[----:B----4-:R-:W-:Y:S01]  /*218c0*/  ISETP.LT.AND P4, PT, R22, UR4, !P0 ;  /* 0x0000000416007c0c */ /* 0x010fe2000c781270 */
[----:B------:R-:W-:Y:S01]  /*218d0*/  ULDC UR4, c[0x0][0x22c] ;  /* 0x00008b0000047ab9 */ /* 0x000fe20000000800 */
[----:B------:R-:W4:Y:S01]  /*218e0*/  LDL.LU R22, [R1+0xa04] ;  /* 0x000a040001167983 */ /* 0x000f220000300800 */
[----:B--2---:R-:W-:Y:S01]  /*218f0*/  ISETP.LT.AND P3, PT, R27, UR4, !P0 ;  /* 0x000000041b007c0c */ /* 0x004fe2000c761270 */
[----:B------:R-:W-:Y:S01]  /*21900*/  ULDC UR4, c[0x0][0x22c] ;  /* 0x00008b0000047ab9 */ /* 0x000fe20000000800 */
[----:B------:R-:W-:Y:S02]  /*21910*/  PRMT R27, R13, 0x7772, RZ ;  /* 0x000077720d1b7816 */ /* 0x000fe400000000ff */
[----:B-----5:R-:W-:Y:S01]  /*21920*/  ISETP.LT.AND P2, PT, R15, UR4, !P0 ;  /* 0x000000040f007c0c */ /* 0x020fe2000c741270 */
[----:B------:R-:W-:Y:S01]  /*21930*/  ULDC UR4, c[0x0][0x22c] ;  /* 0x00008b0000047ab9 */ /* 0x000fe20000000800 */
[----:B------:R-:W2:Y:S04]  /*21940*/  LDL.LU R15, [R1+0x854] ;  /* 0x00085400010f7983 */ /* 0x000ea80000300800 */
[----:B------:R0:W-:Y:S04]  /*21950*/  @P5 STG.E.U8 desc[UR8][R2.64], R27 ;  /* 0x0000001b02005986 */ /* 0x0001e8000c101108 */
[----:B0-----:R-:W5:Y:S04]  /*21960*/  LDL.LU R3, [R1+0x84c] ;  /* 0x00084c0001037983 */ /* 0x001f680000300800 */
[----:B------:R-:W3:Y:S01]  /*21970*/  LDL.LU R27, [R1+0x850] ;  /* 0x00085000011b7983 */ /* 0x000ee20000300800 */
[----:B------:R-:W-:-:S05]  /*21980*/  IMAD R25, R29, 0x4, R26 ;  /* 0x000000041d197824 */ /* 0x000fca00078e021a */
[----:B------:R-:W-:Y:S01]  /*21990*/  IADD3 R24, P6, R25, R28, RZ ;  /* 0x0000001c19187210 */ /* 0x000fe20007fde0ff */
[----:B------:R-:W-:Y:S01]  /*219a0*/  IMAD R26, R29, 0x4, R25 ;  /* 0x000000041d1a7824 */ /* 0x000fe200078e0219 */
[----:B------:R-:W-:Y:S02]  /*219b0*/  PRMT R29, R14, 0x7772, RZ ;  /* 0x000077720e1d7816 */ /* 0x000fe400000000ff */
[----:B------:R-:W-:Y:S02]  /*219c0*/  LEA.HI.X.SX32 R25, R25, R0, 0x1, P6 ;  /* 0x0000000019197211 */ /* 0x000fe400030f0eff */
[----:B------:R-:W-:-:S03]  /*219d0*/  IADD3 R2, P6, R26, R28, RZ ;  /* 0x0000001c1a027210 */ /* 0x000fc60007fde0ff */
[----:B------:R0:W-:Y:S04]  /*219e0*/  @P4 STG.E.U8 desc[UR8][R24.64], R29 ;  /* 0x0000001d18004986 */ /* 0x0001e8000c101108 */
[----:B0-----:R-:W4:Y:S01]  /*219f0*/  LDL.LU R29, [R1+0x858] ;  /* 0x00085800011d7983 */ /* 0x001f220000300800 */
[----:B-----5:R-:W-:Y:S01]  /*21a00*/  ISETP.LT.AND P5, PT, R3, UR4, !P0 ;  /* 0x0000000403007c0c */ /* 0x020fe2000c7a1270 */
[----:B------:R-:W-:Y:S01]  /*21a10*/  ULDC UR4, c[0x0][0x22c] ;  /* 0x00008b0000047ab9 */ /* 0x000fe20000000800 */
[----:B------:R-:W0:Y:S02]  /*21a20*/  LDC R3, c[0x0][0x248] ;  /* 0x00009200ff037b82 */ /* 0x000e240000000800 */
[----:B0-----:R-:W-:Y:S01]  /*21a30*/  IMAD R25, R3, 0x4, R26 ;  /* 0x0000000403197824 */ /* 0x001fe200078e021a */
[----:B------:R-:W-:-:S02]  /*21a40*/  LEA.HI.X.SX32 R3, R26, R0, 0x1, P6 ;  /* 0x000000001a037211 */ /* 0x000fc400030f0eff */
[----:B------:R-:W-:-:S05]  /*21a50*/  PRMT R26, R12, 0x7772, RZ ;  /* 0x000077720c1a7816 */ /* 0x000fca00000000ff */
[----:B------:R0:W-:Y:S02]  /*21a60*/  @P3 STG.E.U8 desc[UR8][R2.64], R26 ;  /* 0x0000001a02003986 */ /* 0x0001e4000c101108 */
[----:B0-----:R-:W0:Y:S01]  /*21a70*/  LDC R2, c[0x0][0x248] ;  /* 0x00009200ff027b82 */ /* 0x001e220000000800 */
[----:B------:R-:W-:Y:S02]  /*21a80*/  IADD3 R24, P6, R25, R28, RZ ;  /* 0x0000001c19187210 */ /* 0x000fe40007fde0ff */
[----:B---3--:R-:W-:Y:S01]  /*21a90*/  ISETP.LT.AND P4, PT, R27, UR4, !P0 ;  /* 0x000000041b007c0c */ /* 0x008fe2000c781270 */
[----:B------:R-:W-:Y:S01]  /*21aa0*/  ULDC UR4, c[0x0][0x22c] ;  /* 0x00008b0000047ab9 */ /* 0x000fe20000000800 */
[----:B------:R-:W-:Y:S02]  /*21ab0*/  PRMT R27, R20, 0x7772, RZ ;  /* 0x00007772141b7816 */ /* 0x000fe400000000ff */
[----:B--2---:R-:W-:Y:S01]  /*21ac0*/  ISETP.LT.AND P3, PT, R15, UR4, !P0 ;  /* 0x000000040f007c0c */ /* 0x004fe2000c761270 */
[----:B------:R-:W-:Y:S01]  /*21ad0*/  ULDC UR4, c[0x0][0x22c] ;  /* 0x00008b0000047ab9 */ /* 0x000fe20000000800 */
[----:B------:R-:W2:Y:S01]  /*21ae0*/  LDL.LU R15, [R1+0x860] ;  /* 0x00086000010f7983 */ /* 0x000ea20000300800 */
[----:B0-----:R-:W-:Y:S01]  /*21af0*/  IMAD R3, R2, 0x4, R25 ;  /* 0x0000000402037824 */ /* 0x001fe200078e0219 */
[----:B------:R-:W-:-:S03]  /*21b00*/  LEA.HI.X.SX32 R25, R25, R0, 0x1, P6 ;  /* 0x0000000019197211 */ /* 0x000fc600030f0eff */
[----:B------:R-:W-:Y:S01]  /*21b10*/  IMAD R26, R2, 0x4, R3 ;  /* 0x00000004021a7824 */ /* 0x000fe200078e0203 */
[C---:B------:R-:W-:Y:S01]  /*21b20*/  IADD3 R2, P6, R3.reuse, R28, RZ ;  /* 0x0000001c03027210 */ /* 0x040fe20007fde0ff */
[----:B------:R0:W-:Y:S03]  /*21b30*/  @P2 STG.E.U8 desc[UR8][R24.64], R27 ;  /* 0x0000001b18002986 */ /* 0x0001e6000c101108 */
[----:B------:R-:W-:Y:S02]  /*21b40*/  LEA.HI.X.SX32 R3, R3, R0, 0x1, P6 ;  /* 0x0000000003037211 */ /* 0x000fe400030f0eff */
[----:B0-----:R-:W-:-:S05]  /*21b50*/  PRMT R27, R4, 0x7772, RZ ;  /* 0x00007772041b7816 */ /* 0x001fca00000000ff */
[----:B------:R0:W-:Y:S04]  /*21b60*/  @P5 STG.E.U8 desc[UR8][R2.64], R27 ;  /* 0x0000001b02005986 */ /* 0x0001e8000c101108 */
[----:B0-----:R-:W3:Y:S01]  /*21b70*/  LDL.LU R2, [R1+0x85c] ;  /* 0x00085c0001027983 */ /* 0x001ee20000300800 */
[----:B------:R-:W0:Y:S01]  /*21b80*/  LDC R3, c[0x0][0x248] ;  /* 0x00009200ff037b82 */ /* 0x000e220000000800 */
[----:B------:R-:W-:-:S04]  /*21b90*/  IADD3 R24, P6, R26, R28, RZ ;  /* 0x0000001c1a187210 */ /* 0x000fc80007fde0ff */
[----:B------:R-:W-:Y:S01]  /*21ba0*/  LEA.HI.X.SX32 R25, R26, R0, 0x1, P6 ;  /* 0x000000001a197211 */ /* 0x000fe200030f0eff */
[----:B0-----:R-:W-:Y:S02]  /*21bb0*/  IMAD R3, R3, 0x4, R26 ;  /* 0x0000000403037824 */ /* 0x001fe400078e021a */
[----:B------:R-:W0:Y:S01]  /*21bc0*/  LDC R26, c[0x0][0x248] ;  /* 0x00009200ff1a7b82 */ /* 0x000e220000000800 */
[----:B----4-:R-:W-:Y:S01]  /*21bd0*/  ISETP.LT.AND P2, PT, R29, UR4, !P0 ;  /* 0x000000041d007c0c */ /* 0x010fe2000c741270 */
[----:B------:R-:W-:Y:S01]  /*21be0*/  ULDC UR4, c[0x0][0x22c] ;  /* 0x00008b0000047ab9 */ /* 0x000fe20000000800 */
[----:B------:R-:W-:Y:S02]  /*21bf0*/  PRMT R29, R16, 0x7772, RZ ;  /* 0x00007772101d7816 */ /* 0x000fe400000000ff */
[----:B------:R-:W-:-:S03]  /*21c00*/  PRMT R27, R8, 0x7772, RZ ;  /* 0x00007772081b7816 */ /* 0x000fc600000000ff */
[----:B------:R0:W-:Y:S02]  /*21c10*/  @P4 STG.E.U8 desc[UR8][R24.64], R29 ;  /* 0x0000001d18004986 */ /* 0x0001e4000c101108 */
[----:B0-----:R-:W-:Y:S01]  /*21c20*/  IMAD R25, R26, 0x4, R3 ;  /* 0x000000041a197824 */ /* 0x001fe200078e0203 */
[----:B------:R-:W-:Y:S02]  /*21c30*/  PRMT R29, R23, 0x7773, RZ ;  /* 0x00007773171d7816 */ /* 0x000fe400000000ff */
[----:B---3--:R-:W-:Y:S01]  /*21c40*/  ISETP.LT.AND P5, PT, R2, UR4, !P0 ;  /* 0x0000000402007c0c */ /* 0x008fe2000c7a1270 */
[----:B------:R-:W-:Y:S01]  /*21c50*/  ULDC UR4, c[0x0][0x22c] ;  /* 0x00008b0000047ab9 */ /* 0x000fe20000000800 */
[----:B------:R-:W-:-:S04]  /*21c60*/  IADD3 R2, P6, R3, R28, RZ ;  /* 0x0000001c03027210 */ /* 0x000fc80007fde0ff */
[----:B------:R-:W-:Y:S02]  /*21c70*/  LEA.HI.X.SX32 R3, R3, R0, 0x1, P6 ;  /* 0x0000000003037211 */ /* 0x000fe400030f0eff */
[----:B--2---:R-:W-:Y:S01]  /*21c80*/  ISETP.LT.AND P4, PT, R15, UR4, !P0 ;  /* 0x000000040f007c0c */ /* 0x004fe2000c781270 */
[----:B------:R-:W-:Y:S01]  /*21c90*/  IMAD R26, R26, 0x4, R25 ;  /* 0x000000041a1a7824 */ /* 0x000fe200078e0219 */
[----:B------:R-:W2:Y:S01]  /*21ca0*/  LDL.LU R15, [R1+0x86c] ;  /* 0x00086c00010f7983 */ /* 0x000ea20000300800 */
[C---:B------:R-:W-:Y:S01]  /*21cb0*/  IADD3 R24, P6, R25.reuse, R28, RZ ;  /* 0x0000001c19187210 */ /* 0x040fe20007fde0ff */
[----:B------:R-:W-:Y:S02]  /*21cc0*/  ULDC UR4, c[0x0][0x22c] ;  /* 0x00008b0000047ab9 */ /* 0x000fe40000000800 */
[----:B------:R-:W3:Y:S04]  /*21cd0*/  LDL.LU R23, [R1+0xa00] ;  /* 0x000a000001177983 */ /* 0x000ee80000300800 */
[----:B------:R0:W-:Y:S04]  /*21ce0*/  @P3 STG.E.U8 desc[UR8][R2.64], R27 ;  /* 0x0000001b02003986 */ /* 0x0001e8000c101108 */
[----:B0-----:R-:W4:Y:S04]  /*21cf0*/  LDL.LU R3, [R1+0x864] ;  /* 0x0008640001037983 */ /* 0x001f280000300800 */
[----:B------:R-:W5:Y:S01]  /*21d00*/  LDL.LU R27, [R1+0x868] ;  /* 0x00086800011b7983 */ /* 0x000f620000300800 */
[----:B------:R-:W-:-:S05]  /*21d10*/  LEA.HI.X.SX32 R25, R25, R0, 0x1, P6 ;  /* 0x0000000019197211 */ /* 0x000fca00030f0eff */
[----:B------:R0:W-:Y:S02]  /*21d20*/  @P2 STG.E.U8 desc[UR8][R24.64], R29 ;  /* 0x0000001d18002986 */ /* 0x0001e4000c101108 */
[----:B0-----:R-:W0:Y:S01]  /*21d30*/  LDC R29, c[0x0][0x248] ;  /* 0x00009200ff1d7b82 */ /* 0x001e220000000800 */
[C---:B------:R-:W-:Y:S01]  /*21d40*/  IADD3 R2, P6, R26.reuse, R28, RZ ;  /* 0x0000001c1a027210 */ /* 0x040fe20007fde0ff */
[----:B0-----:R-:W-:Y:S01]  /*21d50*/  IMAD R25, R29, 0x4, R26 ;  /* 0x000000041d197824 */ /* 0x001fe200078e021a */
[----:B----4-:R-:W-:Y:S01]  /*21d60*/  ISETP.LT.AND P3, PT, R3, UR4, !P0 ;  /* 0x0000000403007c0c */ /* 0x010fe2000c761270 */
[----:B------:R-:W-:Y:S01]  /*21d70*/  ULDC UR4, c[0x0][0x22c] ;  /* 0x00008b0000047ab9 */ /* 0x000fe20000000800 */
[----:B------:R-:W-:Y:S02]  /*21d80*/  LEA.HI.X.SX32 R3, R26, R0, 0x1, P6 ;  /* 0x000000001a037211 */ /* 0x000fe400030f0eff */
[----:B------:R-:W-:Y:S02]  /*21d90*/  PRMT R26, R13, 0x7773, RZ ;  /* 0x000077730d1a7816 */ /* 0x000fe400000000ff */
[----:B------:R-:W-:Y:S01]  /*21da0*/  IADD3 R24, P6, R25, R28, RZ ;  /* 0x0000001c19187210 */ /* 0x000fe20007fde0ff */
[----:B------:R-:W4:Y:S01]  /*21db0*/  LDL.LU R13, [R1+0x9fc] ;  /* 0x0009fc00010d7983 */ /* 0x000f220000300800 */
[----:B-----5:R-:W-:Y:S01]  /*21dc0*/  ISETP.LT.AND P2, PT, R27, UR4, !P0 ;  /* 0x000000041b007c0c */ /* 0x020fe2000c741270 */
[----:B------:R-:W-:-:S02]  /*21dd0*/  ULDC UR4, c[0x0][0x22c] ;  /* 0x00008b0000047ab9 */ /* 0x000fc40000000800 */
[----:B------:R0:W-:Y:S01]  /*21de0*/  @P5 STG.E.U8 desc[UR8][R2.64], R26 ;  /* 0x0000001a02005986 */ /* 0x0001e2000c101108 */
[----:B------:R-:W-:Y:S02]  /*21df0*/  PRMT R27, R14, 0x7773, RZ ;  /* 0x000077730e1b7816 */ /* 0x000fe400000000ff */
[----:B--2---:R-:W-:Y:S01]  /*21e00*/  ISETP.LT.AND P5, PT, R15, UR4, !P0 ;  /* 0x000000040f007c0c */ /* 0x004fe2000c7a1270 */
[----:B------:R-:W-:Y:S01]  /*21e10*/  ULDC UR4, c[0x0][0x22c] ;  /* 0x00008b0000047ab9 */ /* 0x000fe20000000800 */
[----:B------:R-:W2:Y:S04]  /*21e20*/  LDL.LU R15, [R1+0x874] ;  /* 0x00087400010f7983 */ /* 0x000ea80000300800 */
[----:B------:R-:W5:Y:S01]  /*21e30*/  LDL.LU R14, [R1+0x9f8] ;  /* 0x0009f800010e7983 */ /* 0x000f620000300800 */
[----:B0-----:R-:W-:Y:S01]  /*21e40*/  IMAD R3, R29, 0x4, R25 ;  /* 0x000000041d037824 */ /* 0x001fe200078e0219 */
[----:B------:R-:W-:-:S03]  /*21e50*/  LEA.HI.X.SX32 R25, R25, R0, 0x1, P6 ;  /* 0x0000000019197211 */ /* 0x000fc600030f0eff */
[----:B------:R-:W-:Y:S02]  /*21e60*/  IMAD R26, R29, 0x4, R3 ;  /* 0x000000041d1a7824 */ /* 0x000fe400078e0203 */
[----:B------:R-:W3:Y:S04]  /*21e70*/  LDL.LU R29, [R1+0x878] ;  /* 0x00087800011d7983 */ /* 0x000ee80000300800 */
[----:B------:R0:W-:Y:S04]  /*21e80*/  @P4 STG.E.U8 desc[UR8][R24.64], R27 ;  /* 0x0000001b18004986 */ /* 0x0001e8000c101108 */
[----:B0-----:R-:W4:Y:S01]  /*21e90*/  LDL.LU R25, [R1+0x870] ;  /* 0x0008700001197983 */ /* 0x001f220000300800 */
[----:B------:R-:W0:Y:S01]  /*21ea0*/  LDC R27, c[0x0][0x248] ;  /* 0x00009200ff1b7b82 */ /* 0x000e220000000800 */
[----:B------:R-:W-:-:S04]  /*21eb0*/  IADD3 R2, P6, R3, R28, RZ ;  /* 0x0000001c03027210 */ /* 0x000fc80007fde0ff */
[----:B------:R-:W-:Y:S02]  /*21ec0*/  LEA.HI.X.SX32 R3, R3, R0, 0x1, P6 ;  /* 0x0000000003037211 */ /* 0x000fe400030f0eff */
[----:B------:R-:W-:Y:S02]  /*21ed0*/  IADD3 R24, P6, R26, R28, RZ ;  /* 0x0000001c1a187210 */ /* 0x000fe40007fde0ff */
[----:B------:R-:W-:Y:S02]  /*21ee0*/  PRMT R12, R12, 0x7773, RZ ;  /* 0x000077730c0c7816 */ /* 0x000fe400000000ff */
[----:B------:R-:W-:-:S03]  /*21ef0*/  PRMT R20, R20, 0x7773, RZ ;  /* 0x0000777314147816 */ /* 0x000fc600000000ff */
[----:B------:R1:W-:Y:S01]  /*21f00*/  @P3 STG.E.U8 desc[UR8][R2.64], R12 ;  /* 0x0000000c02003986 */ /* 0x0003e2000c101108 */
[----:B------:R-:W-:Y:S02]  /*21f10*/  PRMT R16, R16, 0x7773, RZ ;  /* 0x0000777310107816 */ /* 0x000fe400000000ff */
[----:B----4-:R-:W-:Y:S01]  /*21f20*/  ISETP.LT.AND P4, PT, R25, UR4, !P0 ;  /* 0x0000000419007c0c */ /* 0x010fe2000c781270 */
[----:B------:R-:W-:Y:S01]  /*21f30*/  ULDC UR4, c[0x0][0x22c] ;  /* 0x00008b0000047ab9 */ /* 0x000fe20000000800 */
[----:B------:R-:W-:Y:S01]  /*21f40*/  LEA.HI.X.SX32 R25, R26, R0, 0x1, P6 ;  /* 0x000000001a197211 */ /* 0x000fe200030f0eff */
[----:B0-----:R-:W-:-:S04]  /*21f50*/  IMAD R26, R27, 0x4, R26 ;  /* 0x000000041b1a7824 */ /* 0x001fc800078e021a */
[----:B-1----:R-:W-:Y:S01]  /*21f60*/  IMAD R12, R27, 0x4, R26 ;  /* 0x000000041b0c7824 */ /* 0x002fe200078e021a */
[C---:B------:R-:W-:Y:S01]  /*21f70*/  IADD3 R2, P6, R26.reuse, R28, RZ ;  /* 0x0000001c1a027210 */ /* 0x040fe20007fde0ff */
[----:B------:R0:W-:Y:S01]  /*21f80*/  @P2 STG.E.U8 desc[UR8][R24.64], R20 ;  /* 0x0000001418002986 */ /* 0x0001e2000c101108 */
[----:B--2---:R-:W-:Y:S01]  /*21f90*/  ISETP.LT.AND P3, PT, R15, UR4, !P0 ;  /* 0x000000040f007c0c */ /* 0x004fe2000c761270 */
[----:B------:R-:W-:Y:S01]  /*21fa0*/  ULDC UR4, c[0x0][0x22c] ;  /* 0x00008b0000047ab9 */ /* 0x000fe20000000800 */
[----:B------:R-:W-:Y:S01]  /*21fb0*/  LEA.HI.X.SX32 R3, R26, R0, 0x1, P6 ;  /* 0x000000001a037211 */ /* 0x000fe200030f0eff */
[----:B------:R-:W2:Y:S01]  /*21fc0*/  LDL.LU R15, [R1+0x44] ;  /* 0x00004400010f7983 */ /* 0x000ea20000300800 */
[----:B---3--:R-:W-:Y:S01]  /*21fd0*/  ISETP.LT.AND P2, PT, R29, UR4, !P0 ;  /* 0x000000041d007c0c */ /* 0x008fe2000c741270 */
[----:B------:R-:W-:Y:S02]  /*21fe0*/  ULDC UR4, c[0x0][0x22c] ;  /* 0x00008b0000047ab9 */ /* 0x000fe40000000800 */
[----:B------:R-:W3:Y:S01]  /*21ff0*/  LDL.LU R29, [R1+0x34] ;  /* 0x00003400011d7983 */ /* 0x000ee20000300800 */
[----:B0-----:R-:W-:-:S03]  /*22000*/  IADD3 R24, P6, R12, R28, RZ ;  /* 0x0000001c0c187210 */ /* 0x001fc60007fde0ff */
[----:B------:R-:W4:Y:S01]  /*22010*/  LDL.LU R26, [R1+0x14] ;  /* 0x00001400011a7983 */ /* 0x000f220000300800 */
[----:B------:R-:W-:Y:S01]  /*22020*/  PRMT R20, R4, 0x7773, RZ ;  /* 0x0000777304147816 */ /* 0x000fe200000000ff */
[----:B------:R-:W-:Y:S01]  /*22030*/  IMAD R4, R27, 0x4, R12 ;  /* 0x000000041b047824 */ /* 0x000fe200078e020c */
[----:B------:R-:W-:Y:S02]  /*22040*/  LEA.HI.X.SX32 R25, R12, R0, 0x1, P6 ;  /* 0x000000000c197211 */ /* 0x000fe400030f0eff */
[----:B------:R-:W5:Y:S04]  /*22050*/  LDL.LU R12, [R1+0x87c] ;  /* 0x00087c00010c7983 */ /* 0x000f680000300800 */
[----:B------:R0:W-:Y:S04]  /*22060*/  @P5 STG.E.U8 desc[UR8][R2.64], R20 ;  /* 0x0000001402005986 */ /* 0x0001e8000c101108 */
[----:B------:R1:W-:Y:S04]  /*22070*/  @P4 STG.E.U8 desc[UR8][R24.64], R16 ;  /* 0x0000001018004986 */ /* 0x0003e8000c101108 */
[----:B0-----:R-:W2:Y:S04]  /*22080*/  LDL.LU R20, [R1+0x884] ;  /* 0x0008840001147983 */ /* 0x001ea80000300800 */
[----:B-1----:R-:W3:Y:S01]  /*22090*/  LDL.LU R25, [R1+0x880] ;  /* 0x0008800001197983 */ /* 0x002ee20000300800 */
[----:B------:R-:W-:-:S02]  /*220a0*/  IADD3 R2, P6, R4, R28, RZ ;  /* 0x0000001c04027210 */ /* 0x000fc40007fde0ff */
[----:B------:R-:W-:Y:S02]  /*220b0*/  PRMT R8, R8, 0x7773, RZ ;  /* 0x0000777308087816 */ /* 0x000fe400000000ff */
[----:B------:R-:W-:-:S05]  /*220c0*/  LEA.HI.X.SX32 R3, R4, R0, 0x1, P6 ;  /* 0x0000000004037211 */ /* 0x000fca00030f0eff */
[----:B------:R0:W-:Y:S01]  /*220d0*/  @P3 STG.E.U8 desc[UR8][R2.64], R8 ;  /* 0x0000000802003986 */ /* 0x0001e2000c101108 */
[----:B-----5:R-:W-:Y:S01]  /*220e0*/  ISETP.LT.AND P5, PT, R12, UR4, !P0 ;  /* 0x000000040c007c0c */ /* 0x020fe2000c7a1270 */
[----:B------:R-:W-:Y:S01]  /*220f0*/  IMAD R12, R27, 0x4, R4 ;  /* 0x000000041b0c7824 */ /* 0x000fe200078e0204 */
[----:B------:R-:W-:-:S04]  /*22100*/  ULDC UR4, c[0x0][0x22c] ;  /* 0x00008b0000047ab9 */ /* 0x000fc80000000800 */
[----:B------:R-:W-:Y:S01]  /*22110*/  IADD3 R24, P6, R12, R28, RZ ;  /* 0x0000001c0c187210 */ /* 0x000fe20007fde0ff */
[----:B0-----:R-:W-:Y:S01]  /*22120*/  IMAD R3, R27, 0x4, R12 ;  /* 0x000000041b037824 */ /* 0x001fe200078e020c */
[----:B---3--:R-:W-:Y:S01]  /*22130*/  ISETP.LT.AND P4, PT, R25, UR4, !P0 ;  /* 0x0000000419007c0c */ /* 0x008fe2000c781270 */
[----:B------:R-:W-:Y:S02]  /*22140*/  ULDC UR4, c[0x0][0x22c] ;  /* 0x00008b0000047ab9 */ /* 0x000fe40000000800 */
[----:B--2---:R-:W-:Y:S01]  /*22150*/  ISETP.LT.AND P3, PT, R20, UR4, !P0 ;  /* 0x0000000414007c0c */ /* 0x004fe2000c761270 */
[----:B------:R-:W-:Y:S01]  /*22160*/  IMAD R4, R27, 0x4, R3 ;  /* 0x000000041b047824 */ /* 0x000fe200078e0203 */
[----:B------:R-:W2:Y:S01]  /*22170*/  LDL.LU R20, [R1+0x88c] ;  /* 0x00088c0001147983 */ /* 0x000ea20000300800 */
[----:B------:R-:W-:Y:S01]  /*22180*/  LEA.HI.X.SX32 R25, R12, R0, 0x1, P6 ;  /* 0x000000000c197211 */ /* 0x000fe200030f0eff */
[----:B------:R-:W-:Y:S02]  /*22190*/  ULDC UR4, c[0x0][0x22c] ;  /* 0x00008b0000047ab9 */ /* 0x000fe40000000800 */
[----:B------:R-:W3:Y:S04]  /*221a0*/  LDL.LU R16, [R1+0x890] ;  /* 0x0008900001107983 */ /* 0x000ee80000300800 */
[----:B------:R-:W5:Y:S01]  /*221b0*/  LDL.LU R12, [R1+0x888] ;  /* 0x00088800010c7983 */ /* 0x000f620000300800 */
[----:B------:R-:W-:-:S02]  /*221c0*/  PRMT R8, R15, 0x7770, RZ ;  /* 0x000077700f087816 */ /* 0x000fc400000000ff */
[----:B------:R-:W-:-:S03]  /*221d0*/  IADD3 R2, P6, R3, R28, RZ ;  /* 0x0000001c03027210 */ /* 0x000fc60007fde0ff */
[----:B------:R0:W-:Y:S01]  /*221e0*/  @P2 STG.E.U8 desc[UR8][R24.64], R8 ;  /* 0x0000000818002986 */ /* 0x0001e2000c101108 */
[----:B------:R-:W-:Y:S02]  /*221f0*/  LEA.HI.X.SX32 R3, R3, R0, 0x1, P6 ;  /* 0x0000000003037211 */ /* 0x000fe400030f0eff */
[----:B0-----:R-:W-:Y:S02]  /*22200*/  IADD3 R24, P6, R4, R28, RZ ;  /* 0x0000001c04187210 */ /* 0x001fe40007fde0ff */
[----:B----4-:R-:W-:Y:S02]  /*22210*/  PRMT R8, R26, 0x7770, RZ ;  /* 0x000077701a087816 */ /* 0x010fe400000000ff */
[----:B------:R-:W-:Y:S01]  /*22220*/  LEA.HI.X.SX32 R25, R4, R0, 0x1, P6 ;  /* 0x0000000004197211 */ /* 0x000fe200030f0eff */
[C---:B------:R-:W-:Y:S02]  /*22230*/  IMAD R4, R27.reuse, 0x4, R4 ;  /* 0x000000041b047824 */ /* 0x040fe400078e0204 */
[----:B------:R0:W-:Y:S03]  /*22240*/  @P5 STG.E.U8 desc[UR8][R2.64], R8 ;  /* 0x0000000802005986 */ /* 0x0001e6000c101108 */
[----:B0-----:R-:W-:Y:S01]  /*22250*/  IADD3 R2, P6, R4, R28, RZ ;  /* 0x0000001c04027210 */ /* 0x001fe20007fde0ff */
[----:B------:R-:W-:-:S03]  /*22260*/  IMAD R8, R27, 0x4, R4 ;  /* 0x000000041b087824 */ /* 0x000fc600078e0204 */
[----:B------:R-:W-:Y:S01]  /*22270*/  LEA.HI.X.SX32 R3, R4, R0, 0x1, P6 ;  /* 0x0000000004037211 */ /* 0x000fe200030f0eff */
[----:B------:R-:W-:Y:S01]  /*22280*/  IMAD R4, R27, 0x4, R8 ;  /* 0x000000041b047824 */ /* 0x000fe200078e0208 */
[----:B-----5:R-:W-:Y:S01]  /*22290*/  ISETP.LT.AND P2, PT, R12, UR4, !P0 ;  /* 0x000000040c007c0c */ /* 0x020fe2000c741270 */
[----:B------:R-:W-:Y:S01]  /*222a0*/  ULDC UR4, c[0x0][0x22c] ;  /* 0x00008b0000047ab9 */ /* 0x000fe20000000800 */
[----:B------:R-:W-:Y:S02]  /*222b0*/  PRMT R12, R29, 0x7770, RZ ;  /* 0x000077701d0c7816 */ /* 0x000fe400000000ff */
[----:B--2---:R-:W-:Y:S01]  /*222c0*/  ISETP.LT.AND P5, PT, R20, UR4, !P0 ;  /* 0x0000000414007c0c */ /* 0x004fe2000c7a1270 */
[----:B------:R-:W-:Y:S01]  /*222d0*/  ULDC UR4, c[0x0][0x22c] ;  /* 0x00008b0000047ab9 */ /* 0x000fe20000000800 */
[----:B------:R-:W2:Y:S04]  /*222e0*/  LDL.LU R20, [R1+0x89c] ;  /* 0x00089c0001147983 */ /* 0x000ea80000300800 */
[----:B------:R0:W-:Y:S01]  /*222f0*/  @P4 STG.E.U8 desc[UR8][R24.64], R12 ;  /* 0x0000000c18004986 */ /* 0x0001e2000c101108 */
[----:B---3--:R-:W-:Y:S01]  /*22300*/  ISETP.LT.AND P4, PT, R16, UR4, !P0 ;  /* 0x0000000410007c0c */ /* 0x008fe2000c781270 */
[----:B------:R-:W-:Y:S01]  /*22310*/  ULDC UR4, c[0x0][0x22c] ;  /* 0x00008b0000047ab9 */ /* 0x000fe20000000800 */
[----:B------:R-:W-:-:S02]  /*22320*/  PRMT R16, R21, 0x7770, RZ ;  /* 0x0000777015107816 */ /* 0x000fc400000000ff */
[C---:B0-----:R-:W-:Y:S02]  /*22330*/  IADD3 R24, P6, R8.reuse, R28, RZ ;  /* 0x0000001c08187210 */ /* 0x041fe40007fde0ff */
[----:B------:R-:W-:Y:S02]  /*22340*/  PRMT R12, R13, 0x7770, RZ ;  /* 0x000077700d0c7816 */ /* 0x000fe400000000ff */
[----:B------:R-:W-:Y:S02]  /*22350*/  LEA.HI.X.SX32 R25, R8, R0, 0x1, P6 ;  /* 0x0000000008197211 */ /* 0x000fe400030f0eff */
[----:B------:R-:W3:Y:S04]  /*22360*/  LDL.LU R8, [R1+0x894] ;  /* 0x0008940001087983 */ /* 0x000ee80000300800 */
[----:B------:R0:W-:Y:S04]  /*22370*/  @P3 STG.E.U8 desc[UR8][R2.64], R12 ;  /* 0x0000000c02003986 */ /* 0x0001e8000c101108 */
[----:B------:R1:W-:Y:S04]  /*22380*/  @P2 STG.E.U8 desc[UR8][R24.64], R16 ;  /* 0x0000001018002986 */ /* 0x0003e8000c101108 */
[----:B0-----:R-:W4:Y:S04]  /*22390*/  LDL.LU R12, [R1+0x8a0] ;  /* 0x0008a000010c7983 */ /* 0x001f280000300800 */
[----:B-1----:R-:W5:Y:S01]  /*223a0*/  LDL.LU R25, [R1+0x898] ;  /* 0x0008980001197983 */ /* 0x002f620000300800 */
[----:B------:R-:W-:-:S04]  /*223b0*/  IADD3 R2, P6, R4, R28, RZ ;  /* 0x0000001c04027210 */ /* 0x000fc80007fde0ff */
[----:B------:R-:W-:Y:S02]  /*223c0*/  LEA.HI.X.SX32 R3, R4, R0, 0x1, P6 ;  /* 0x0000000004037211 */ /* 0x000fe400030f0eff */
[----:B---3--:R-:W-:Y:S01]  /*223d0*/  ISETP.LT.AND P3, PT, R8, UR4, !P0 ;  /* 0x0000000408007c0c */ /* 0x008fe2000c761270 */
[----:B------:R-:W-:Y:S01]  /*223e0*/  IMAD R8, R27, 0x4, R4 ;  /* 0x000000041b087824 */ /* 0x000fe200078e0204 */
[----:B------:R-:W-:Y:S01]  /*223f0*/  PRMT R4, R5, 0x7770, RZ ;  /* 0x0000777005047816 */ /* 0x000fe200000000ff */
[----:B------:R-:W-:-:S04]  /*22400*/  ULDC UR4, c[0x0][0x22c] ;  /* 0x00008b0000047ab9 */ /* 0x000fc80000000800 */
[----:B------:R0:W-:Y:S01]  /*22410*/  @P5 STG.E.U8 desc[UR8][R2.64], R4 ;  /* 0x0000000402005986 */ /* 0x0001e2000c101108 */
[----:B-----5:R-:W-:Y:S01]  /*22420*/  ISETP.LT.AND P2, PT, R25, UR4, !P0 ;  /* 0x0000000419007c0c */ /* 0x020fe2000c741270 */
[----:B------:R-:W-:Y:S02]  /*22430*/  ULDC UR4, c[0x0][0x22c] ;  /* 0x00008b0000047ab9 */ /* 0x000fe40000000800 */
[----:B--2---:R-:W-:Y:S01]  /*22440*/  ISETP.LT.AND P5, PT, R20, UR4, !P0 ;  /* 0x0000000414007c0c */ /* 0x004fe2000c7a1270 */
[C---:B0-----:R-:W-:Y:S01]  /*22450*/  IMAD R3, R27.reuse, 0x4, R8 ;  /* 0x000000041b037824 */ /* 0x041fe200078e0208 */
[----:B------:R-:W2:Y:S01]  /*22460*/  LDL.LU R20, [R1+0x8a4] ;  /* 0x0008a40001147983 */ /* 0x000ea20000300800 */
[C---:B------:R-:W-:Y:S01]  /*22470*/  IADD3 R24, P6, R8.reuse, R28, RZ ;  /* 0x0000001c08187210 */ /* 0x040fe20007fde0ff */
[----:B------:R-:W-:Y:S02]  /*22480*/  ULDC UR4, c[0x0][0x22c] ;  /* 0x00008b0000047ab9 */ /* 0x000fe40000000800 */
[----:B------:R-:W3:Y:S01]  /*22490*/  LDL.LU R16, [R1+0x8a8] ;  /* 0x0008a80001107983 */ /* 0x000ee20000300800 */
[----:B------:R-:W-:Y:S01]  /*224a0*/  LEA.HI.X.SX32 R25, R8, R0, 0x1, P6 ;  /* 0x0000000008197211 */ /* 0x000fe200030f0eff */
[----:B------:R-:W-:Y:S01]  /*224b0*/  IMAD R4, R27, 0x4, R3 ;  /* 0x000000041b047824 */ /* 0x000fe200078e0203 */
[----:B------:R-:W-:-:S02]  /*224c0*/  PRMT R8, R17, 0x7770, RZ ;  /* 0x0000777011087816 */ /* 0x000fc400000000ff */
[----:B------:R-:W-:-:S03]  /*224d0*/  IADD3 R2, P6, R3, R28, RZ ;  /* 0x0000001c03027210 */ /* 0x000fc60007fde0ff */
[----:B------:R0:W-:Y:S01]  /*224e0*/  @P4 STG.E.U8 desc[UR8][R24.64], R8 ;  /* 0x0000000818004986 */ /* 0x0001e2000c101108 */
[----:B------:R-:W-:Y:S02]  /*224f0*/  LEA.HI.X.SX32 R3, R3, R0, 0x1, P6 ;  /* 0x0000000003037211 */ /* 0x000fe400030f0eff */
[----:B----4-:R-:W-:Y:S01]  /*22500*/  ISETP.LT.AND P4, PT, R12, UR4, !P0 ;  /* 0x000000040c007c0c */ /* 0x010fe2000c781270 */
[----:B------:R-:W-:Y:S01]  /*22510*/  ULDC UR4, c[0x0][0x22c] ;  /* 0x00008b0000047ab9 */ /* 0x000fe20000000800 */
[C---:B0-----:R-:W-:Y:S02]  /*22520*/  IADD3 R24, P6, R4.reuse, R28, RZ ;  /* 0x0000001c04187210 */ /* 0x041fe40007fde0ff */
[----:B------:R-:W-:Y:S02]  /*22530*/  PRMT R8, R9, 0x7770, RZ ;  /* 0x0000777009087816 */ /* 0x000fe400000000ff */
[----:B------:R-:W-:Y:S01]  /*22540*/  LEA.HI.X.SX32 R25, R4, R0, 0x1, P6 ;  /* 0x0000000004197211 */ /* 0x000fe200030f0eff */
[----:B------:R-:W-:Y:S01]  /*22550*/  IMAD R4, R27, 0x4, R4 ;  /* 0x000000041b047824 */ /* 0x000fe200078e0204 */
[----:B------:R-:W-:Y:S01]  /*22560*/  PRMT R12, R15, 0x7771, RZ ;  /* 0x000077710f0c7816 */ /* 0x000fe200000000ff */
[----:B------:R0:W-:Y:S04]  /*22570*/  @P3 STG.E.U8 desc[UR8][R2.64], R8 ;  /* 0x0000000802003986 */ /* 0x0001e8000c101108 */
[----:B------:R1:W-:Y:S01]  /*22580*/  @P2 STG.E.U8 desc[UR8][R24.64], R12 ;  /* 0x0000000c18002986 */ /* 0x0003e2000c101108 */
[----:B0-----:R-:W-:Y:S01]  /*22590*/  IADD3 R2, P6, R4, R28, RZ ;  /* 0x0000001c04027210 */ /* 0x001fe20007fde0ff */
[----:B------:R-:W-:-:S03]  /*225a0*/  IMAD R8, R27, 0x4, R4 ;  /* 0x000000041b087824 */ /* 0x000fc600078e0204 */
[----:B------:R-:W-:Y:S02]  /*225b0*/  LEA.HI.X.SX32 R3, R4, R0, 0x1, P6 ;  /* 0x0000000004037211 */ /* 0x000fe400030f0eff */
[----:B-1----:R-:W-:Y:S01]  /*225c0*/  IADD3 R24, P6, R8, R28, RZ ;  /* 0x0000001c08187210 */ /* 0x002fe20007fde0ff */
[----:B------:R-:W-:Y:S01]  /*225d0*/  IMAD R4, R27, 0x4, R8 ;  /* 0x000000041b047824 */ /* 0x000fe200078e0208 */
[----:B------:R-:W-:Y:S02]  /*225e0*/  PRMT R12, R26, 0x7771, RZ ;  /* 0x000077711a0c7816 */ /* 0x000fe400000000ff */
[----:B------:R-:W-:-:S03]  /*225f0*/  LEA.HI.X.SX32 R25, R8, R0, 0x1, P6 ;  /* 0x0000000008197211 */ /* 0x000fc600030f0eff */
[----:B------:R0:W-:Y:S01]  /*22600*/  @P5 STG.E.U8 desc[UR8][R2.64], R12 ;  /* 0x0000000c02005986 */ /* 0x0001e2000c101108 */
[----:B--2---:R-:W-:Y:S01]  /*22610*/  ISETP.LT.AND P3, PT, R20, UR4, !P0 ;  /* 0x0000000414007c0c */ /* 0x004fe2000c761270 */
[----:B------:R-:W-:Y:S02]  /*22620*/  ULDC UR4, c[0x0][0x22c] ;  /* 0x00008b0000047ab9 */ /* 0x000fe40000000800 */
[----:B------:R-:W2:Y:S01]  /*22630*/  LDL.LU R20, [R1+0x8b4] ;  /* 0x0008b40001147983 */ /* 0x000ea20000300800 */
[----:B---3--:R-:W-:Y:S01]  /*22640*/  ISETP.LT.AND P2, PT, R16, UR4, !P0 ;  /* 0x0000000410007c0c */ /* 0x008fe2000c741270 */
[----:B------:R-:W-:Y:S01]  /*22650*/  ULDC UR4, c[0x0][0x22c] ;  /* 0x00008b0000047ab9 */ /* 0x000fe20000000800 */
[----:B------:R-:W-:Y:S01]  /*22660*/  PRMT R16, R29, 0x7771, RZ ;  /* 0x000077711d107816 */ /* 0x000fe200000000ff */
[----:B------:R-:W3:Y:S04]  /*22670*/  LDL.LU R8, [R1+0x8ac] ;  /* 0x0008ac0001087983 */ /* 0x000ee80000300800 */
[----:B0-----:R-:W4:Y:S04]  /*22680*/  LDL.LU R12, [R1+0x8b8] ;  /* 0x0008b800010c7983 */ /* 0x001f280000300800 */
[----:B------:R0:W-:Y:S04]  /*22690*/  @P4 STG.E.U8 desc[UR8][R24.64], R16 ;  /* 0x0000001018004986 */ /* 0x0001e8000c101108 */
[----:B0-----:R-:W5:Y:S01]  /*226a0*/  LDL.LU R25, [R1+0x8b0] ;  /* 0x0008b00001197983 */ /* 0x001f620000300800 */
        /* <DEDUP_REMOVED lines=33> */
[C---:B-1----:R-:W-:Y:S01]  /*228c0*/  IADD3 R24, P6, R8.reuse, R28, RZ ;  /* 0x0000001c08187210 */ /* 0x042fe20007fde0ff */
        /* <DEDUP_REMOVED lines=67> */
[----:B------:R-:W-:-:S03]  /*22d00*/  ULDC UR4, c[0x0][0x22c] ;  /* 0x00008b0000047ab9 */ /* 0x000fc60000000800 */
[----:B------:R-:W-:Y:S01]  /*22d10*/  IADD3 R24, P6, R8, R28, RZ ;  /* 0x0000001c08187210 */ /* 0x000fe20007fde0ff */
[----:B------:R0:W-:Y:S01]  /*22d20*/  @P3 STG.E.U8 desc[UR8][R2.64], R4 ;  /* 0x0000000402003986 */ /* 0x0001e2000c101108 */
[----:B-----5:R-:W-:Y:S01]  /*22d30*/  ISETP.LT.AND P4, PT, R25, UR4, !P0 ;  /* 0x0000000419007c0c */ /* 0x020fe2000c781270 */
[----:B------:R-:W-:Y:S01]  /*22d40*/  ULDC UR4, c[0x0][0x22c] ;  /* 0x00008b0000047ab9 */ /* 0x000fe20000000800 */
[----:B0-----:R-:W-:Y:S01]  /*22d50*/  IMAD R3, R27, 0x4, R8 ;  /* 0x000000041b037824 */ /* 0x001fe200078e0208 */
[----:B--2---:R-:W-:Y:S01]  /*22d60*/  ISETP.LT.AND P3, PT, R20, UR4, !P0 ;  /* 0x0000000414007c0c */ /* 0x004fe2000c761270 */
[----:B------:R-:W-:Y:S01]  /*22d70*/  ULDC UR4, c[0x0][0x22c] ;  /* 0x00008b0000047ab9 */ /* 0x000fe20000000800 */
[----:B------:R-:W2:Y:S01]  /*22d80*/  LDL.LU R20, [R1+0x8ec] ;  /* 0x0008ec0001147983 */ /* 0x000ea20000300800 */
[----:B------:R-:W-:Y:S02]  /*22d90*/  LEA.HI.X.SX32 R25, R8, R0, 0x1, P6 ;  /* 0x0000000008197211 */ /* 0x000fe400030f0eff */
[----:B------:R-:W-:-:S02]  /*22da0*/  PRMT R8, R15, 0x7773, RZ ;  /* 0x000077730f087816 */ /* 0x000fc400000000ff */
[----:B------:R-:W3:Y:S04]  /*22db0*/  LDL.LU R15, [R1+0x9f4] ;  /* 0x0009f400010f7983 */ /* 0x000ee80000300800 */
[----:B------:R-:W5:Y:S04]  /*22dc0*/  LDL.LU R16, [R1+0x8f0] ;  /* 0x0008f00001107983 */ /* 0x000f680000300800 */
[----:B------:R0:W-:Y:S01]  /*22dd0*/  @P2 STG.E.U8 desc[UR8][R24.64], R8 ;  /* 0x0000000818002986 */ /* 0x0001e2000c101108 */
[----:B----4-:R-:W-:Y:S01]  /*22de0*/  ISETP.LT.AND P2, PT, R12, UR4, !P0 ;  /* 0x000000040c007c0c */ /* 0x010fe2000c741270 */
[----:B------:R-:W-:Y:S01]  /*22df0*/  IMAD R4, R27, 0x4, R3 ;  /* 0x000000041b047824 */ /* 0x000fe200078e0203 */
[----:B------:R-:W-:Y:S01]  /*22e00*/  PRMT R12, R29, 0x7773, RZ ;  /* 0x000077731d0c7816 */ /* 0x000fe200000000ff */
[----:B------:R-:W-:Y:S01]  /*22e10*/  ULDC UR4, c[0x0][0x22c] ;  /* 0x00008b0000047ab9 */ /* 0x000fe20000000800 */
[----:B------:R-:W4:Y:S01]  /*22e20*/  LDL.LU R29, [R1+0x8f4] ;  /* 0x0008f400011d7983 */ /* 0x000f220000300800 */
[----:B0-----:R-:W-:-:S03]  /*22e30*/  PRMT R8, R26, 0x7773, RZ ;  /* 0x000077731a087816 */ /* 0x001fc600000000ff */
[----:B------:R-:W3:Y:S01]  /*22e40*/  LDL.LU R26, [R1+0x8f8] ;  /* 0x0008f800011a7983 */ /* 0x000ee20000300800 */
[----:B------:R-:W-:-:S04]  /*22e50*/  IADD3 R2, P6, R3, R28, RZ ;  /* 0x0000001c03027210 */ /* 0x000fc80007fde0ff */
[----:B------:R-:W-:Y:S02]  /*22e60*/  LEA.HI.X.SX32 R3, R3, R0, 0x1, P6 ;  /* 0x0000000003037211 */ /* 0x000fe400030f0eff */
[----:B------:R-:W-:-:S03]  /*22e70*/  IADD3 R24, P6, R4, R28, RZ ;  /* 0x0000001c04187210 */ /* 0x000fc60007fde0ff */
[----:B------:R0:W-:Y:S01]  /*22e80*/  @P5 STG.E.U8 desc[UR8][R2.64], R8 ;  /* 0x0000000802005986 */ /* 0x0001e2000c101108 */
[----:B------:R-:W-:Y:S01]  /*22e90*/  LEA.HI.X.SX32 R25, R4, R0, 0x1, P6 ;  /* 0x0000000004197211 */ /* 0x000fe200030f0eff */
[----:B0-----:R-:W-:-:S04]  /*22ea0*/  IMAD R3, R27, 0x4, R4 ;  /* 0x000000041b037824 */ /* 0x001fc800078e0204 */
[----:B------:R-:W-:Y:S01]  /*22eb0*/  IMAD R4, R27, 0x4, R3 ;  /* 0x000000041b047824 */ /* 0x000fe200078e0203 */
[C---:B------:R-:W-:Y:S01]  /*22ec0*/  IADD3 R2, P6, R3.reuse, R28, RZ ;  /* 0x0000001c03027210 */ /* 0x040fe20007fde0ff */
[----:B------:R0:W-:Y:S03]  /*22ed0*/  @P4 STG.E.U8 desc[UR8][R24.64], R12 ;  /* 0x0000000c18004986 */ /* 0x0001e6000c101108 */
[----:B------:R-:W-:Y:S02]  /*22ee0*/  LEA.HI.X.SX32 R3, R3, R0, 0x1, P6 ;  /* 0x0000000003037211 */ /* 0x000fe400030f0eff */
[----:B------:R-:W-:Y:S02]  /*22ef0*/  PRMT R21, R21, 0x7773, RZ ;  /* 0x0000777315157816 */ /* 0x000fe400000000ff */
[----:B0-----:R-:W-:Y:S01]  /*22f00*/  IADD3 R12, P6, R4, R28, RZ ;  /* 0x0000001c040c7210 */ /* 0x001fe20007fde0ff */
[----:B------:R-:W3:Y:S01]  /*22f10*/  LDL.LU R25, [R1+0x8fc] ;  /* 0x0008fc0001197983 */ /* 0x000ee20000300800 */
[----:B--2---:R-:W-:Y:S01]  /*22f20*/  ISETP.LT.AND P5, PT, R20, UR4, !P0 ;  /* 0x0000000414007c0c */ /* 0x004fe2000c7a1270 */
[----:B------:R-:W-:-:S02]  /*22f30*/  ULDC UR4, c[0x0][0x22c] ;  /* 0x00008b0000047ab9 */ /* 0x000fc40000000800 */
[----:B------:R-:W2:Y:S04]  /*22f40*/  LDL.LU R20, [R1+0x48] ;  /* 0x0000480001147983 */ /* 0x000ea80000300800 */
[----:B------:R-:W2:Y:S01]  /*22f50*/  LDL.LU R24, [R1+0x900] ;  /* 0x0009000001187983 */ /* 0x000ea20000300800 */
[----:B-----5:R-:W-:Y:S01]  /*22f60*/  ISETP.LT.AND P4, PT, R16, UR4, !P0 ;  /* 0x0000000410007c0c */ /* 0x020fe2000c781270 */
[----:B------:R-:W-:Y:S01]  /*22f70*/  ULDC UR4, c[0x0][0x22c] ;  /* 0x00008b0000047ab9 */ /* 0x000fe20000000800 */
[----:B------:R-:W-:Y:S02]  /*22f80*/  PRMT R16, R13, 0x7773, RZ ;  /* 0x000077730d107816 */ /* 0x000fe400000000ff */
[----:B------:R-:W-:-:S03]  /*22f90*/  LEA.HI.X.SX32 R13, R4, R0, 0x1, P6 ;  /* 0x00000000040d7211 */ /* 0x000fc600030f0eff */
[----:B------:R-:W-:Y:S04]  /*22fa0*/  @P3 STG.E.U8 desc[UR8][R2.64], R16 ;  /* 0x0000001002003986 */ /* 0x000fe8000c101108 */
[----:B------:R0:W-:Y:S01]  /*22fb0*/  @P2 STG.E.U8 desc[UR8][R12.64], R21 ;  /* 0x000000150c002986 */ /* 0x0001e2000c101108 */
[----:B----4-:R-:W-:Y:S01]  /*22fc0*/  ISETP.LT.AND P3, PT, R29, UR4, !P0 ;  /* 0x000000041d007c0c */ /* 0x010fe2000c761270 */
[----:B------:R-:W-:Y:S02]  /*22fd0*/  ULDC UR4, c[0x0][0x22c] ;  /* 0x00008b0000047ab9 */ /* 0x000fe40000000800 */
[----:B---3--:R-:W-:Y:S01]  /*22fe0*/  ISETP.LT.AND P2, PT, R26, UR4, !P0 ;  /* 0x000000041a007c0c */ /* 0x008fe2000c741270 */
[----:B------:R-:W-:Y:S01]  /*22ff0*/  IMAD R8, R27, 0x4, R4 ;  /* 0x000000041b087824 */ /* 0x000fe200078e0204 */
[----:B------:R-:W-:Y:S01]  /*23000*/  PRMT R5, R5, 0x7773, RZ ;  /* 0x0000777305057816 */ /* 0x000fe200000000ff */
[----:B------:R-:W-:Y:S01]  /*23010*/  ULDC UR4, c[0x0][0x22c] ;  /* 0x00008b0000047ab9 */ /* 0x000fe20000000800 */
[----:B0-----:R-:W3:Y:S04]  /*23020*/  LDL.LU R13, [R1+0x90c] ;  /* 0x00090c00010d7983 */ /* 0x001ee80000300800 */
[----:B------:R-:W4:Y:S04]  /*23030*/  LDL.LU R26, [R1+0x18] ;  /* 0x00001800011a7983 */ /* 0x000f280000300800 */
[----:B------:R-:W5:Y:S04]  /*23040*/  LDL.LU R29, [R1+0x38] ;  /* 0x00003800011d7983 */ /* 0x000f680000300800 */
[----:B------:R-:W4:Y:S01]  /*23050*/  LDL.LU R16, [R1+0x908] ;  /* 0x0009080001107983 */ /* 0x000f220000300800 */
[C---:B------:R-:W-:Y:S01]  /*23060*/  IADD3 R2, P6, R8.reuse, R28, RZ ;  /* 0x0000001c08027210 */ /* 0x040fe20007fde0ff */
[----:B------:R-:W-:Y:S01]  /*23070*/  IMAD R12, R27, 0x4, R8 ;  /* 0x000000041b0c7824 */ /* 0x000fe200078e0208 */
[----:B------:R-:W-:Y:S01]  /*23080*/  PRMT R17, R17, 0x7773, RZ ;  /* 0x0000777311117816 */ /* 0x000fe200000000ff */
[----:B------:R-:W5:Y:S01]  /*23090*/  LDL.LU R21, [R1+0x910] ;  /* 0x0009100001157983 */ /* 0x000f620000300800 */
[----:B------:R-:W-:-:S02]  /*230a0*/  LEA.HI.X.SX32 R3, R8, R0, 0x1, P6 ;  /* 0x0000000008037211 */ /* 0x000fc400030f0eff */
[----:B------:R-:W-:-:S03]  /*230b0*/  IADD3 R4, P6, R12, R28, RZ ;  /* 0x0000001c0c047210 */ /* 0x000fc60007fde0ff */
[----:B------:R0:W-:Y:S01]  /*230c0*/  @P5 STG.E.U8 desc[UR8][R2.64], R5 ;  /* 0x0000000502005986 */ /* 0x0001e2000c101108 */
[----:B------:R-:W-:Y:S01]  /*230d0*/  PRMT R9, R9, 0x7773, RZ ;  /* 0x0000777309097816 */ /* 0x000fe200000000ff */
[----:B0-----:R-:W-:Y:S01]  /*230e0*/  IMAD R3, R27, 0x4, R12 ;  /* 0x000000041b037824 */ /* 0x001fe200078e020c */
[----:B------:R-:W-:-:S04]  /*230f0*/  LEA.HI.X.SX32 R5, R12, R0, 0x1, P6 ;  /* 0x000000000c057211 */ /* 0x000fc800030f0eff */
[----:B------:R-:W-:Y:S01]  /*23100*/  IADD3 R2, P6, R3, R28, RZ ;  /* 0x0000001c03027210 */ /* 0x000fe20007fde0ff */
[----:B------:R-:W-:Y:S01]  /*23110*/  IMAD R8, R27, 0x4, R3 ;  /* 0x000000041b087824 */ /* 0x000fe200078e0203 */
[----:B------:R-:W-:Y:S01]  /*23120*/  ISETP.LT.AND P5, PT, R25, UR4, !P0 ;  /* 0x0000000419007c0c */ /* 0x000fe2000c7a1270 */
[----:B------:R0:W-:Y:S01]  /*23130*/  @P4 STG.E.U8 desc[UR8][R4.64], R17 ;  /* 0x0000001104004986 */ /* 0x0001e2000c101108 */
[----:B------:R-:W-:Y:S01]  /*23140*/  LEA.HI.X.SX32 R3, R3, R0, 0x1, P6 ;  /* 0x0000000003037211 */ /* 0x000fe200030f0eff */
[----:B------:R-:W-:-:S04]  /*23150*/  ULDC UR4, c[0x0][0x22c] ;  /* 0x00008b0000047ab9 */ /* 0x000fc80000000800 */
[----:B------:R-:W-:Y:S04]  /*23160*/  @P3 STG.E.U8 desc[UR8][R2.64], R9 ;  /* 0x0000000902003986 */ /* 0x000fe8000c101108 */
[----:B0-----:R-:W5:Y:S01]  /*23170*/  LDL.LU R17, [R1+0x914] ;  /* 0x0009140001117983 */ /* 0x001f620000300800 */
[----:B------:R-:W-:-:S04]  /*23180*/  IADD3 R4, P6, R8, R28, RZ ;  /* 0x0000001c08047210 */ /* 0x000fc80007fde0ff */
[----:B------:R-:W-:Y:S02]  /*23190*/  LEA.HI.X.SX32 R5, R8, R0, 0x1, P6 ;  /* 0x0000000008057211 */ /* 0x000fe400030f0eff */
[----:B--2---:R-:W-:Y:S01]  /*231a0*/  ISETP.LT.AND P4, PT, R24, UR4, !P0 ;  /* 0x0000000418007c0c */ /* 0x004fe2000c781270 */
[----:B------:R-:W-:Y:S01]  /*231b0*/  ULDC UR4, c[0x0][0x22c] ;  /* 0x00008b0000047ab9 */ /* 0x000fe20000000800 */
[----:B------:R-:W-:-:S05]  /*231c0*/  PRMT R12, R20, 0x7770, RZ ;  /* 0x00007770140c7816 */ /* 0x000fca00000000ff */
[----:B------:R0:W-:Y:S01]  /*231d0*/  @P2 STG.E.U8 desc[UR8][R4.64], R12 ;  /* 0x0000000c04002986 */ /* 0x0001e2000c101108 */
[----:B---3--:R-:W-:Y:S01]  /*231e0*/  ISETP.LT.AND P3, PT, R13, UR4, !P0 ;  /* 0x000000040d007c0c */ /* 0x008fe2000c761270 */
[----:B------:R-:W-:Y:S02]  /*231f0*/  ULDC UR4, c[0x0][0x22c] ;  /* 0x00008b0000047ab9 */ /* 0x000fe40000000800 */
[----:B------:R-:W2:Y:S01]  /*23200*/  LDL.LU R13, [R1+0x918] ;  /* 0x00091800010d7983 */ /* 0x000ea20000300800 */
[----:B----4-:R-:W-:Y:S01]  /*23210*/  ISETP.LT.AND P2, PT, R16, UR4, !P0 ;  /* 0x0000000410007c0c */ /* 0x010fe2000c741270 */
[C---:B------:R-:W-:Y:S02]  /*23220*/  IMAD R8, R27.reuse, 0x4, R8 ;  /* 0x000000041b087824 */ /* 0x040fe400078e0208 */
[----:B------:R-:W3:Y:S01]  /*23230*/  LDL.LU R16, [R1+0x91c] ;  /* 0x00091c0001107983 */ /* 0x000ee20000300800 */
[----:B0-----:R-:W-:Y:S01]  /*23240*/  PRMT R12, R26, 0x7770, RZ ;  /* 0x000077701a0c7816 */ /* 0x001fe200000000ff */
[----:B------:R-:W-:Y:S01]  /*23250*/  ULDC UR4, c[0x0][0x22c] ;  /* 0x00008b0000047ab9 */ /* 0x000fe20000000800 */
[----:B------:R-:W-:Y:S01]  /*23260*/  IMAD R5, R27, 0x4, R8 ;  /* 0x000000041b057824 */ /* 0x000fe200078e0208 */
[----:B------:R-:W-:-:S04]  /*23270*/  IADD3 R2, P6, R8, R28, RZ ;  /* 0x0000001c08027210 */ /* 0x000fc80007fde0ff */
[----:B------:R-:W-:Y:S02]  /*23280*/  LEA.HI.X.SX32 R3, R8, R0, 0x1, P6 ;  /* 0x0000000008037211 */ /* 0x000fe400030f0eff */
[----:B------:R-:W-:Y:S01]  /*23290*/  IADD3 R4, P6, R5, R28, RZ ;  /* 0x0000001c05047210 */ /* 0x000fe20007fde0ff */
[----:B------:R-:W-:Y:S01]  /*232a0*/  IMAD R9, R27, 0x4, R5 ;  /* 0x000000041b097824 */ /* 0x000fe200078e0205 */
[----:B-----5:R-:W-:Y:S02]  /*232b0*/  PRMT R8, R29, 0x7770, RZ ;  /* 0x000077701d087816 */ /* 0x020fe400000000ff */
[----:B------:R-:W-:Y:S01]  /*232c0*/  LEA.HI.X.SX32 R5, R5, R0, 0x1, P6 ;  /* 0x0000000005057211 */ /* 0x000fe200030f0eff */
[----:B------:R0:W-:Y:S01]  /*232d0*/  @P5 STG.E.U8 desc[UR8][R2.64], R12 ;  /* 0x0000000c02005986 */ /* 0x0001e2000c101108 */
[----:B------:R-:W-:Y:S01]  /*232e0*/  ISETP.LT.AND P5, PT, R21, UR4, !P0 ;  /* 0x0000000415007c0c */ /* 0x000fe2000c7a1270 */
[----:B------:R-:W-:Y:S02]  /*232f0*/  ULDC UR4, c[0x0][0x22c] ;  /* 0x00008b0000047ab9 */ /* 0x000fe40000000800 */
[----:B------:R1:W-:Y:S01]  /*23300*/  @P4 STG.E.U8 desc[UR8][R4.64], R8 ;  /* 0x0000000804004986 */ /* 0x0003e2000c101108 */
[----:B0-----:R-:W-:Y:S01]  /*23310*/  IADD3 R2, P6, R9, R28, RZ ;  /* 0x0000001c09027210 */ /* 0x001fe20007fde0ff */
[----:B-1----:R-:W-:-:S03]  /*23320*/  IMAD R5, R27, 0x4, R9 ;  /* 0x000000041b057824 */ /* 0x002fc600078e0209 */
[----:B------:R-:W-:Y:S02]  /*23330*/  LEA.HI.X.SX32 R3, R9, R0, 0x1, P6 ;  /* 0x0000000009037211 */ /* 0x000fe400030f0eff */
[----:B------:R-:W-:Y:S02]  /*23340*/  PRMT R8, R14, 0x7770, RZ ;  /* 0x000077700e087816 */ /* 0x000fe400000000ff */
[----:B------:R-:W-:Y:S02]  /*23350*/  IADD3 R4, P6, R5, R28, RZ ;  /* 0x0000001c05047210 */ /* 0x000fe40007fde0ff */
[----:B------:R-:W-:Y:S01]  /*23360*/  ISETP.LT.AND P4, PT, R17, UR4, !P0 ;  /* 0x0000000411007c0c */ /* 0x000fe2000c781270 */
[----:B------:R-:W-:Y:S01]  /*23370*/  ULDC UR4, c[0x0][0x22c] ;  /* 0x00008b0000047ab9 */ /* 0x000fe20000000800 */
[----:B------:R-:W4:Y:S01]  /*23380*/  LDL.LU R17, [R1+0x924] ;  /* 0x0009240001117983 */ /* 0x000f220000300800 */
[----:B------:R-:W-:-:S03]  /*23390*/  PRMT R9, R22, 0x7770, RZ ;  /* 0x0000777016097816 */ /* 0x000fc600000000ff */
[----:B------:R0:W-:Y:S02]  /*233a0*/  @P3 STG.E.U8 desc[UR8][R2.64], R8 ;  /* 0x0000000802003986 */ /* 0x0001e4000c101108 */
[----:B0-----:R-:W-:Y:S01]  /*233b0*/  IMAD R3, R27, 0x4, R5 ;  /* 0x000000041b037824 */ /* 0x001fe200078e0205 */
[----:B------:R-:W-:-:S05]  /*233c0*/  LEA.HI.X.SX32 R5, R5, R0, 0x1, P6 ;  /* 0x0000000005057211 */ /* 0x000fca00030f0eff */
[----:B------:R0:W-:Y:S01]  /*233d0*/  @P2 STG.E.U8 desc[UR8][R4.64], R9 ;  /* 0x0000000904002986 */ /* 0x0001e2000c101108 */
[----:B--2---:R-:W-:Y:S01]  /*233e0*/  ISETP.LT.AND P3, PT, R13, UR4, !P0 ;  /* 0x000000040d007c0c */ /* 0x004fe2000c761270 */
[----:B------:R-:W-:Y:S02]  /*233f0*/  ULDC UR4, c[0x0][0x22c] ;  /* 0x00008b0000047ab9 */ /* 0x000fe40000000800 */
[----:B------:R-:W2:Y:S04]  /*23400*/  LDL.LU R13, [R1+0x920] ;  /* 0x00092000010d7983 */ /* 0x000ea80000300800 */
[----:B------:R-:W5:Y:S01]  /*23410*/  LDL.LU R21, [R1+0x928] ;  /* 0x0009280001157983 */ /* 0x000f620000300800 */
[----:B---3--:R-:W-:Y:S01]  /*23420*/  ISETP.LT.AND P2, PT, R16, UR4, !P0 ;  /* 0x0000000410007c0c */ /* 0x008fe2000c741270 */
[----:B------:R-:W-:-:S02]  /*23430*/  IMAD R8, R27, 0x4, R3 ;  /* 0x000000041b087824 */ /* 0x000fc400078e0203 */
[----:B------:R-:W3:Y:S01]  /*23440*/  LDL.LU R16, [R1+0x92c] ;  /* 0x00092c0001107983 */ /* 0x000ee20000300800 */
[----:B------:R-:W-:Y:S01]  /*23450*/  IADD3 R2, P6, R3, R28, RZ ;  /* 0x0000001c03027210 */ /* 0x000fe20007fde0ff */
[----:B------:R-:W-:-:S03]  /*23460*/  ULDC UR4, c[0x0][0x22c] ;  /* 0x00008b0000047ab9 */ /* 0x000fc60000000800 */
[----:B------:R-:W-:Y:S02]  /*23470*/  LEA.HI.X.SX32 R3, R3, R0, 0x1, P6 ;  /* 0x0000000003037211 */ /* 0x000fe400030f0eff */
[----:B0-----:R-:W-:Y:S02]  /*23480*/  IADD3 R4, P6, R8, R28, RZ ;  /* 0x0000001c08047210 */ /* 0x001fe40007fde0ff */
[----:B------:R-:W-:Y:S02]  /*23490*/  PRMT R9, R6, 0x7770, RZ ;  /* 0x0000777006097816 */ /* 0x000fe400000000ff */
[----:B------:R-:W-:Y:S02]  /*234a0*/  PRMT R12, R18, 0x7770, RZ ;  /* 0x00007770120c7816 */ /* 0x000fe400000000ff */
[----:B------:R-:W-:Y:S01]  /*234b0*/  LEA.HI.X.SX32 R5, R8, R0, 0x1, P6 ;  /* 0x0000000008057211 */ /* 0x000fe200030f0eff */
[C---:B------:R-:W-:Y:S01]  /*234c0*/  IMAD R8, R27.reuse, 0x4, R8 ;  /* 0x000000041b087824 */ /* 0x040fe200078e0208 */
[----:B------:R0:W-:Y:S04]  /*234d0*/  @P5 STG.E.U8 desc[UR8][R2.64], R9 ;  /* 0x0000000902005986 */ /* 0x0001e8000c101108 */
[----:B------:R1:W-:Y:S01]  /*234e0*/  @P4 STG.E.U8 desc[UR8][R4.64], R12 ;  /* 0x0000000c04004986 */ /* 0x0003e2000c101108 */
[----:B0-----:R-:W-:Y:S01]  /*234f0*/  IADD3 R2, P6, R8, R28, RZ ;  /* 0x0000001c08027210 */ /* 0x001fe20007fde0ff */
[----:B-1----:R-:W-:-:S03]  /*23500*/  IMAD R5, R27, 0x4, R8 ;  /* 0x000000041b057824 */ /* 0x002fc600078e0208 */
[----:B------:R-:W-:Y:S02]  /*23510*/  LEA.HI.X.SX32 R3, R8, R0, 0x1, P6 ;  /* 0x0000000008037211 */ /* 0x000fe400030f0eff */
[----:B------:R-:W-:Y:S02]  /*23520*/  PRMT R12, R10, 0x7770, RZ ;  /* 0x000077700a0c7816 */ /* 0x000fe400000000ff */
[----:B------:R-:W-:Y:S02]  /*23530*/  IADD3 R4, P6, R5, R28, RZ ;  /* 0x0000001c05047210 */ /* 0x000fe40007fde0ff */
[----:B----4-:R-:W-:Y:S01]  /*23540*/  ISETP.LT.AND P5, PT, R17, UR4, !P0 ;  /* 0x0000000411007c0c */ /* 0x010fe2000c7a1270 */
[----:B------:R-:W-:Y:S01]  /*23550*/  ULDC UR4, c[0x0][0x22c] ;  /* 0x00008b0000047ab9 */ /* 0x000fe20000000800 */
[----:B------:R-:W4:Y:S01]  /*23560*/  LDL.LU R17, [R1+0x930] ;  /* 0x0009300001117983 */ /* 0x000f220000300800 */
[----:B------:R-:W-:Y:S01]  /*23570*/  IMAD R9, R27, 0x4, R5 ;  /* 0x000000041b097824 */ /* 0x000fe200078e0205 */
[----:B------:R-:W-:-:S02]  /*23580*/  PRMT R8, R20, 0x7771, RZ ;  /* 0x0000777114087816 */ /* 0x000fc400000000ff */
[----:B------:R-:W-:Y:S01]  /*23590*/  LEA.HI.X.SX32 R5, R5, R0, 0x1, P6 ;  /* 0x0000000005057211 */ /* 0x000fe200030f0eff */
[----:B------:R0:W-:Y:S04]  /*235a0*/  @P3 STG.E.U8 desc[UR8][R2.64], R12 ;  /* 0x0000000c02003986 */ /* 0x0001e8000c101108 */
[----:B------:R1:W-:Y:S01]  /*235b0*/  @P2 STG.E.U8 desc[UR8][R4.64], R8 ;  /* 0x0000000804002986 */ /* 0x0003e2000c101108 */
[----:B--2---:R-:W-:Y:S01]  /*235c0*/  ISETP.LT.AND P4, PT, R13, UR4, !P0 ;  /* 0x000000040d007c0c */ /* 0x004fe2000c781270 */
[----:B------:R-:W-:Y:S02]  /*235d0*/  ULDC UR4, c[0x0][0x22c] ;  /* 0x00008b0000047ab9 */ /* 0x000fe40000000800 */
[----:B------:R-:W2:Y:S01]  /*235e0*/  LDL.LU R13, [R1+0x934] ;  /* 0x00093400010d7983 */ /* 0x000ea20000300800 */
[----:B-----5:R-:W-:Y:S01]  /*235f0*/  ISETP.LT.AND P3, PT, R21, UR4, !P0 ;  /* 0x0000000415007c0c */ /* 0x020fe2000c761270 */
[----:B------:R-:W-:-:S02]  /*23600*/  ULDC UR4, c[0x0][0x22c] ;  /* 0x00008b0000047ab9 */ /* 0x000fc40000000800 */
[----:B---3--:R-:W-:Y:S02]  /*23610*/  ISETP.LT.AND P2, PT, R16, UR4, !P0 ;  /* 0x0000000410007c0c */ /* 0x008fe4000c741270 */
[----:B0-----:R-:W-:Y:S01]  /*23620*/  IADD3 R2, P6, R9, R28, RZ ;  /* 0x0000001c09027210 */ /* 0x001fe20007fde0ff */
[----:B------:R-:W3:Y:S01]  /*23630*/  LDL.LU R16, [R1+0x93c] ;  /* 0x00093c0001107983 */ /* 0x000ee20000300800 */
[----:B-1----:R-:W-:Y:S01]  /*23640*/  IMAD R5, R27, 0x4, R9 ;  /* 0x000000041b057824 */ /* 0x002fe200078e0209 */
[----:B------:R-:W-:Y:S01]  /*23650*/  PRMT R8, R26, 0x7771, RZ ;  /* 0x000077711a087816 */ /* 0x000fe200000000ff */
[----:B------:R-:W-:Y:S01]  /*23660*/  ULDC UR4, c[0x0][0x22c] ;  /* 0x00008b0000047ab9 */ /* 0x000fe20000000800 */
[----:B------:R-:W-:Y:S02]  /*23670*/  LEA.HI.X.SX32 R3, R9, R0, 0x1, P6 ;  /* 0x0000000009037211 */ /* 0x000fe400030f0eff */
[----:B------:R-:W-:-:S03]  /*23680*/  IADD3 R4, P6, R5, R28, RZ ;  /* 0x0000001c05047210 */ /* 0x000fc60007fde0ff */
[----:B------:R0:W-:Y:S01]  /*23690*/  @P5 STG.E.U8 desc[UR8][R2.64], R8 ;  /* 0x0000000802005986 */ /* 0x0001e2000c101108 */
[----:B------:R-:W-:Y:S01]  /*236a0*/  PRMT R9, R29, 0x7771, RZ ;  /* 0x000077711d097816 */ /* 0x000fe200000000ff */
[----:B0-----:R-:W-:Y:S01]  /*236b0*/  IMAD R3, R27, 0x4, R5 ;  /* 0x000000041b037824 */ /* 0x001fe200078e0205 */
[----:B------:R-:W-:-:S04]  /*236c0*/  LEA.HI.X.SX32 R5, R5, R0, 0x1, P6 ;  /* 0x0000000005057211 */ /* 0x000fc800030f0eff */
[----:B------:R-:W-:Y:S01]  /*236d0*/  IADD3 R2, P6, R3, R28, RZ ;  /* 0x0000001c03027210 */ /* 0x000fe20007fde0ff */
[----:B------:R0:W-:Y:S01]  /*236e0*/  @P4 STG.E.U8 desc[UR8][R4.64], R9 ;  /* 0x0000000904004986 */ /* 0x0001e2000c101108 */
[----:B------:R-:W-:Y:S02]  /*236f0*/  IMAD R8, R27, 0x4, R3 ;  /* 0x000000041b087824 */ /* 0x000fe400078e0203 */
[----:B------:R-:W-:Y:S02]  /*23700*/  LEA.HI.X.SX32 R3, R3, R0, 0x1, P6 ;  /* 0x0000000003037211 */ /* 0x000fe400030f0eff */
[----:B----4-:R-:W-:Y:S01]  /*23710*/  ISETP.LT.AND P5, PT, R17, UR4, !P0 ;  /* 0x0000000411007c0c */ /* 0x010fe2000c7a1270 */
[----:B------:R-:W-:Y:S01]  /*23720*/  ULDC UR4, c[0x0][0x22c] ;  /* 0x00008b0000047ab9 */ /* 0x000fe20000000800 */
[----:B------:R-:W4:Y:S04]  /*23730*/  LDL.LU R17, [R1+0x938] ;  /* 0x0009380001117983 */ /* 0x000f280000300800 */
[----:B------:R-:W5:Y:S01]  /*23740*/  LDL.LU R21, [R1+0x940] ;  /* 0x0009400001157983 */ /* 0x000f620000300800 */
[----:B0-----:R-:W-:-:S05]  /*23750*/  PRMT R9, R14, 0x7771, RZ ;  /* 0x000077710e097816 */ /* 0x001fca00000000ff */
[----:B------:R0:W-:Y:S01]  /*23760*/  @P3 STG.E.U8 desc[UR8][R2.64], R9 ;  /* 0x0000000902003986 */ /* 0x0001e2000c101108 */
[----:B--2---:R-:W-:Y:S01]  /*23770*/  ISETP.LT.AND P4, PT, R13, UR4, !P0 ;  /* 0x000000040d007c0c */ /* 0x004fe2000c781270 */
[----:B------:R-:W-:Y:S02]  /*23780*/  ULDC UR4, c[0x0][0x22c] ;  /* 0x00008b0000047ab9 */ /* 0x000fe40000000800 */
[----:B------:R-:W2:Y:S01]  /*23790*/  LDL.LU R13, [R1+0x944] ;  /* 0x00094400010d7983 */ /* 0x000ea20000300800 */
[----:B---3--:R-:W-:Y:S01]  /*237a0*/  ISETP.LT.AND P3, PT, R16, UR4, !P0 ;  /* 0x0000000410007c0c */ /* 0x008fe2000c761270 */
[----:B------:R-:W-:Y:S02]  /*237b0*/  ULDC UR4, c[0x0][0x22c] ;  /* 0x00008b0000047ab9 */ /* 0x000fe40000000800 */
[----:B------:R-:W3:Y:S01]  /*237c0*/  LDL.LU R16, [R1+0x948] ;  /* 0x0009480001107983 */ /* 0x000ee20000300800 */
[----:B------:R-:W-:Y:S02]  /*237d0*/  IADD3 R4, P6, R8, R28, RZ ;  /* 0x0000001c08047210 */ /* 0x000fe40007fde0ff */
[----:B------:R-:W-:-:S02]  /*237e0*/  PRMT R12, R22, 0x7771, RZ ;  /* 0x00007771160c7816 */ /* 0x000fc400000000ff */
[----:B------:R-:W-:Y:S01]  /*237f0*/  LEA.HI.X.SX32 R5, R8, R0, 0x1, P6 ;  /* 0x0000000008057211 */ /* 0x000fe200030f0eff */
[----:B------:R-:W-:-:S04]  /*23800*/  IMAD R8, R27, 0x4, R8 ;  /* 0x000000041b087824 */ /* 0x000fc800078e0208 */
[----:B------:R1:W-:Y:S01]  /*23810*/  @P2 STG.E.U8 desc[UR8][R4.64], R12 ;  /* 0x0000000c04002986 */ /* 0x0003e2000c101108 */
[----:B0-----:R-:W-:-:S04]  /*23820*/  IADD3 R2, P6, R8, R28, RZ ;  /* 0x0000001c08027210 */ /* 0x001fc80007fde0ff */
[----:B------:R-:W-:Y:S01]  /*23830*/  LEA.HI.X.SX32 R3, R8, R0, 0x1, P6 ;  /* 0x0000000008037211 */ /* 0x000fe200030f0eff */
[----:B-1----:R-:W-:Y:S01]  /*23840*/  IMAD R5, R27, 0x4, R8 ;  /* 0x000000041b057824 */ /* 0x002fe200078e0208 */
[----:B------:R-:W-:-:S04]  /*23850*/  PRMT R12, R6, 0x7771, RZ ;  /* 0x00007771060c7816 */ /* 0x000fc800000000ff */
[----:B------:R-:W-:Y:S01]  /*23860*/  IADD3 R4, P6, R5, R28, RZ ;  /* 0x0000001c05047210 */ /* 0x000fe20007fde0ff */
[----:B------:R-:W-:Y:S01]  /*23870*/  IMAD R9, R27, 0x4, R5 ;  /* 0x000000041b097824 */ /* 0x000fe200078e0205 */
[----:B------:R-:W-:Y:S02]  /*23880*/  PRMT R8, R18, 0x7771, RZ ;  /* 0x0000777112087816 */ /* 0x000fe400000000ff */
[----:B------:R-:W-:Y:S01]  /*23890*/  LEA.HI.X.SX32 R5, R5, R0, 0x1, P6 ;  /* 0x0000000005057211 */ /* 0x000fe200030f0eff */
[----:B------:R0:W-:Y:S01]  /*238a0*/  @P5 STG.E.U8 desc[UR8][R2.64], R12 ;  /* 0x0000000c02005986 */ /* 0x0001e2000c101108 */
[----:B----4-:R-:W-:Y:S01]  /*238b0*/  ISETP.LT.AND P2, PT, R17, UR4, !P0 ;  /* 0x0000000411007c0c */ /* 0x010fe2000c741270 */
[----:B------:R-:W-:Y:S02]  /*238c0*/  ULDC UR4, c[0x0][0x22c] ;  /* 0x00008b0000047ab9 */ /* 0x000fe40000000800 */
[----:B------:R-:W4:Y:S01]  /*238d0*/  LDL.LU R17, [R1+0x94c] ;  /* 0x00094c0001117983 */ /* 0x000f220000300800 */
[----:B-----5:R-:W-:Y:S01]  /*238e0*/  ISETP.LT.AND P5, PT, R21, UR4, !P0 ;  /* 0x0000000415007c0c */ /* 0x020fe2000c7a1270 */
[----:B------:R-:W-:Y:S01]  /*238f0*/  ULDC UR4, c[0x0][0x22c] ;  /* 0x00008b0000047ab9 */ /* 0x000fe20000000800 */
[C---:B0-----:R-:W-:Y:S01]  /*23900*/  IADD3 R2, P6, R9.reuse, R28, RZ ;  /* 0x0000001c09027210 */ /* 0x041fe20007fde0ff */
[----:B------:R0:W-:Y:S03]  /*23910*/  @P4 STG.E.U8 desc[UR8][R4.64], R8 ;  /* 0x0000000804004986 */ /* 0x0001e6000c101108 */
[----:B------:R-:W-:-:S02]  /*23920*/  LEA.HI.X.SX32 R3, R9, R0, 0x1, P6 ;  /* 0x0000000009037211 */ /* 0x000fc400030f0eff */
[----:B0-----:R-:W-:-:S05]  /*23930*/  PRMT R8, R10, 0x7771, RZ ;  /* 0x000077710a087816 */ /* 0x001fca00000000ff */
[----:B------:R0:W-:Y:S01]  /*23940*/  @P3 STG.E.U8 desc[UR8][R2.64], R8 ;  /* 0x0000000802003986 */ /* 0x0001e2000c101108 */
[----:B--2---:R-:W-:Y:S01]  /*23950*/  ISETP.LT.AND P4, PT, R13, UR4, !P0 ;  /* 0x000000040d007c0c */ /* 0x004fe2000c781270 */
[----:B------:R-:W-:Y:S02]  /*23960*/  ULDC UR4, c[0x0][0x22c] ;  /* 0x00008b0000047ab9 */ /* 0x000fe40000000800 */
[----:B------:R-:W2:Y:S01]  /*23970*/  LDL.LU R13, [R1+0x954] ;  /* 0x00095400010d7983 */ /* 0x000ea20000300800 */
[----:B---3--:R-:W-:Y:S01]  /*23980*/  ISETP.LT.AND P3, PT, R16, UR4, !P0 ;  /* 0x0000000410007c0c */ /* 0x008fe2000c761270 */
[C---:B------:R-:W-:Y:S02]  /*23990*/  IMAD R5, R27.reuse, 0x4, R9 ;  /* 0x000000041b057824 */ /* 0x040fe400078e0209 */
[----:B------:R-:W3:Y:S01]  /*239a0*/  LDL.LU R16, [R1+0x950] ;  /* 0x0009500001107983 */ /* 0x000ee20000300800 */
[----:B------:R-:W-:Y:S01]  /*239b0*/  ULDC UR4, c[0x0][0x22c] ;  /* 0x00008b0000047ab9 */ /* 0x000fe20000000800 */
[----:B0-----:R-:W-:Y:S01]  /*239c0*/  IMAD R3, R27, 0x4, R5 ;  /* 0x000000041b037824 */ /* 0x001fe200078e0205 */
[----:B------:R-:W-:Y:S01]  /*239d0*/  IADD3 R4, P6, R5, R28, RZ ;  /* 0x0000001c05047210 */ /* 0x000fe20007fde0ff */
[----:B------:R-:W5:Y:S01]  /*239e0*/  LDL.LU R21, [R1+0x958] ;  /* 0x0009580001157983 */ /* 0x000f620000300800 */
[----:B------:R-:W-:-:S02]  /*239f0*/  PRMT R9, R20, 0x7772, RZ ;  /* 0x0000777214097816 */ /* 0x000fc400000000ff */
[----:B------:R-:W-:Y:S02]  /*23a00*/  LEA.HI.X.SX32 R5, R5, R0, 0x1, P6 ;  /* 0x0000000005057211 */ /* 0x000fe400030f0eff */
[----:B------:R-:W-:Y:S01]  /*23a10*/  IADD3 R2, P6, R3, R28, RZ ;  /* 0x0000001c03027210 */ /* 0x000fe20007fde0ff */
[----:B------:R-:W-:Y:S02]  /*23a20*/  IMAD R8, R27, 0x4, R3 ;  /* 0x000000041b087824 */ /* 0x000fe400078e0203 */
[----:B------:R0:W-:Y:S01]  /*23a30*/  @P2 STG.E.U8 desc[UR8][R4.64], R9 ;  /* 0x0000000904002986 */ /* 0x0001e2000c101108 */
[----:B------:R-:W-:Y:S02]  /*23a40*/  LEA.HI.X.SX32 R3, R3, R0, 0x1, P6 ;  /* 0x0000000003037211 */ /* 0x000fe400030f0eff */
[----:B------:R-:W-:Y:S02]  /*23a50*/  PRMT R12, R29, 0x7772, RZ ;  /* 0x000077721d0c7816 */ /* 0x000fe400000000ff */
[----:B0-----:R-:W-:-:S02]  /*23a60*/  PRMT R9, R26, 0x7772, RZ ;  /* 0x000077721a097816 */ /* 0x001fc400000000ff */
[----:B------:R-:W-:-:S03]  /*23a70*/  IADD3 R4, P6, R8, R28, RZ ;  /* 0x0000001c08047210 */ /* 0x000fc60007fde0ff */
[----:B------:R-:W-:Y:S01]  /*23a80*/  @P5 STG.E.U8 desc[UR8][R2.64], R9 ;  /* 0x0000000902005986 */ /* 0x000fe2000c101108 */
[----:B------:R-:W-:Y:S02]  /*23a90*/  LEA.HI.X.SX32 R5, R8, R0, 0x1, P6 ;  /* 0x0000000008057211 */ /* 0x000fe400030f0eff */
[----:B----4-:R-:W-:Y:S01]  /*23aa0*/  ISETP.LT.AND P2, PT, R17, UR4, !P0 ;  /* 0x0000000411007c0c */ /* 0x010fe2000c741270 */
[----:B------:R-:W-:Y:S01]  /*23ab0*/  ULDC UR4, c[0x0][0x22c] ;  /* 0x00008b0000047ab9 */ /* 0x000fe20000000800 */
[----:B------:R-:W4:Y:S04]  /*23ac0*/  LDL.LU R17, [R1+0x95c] ;  /* 0x00095c0001117983 */ /* 0x000f280000300800 */
[----:B------:R0:W-:Y:S01]  /*23ad0*/  @P4 STG.E.U8 desc[UR8][R4.64], R12 ;  /* 0x0000000c04004986 */ /* 0x0001e2000c101108 */
[----:B--2---:R-:W-:Y:S01]  /*23ae0*/  ISETP.LT.AND P5, PT, R13, UR4, !P0 ;  /* 0x000000040d007c0c */ /* 0x004fe2000c7a1270 */
[----:B------:R-:W-:-:S02]  /*23af0*/  ULDC UR4, c[0x0][0x22c] ;  /* 0x00008b0000047ab9 */ /* 0x000fc40000000800 */
[----:B------:R-:W2:Y:S01]  /*23b00*/  LDL.LU R13, [R1+0x960] ;  /* 0x00096000010d7983 */ /* 0x000ea20000300800 */
[----:B---3--:R-:W-:Y:S01]  /*23b10*/  ISETP.LT.AND P4, PT, R16, UR4, !P0 ;  /* 0x0000000410007c0c */ /* 0x008fe2000c781270 */
        /* <DEDUP_REMOVED lines=9> */
[----:B------:R-:W-:Y:S02]  /*23bb0*/  PRMT R8, R22, 0x7772, RZ ;  /* 0x0000777216087816 */ /* 0x000fe400000000ff */
[----:B------:R-:W-:Y:S01]  /*23bc0*/  LEA.HI.X.SX32 R5, R5, R0, 0x1, P6 ;  /* 0x0000000005057211 */ /* 0x000fe200030f0eff */
[----:B------:R0:W-:Y:S01]  /*23bd0*/  @P3 STG.E.U8 desc[UR8][R2.64], R12 ;  /* 0x0000000c02003986 */ /* 0x0001e2000c101108 */
[----:B-----5:R-:W-:Y:S01]  /*23be0*/  ISETP.LT.AND P3, PT, R21, UR4, !P0 ;  /* 0x0000000415007c0c */ /* 0x020fe2000c761270 */
[----:B------:R-:W-:Y:S02]  /*23bf0*/  ULDC UR4, c[0x0][0x22c] ;  /* 0x00008b0000047ab9 */ /* 0x000fe40000000800 */
        /* <DEDUP_REMOVED lines=16> */
[----:B------:R-:W2:Y:S01]  /*23d00*/  LDL.LU R13, [R1+0x968] ;  /* 0x00096800010d7983 */ /* 0x000ea20000300800 */
[----:B---3--:R-:W-:Y:S01]  /*23d10*/  ISETP.LT.AND P4, PT, R16, UR4, !P0 ;  /* 0x0000000410007c0c */ /* 0x008fe2000c781270 */
[----:B------:R-:W-:Y:S02]  /*23d20*/  IMAD R8, R27, 0x4, R3 ;  /* 0x000000041b087824 */ /* 0x000fe400078e0203 */
        /* <DEDUP_REMOVED lines=10> */
[----:B------:R1:W-:Y:S04]  /*23dd0*/  @P2 STG.E.U8 desc[UR8][R4.64], R12 ;  /* 0x0000000c04002986 */ /* 0x0003e8000c101108 */
[----:B------:R-:W5:Y:S01]  /*23de0*/  LDL.LU R20, [R1+0x974] ;  /* 0x0009740001147983 */ /* 0x000f620000300800 */
[----:B0-----:R-:W-:Y:S01]  /*23df0*/  IADD3 R2, P6, R8, R28, RZ ;  /* 0x0000001c08027210 */ /* 0x001fe20007fde0ff */
[----:B-1----:R-:W-:-:S03]  /*23e00*/  IMAD R5, R27, 0x4, R8 ;  /* 0x000000041b057824 */ /* 0x002fc600078e0208 */
[----:B------:R-:W-:Y:S02]  /*23e10*/  LEA.HI.X.SX32 R3, R8, R0, 0x1, P6 ;  /* 0x0000000008037211 */ /* 0x000fe400030f0eff */
[----:B------:R-:W-:Y:S01]  /*23e20*/  PRMT R12, R26, 0x7773, RZ ;  /* 0x000077731a0c7816 */ /* 0x000fe200000000ff */
[----:B------:R-:W-:Y:S01]  /*23e30*/  IMAD R9, R27, 0x4, R5 ;  /* 0x000000041b097824 */ /* 0x000fe200078e0205 */
[----:B------:R-:W-:Y:S02]  /*23e40*/  IADD3 R4, P6, R5, R28, RZ ;  /* 0x0000001c05047210 */ /* 0x000fe40007fde0ff */
[----:B----4-:R-:W-:Y:S01]  /*23e50*/  ISETP.LT.AND P3, PT, R17, UR4, !P0 ;  /* 0x0000000411007c0c */ /* 0x010fe2000c761270 */
[----:B------:R-:W-:Y:S01]  /*23e60*/  ULDC UR4, c[0x0][0x22c] ;  /* 0x00008b0000047ab9 */ /* 0x000fe20000000800 */
[----:B------:R-:W4:Y:S01]  /*23e70*/  LDL.LU R17, [R1+0x978] ;  /* 0x0009780001117983 */ /* 0x000f220000300800 */
[----:B------:R-:W-:Y:S02]  /*23e80*/  LEA.HI.X.SX32 R5, R5, R0, 0x1, P6 ;  /* 0x0000000005057211 */ /* 0x000fe400030f0eff */
[----:B------:R-:W-:Y:S01]  /*23e90*/  PRMT R8, R29, 0x7773, RZ ;  /* 0x000077731d087816 */ /* 0x000fe200000000ff */
[----:B------:R0:W-:Y:S01]  /*23ea0*/  @P5 STG.E.U8 desc[UR8][R2.64], R12 ;  /* 0x0000000c02005986 */ /* 0x0001e2000c101108 */
[----:B------:R-:W-:-:S03]  /*23eb0*/  PRMT R14, R14, 0x7773, RZ ;  /* 0x000077730e0e7816 */ /* 0x000fc600000000ff */
[----:B------:R1:W-:Y:S01]  /*23ec0*/  @P4 STG.E.U8 desc[UR8][R4.64], R8 ;  /* 0x0000000804004986 */ /* 0x0003e2000c101108 */
[----:B0-----:R-:W-:-:S04]  /*23ed0*/  IADD3 R2, P6, R9, R28, RZ ;  /* 0x0000001c09027210 */ /* 0x001fc80007fde0ff */
[----:B------:R-:W-:Y:S01]  /*23ee0*/  LEA.HI.X.SX32 R3, R9, R0, 0x1, P6 ;  /* 0x0000000009037211 */ /* 0x000fe200030f0eff */
[----:B-1----:R-:W-:-:S04]  /*23ef0*/  IMAD R5, R27, 0x4, R9 ;  /* 0x000000041b057824 */ /* 0x002fc800078e0209 */
[----:B------:R0:W-:Y:S01]  /*23f00*/  @P3 STG.E.U8 desc[UR8][R2.64], R14 ;  /* 0x0000000e02003986 */ /* 0x0001e2000c101108 */
[----:B--2---:R-:W-:Y:S01]  /*23f10*/  ISETP.LT.AND P2, PT, R13, UR4, !P0 ;  /* 0x000000040d007c0c */ /* 0x004fe2000c741270 */
[----:B------:R-:W-:Y:S02]  /*23f20*/  ULDC UR4, c[0x0][0x22c] ;  /* 0x00008b0000047ab9 */ /* 0x000fe40000000800 */
[----:B------:R-:W2:Y:S01]  /*23f30*/  LDL.LU R13, [R1+0x97c] ;  /* 0x00097c00010d7983 */ /* 0x000ea20000300800 */
[----:B---3--:R-:W-:Y:S01]  /*23f40*/  ISETP.LT.AND P5, PT, R16, UR4, !P0 ;  /* 0x0000000410007c0c */ /* 0x008fe2000c7a1270 */
[----:B0-----:R-:W-:Y:S02]  /*23f50*/  IMAD R3, R27, 0x4, R5 ;  /* 0x000000041b037824 */ /* 0x001fe400078e0205 */
[----:B------:R-:W3:Y:S01]  /*23f60*/  LDL.LU R16, [R1+0x984] ;  /* 0x0009840001107983 */ /* 0x000ee20000300800 */
[----:B------:R-:W-:Y:S01]  /*23f70*/  IADD3 R4, P6, R5, R28, RZ ;  /* 0x0000001c05047210 */ /* 0x000fe20007fde0ff */
[----:B------:R-:W-:-:S02]  /*23f80*/  ULDC UR4, c[0x0][0x22c] ;  /* 0x00008b0000047ab9 */ /* 0x000fc40000000800 */
[----:B------:R-:W3:Y:S04]  /*23f90*/  LDL.LU R9, [R1+0x980] ;  /* 0x0009800001097983 */ /* 0x000ee80000300800 */
[----:B------:R-:W3:Y:S04]  /*23fa0*/  LDL.LU R24, [R1+0x4c] ;  /* 0x00004c0001187983 */ /* 0x000ee80000300800 */
[----:B------:R-:W3:Y:S01]  /*23fb0*/  LDL.LU R14, [R1+0x988] ;  /* 0x00098800010e7983 */ /* 0x000ee20000300800 */
[----:B------:R-:W-:Y:S01]  /*23fc0*/  LEA.HI.X.SX32 R5, R5, R0, 0x1, P6 ;  /* 0x0000000005057211 */ /* 0x000fe200030f0eff */
[----:B------:R-:W-:Y:S01]  /*23fd0*/  IMAD R8, R27, 0x4, R3 ;  /* 0x000000041b087824 */ /* 0x000fe200078e0203 */
[----:B------:R-:W-:Y:S01]  /*23fe0*/  PRMT R22, R22, 0x7773, RZ ;  /* 0x0000777316167816 */ /* 0x000fe200000000ff */
[----:B------:R-:W3:Y:S01]  /*23ff0*/  LDL.LU R26, [R1+0x1c] ;  /* 0x00001c00011a7983 */ /* 0x000ee20000300800 */
[----:B------:R-:W-:-:S03]  /*24000*/  IADD3 R2, P6, R3, R28, RZ ;  /* 0x0000001c03027210 */ /* 0x000fc60007fde0ff */
[----:B------:R0:W-:Y:S01]  /*24010*/  @P2 STG.E.U8 desc[UR8][R4.64], R22 ;  /* 0x0000001604002986 */ /* 0x0001e2000c101108 */
[----:B------:R-:W-:Y:S02]  /*24020*/  LEA.HI.X.SX32 R3, R3, R0, 0x1, P6 ;  /* 0x0000000003037211 */ /* 0x000fe400030f0eff */
[----:B-----5:R-:W-:Y:S01]  /*24030*/  ISETP.LT.AND P4, PT, R20, UR4, !P0 ;  /* 0x0000000414007c0c */ /* 0x020fe2000c781270 */
[----:B------:R-:W-:Y:S01]  /*24040*/  ULDC UR4, c[0x0][0x22c] ;  /* 0x00008b0000047ab9 */ /* 0x000fe20000000800 */
[----:B------:R-:W-:Y:S02]  /*24050*/  PRMT R6, R6, 0x7773, RZ ;  /* 0x0000777306067816 */ /* 0x000fe400000000ff */
[----:B0-----:R-:W-:-:S04]  /*24060*/  IADD3 R4, P6, R8, R28, RZ ;  /* 0x0000001c08047210 */ /* 0x001fc80007fde0ff */
[----:B------:R-:W-:Y:S01]  /*24070*/  LEA.HI.X.SX32 R5, R8, R0, 0x1, P6 ;  /* 0x0000000008057211 */ /* 0x000fe200030f0eff */
[----:B------:R-:W-:Y:S01]  /*24080*/  IMAD R8, R27, 0x4, R8 ;  /* 0x000000041b087824 */ /* 0x000fe200078e0208 */
[----:B----4-:R-:W-:Y:S01]  /*24090*/  ISETP.LT.AND P3, PT, R17, UR4, !P0 ;  /* 0x0000000411007c0c */ /* 0x010fe2000c761270 */
[----:B------:R-:W-:Y:S01]  /*240a0*/  ULDC UR4, c[0x0][0x22c] ;  /* 0x00008b0000047ab9 */ /* 0x000fe20000000800 */
[----:B------:R0:W-:Y:S01]  /*240b0*/  @P5 STG.E.U8 desc[UR8][R2.64], R6 ;  /* 0x0000000602005986 */ /* 0x0001e2000c101108 */
[----:B------:R-:W-:Y:S02]  /*240c0*/  PRMT R18, R18, 0x7773, RZ ;  /* 0x0000777312127816 */ /* 0x000fe400000000ff */
[----:B------:R-:W-:-:S03]  /*240d0*/  PRMT R10, R10, 0x7773, RZ ;  /* 0x000077730a0a7816 */ /* 0x000fc600000000ff */
[----:B------:R1:W-:Y:S01]  /*240e0*/  @P4 STG.E.U8 desc[UR8][R4.64], R18 ;  /* 0x0000001204004986 */ /* 0x0003e2000c101108 */
[----:B0-----:R-:W-:-:S04]  /*240f0*/  IADD3 R2, P6, R8, R28, RZ ;  /* 0x0000001c08027210 */ /* 0x001fc80007fde0ff */
[----:B------:R-:W-:-:S05]  /*24100*/  LEA.HI.X.SX32 R3, R8, R0, 0x1, P6 ;  /* 0x0000000008037211 */ /* 0x000fca00030f0eff */
[----:B------:R0:W-:Y:S01]  /*24110*/  @P3 STG.E.U8 desc[UR8][R2.64], R10 ;  /* 0x0000000a02003986 */ /* 0x0001e2000c101108 */
[----:B--2---:R-:W-:Y:S01]  /*24120*/  ISETP.LT.AND P2, PT, R13, UR4, !P0 ;  /* 0x000000040d007c0c */ /* 0x004fe2000c741270 */
[----:B------:R-:W-:Y:S02]  /*24130*/  ULDC UR4, c[0x0][0x22c] ;  /* 0x00008b0000047ab9 */ /* 0x000fe40000000800 */
[----:B------:R-:W2:Y:S04]  /*24140*/  LDL.LU R13, [R1+0x98c] ;  /* 0x00098c00010d7983 */ /* 0x000ea80000300800 */
[----:B------:R-:W4:Y:S04]  /*24150*/  LDL.LU R12, [R1+0x990] ;  /* 0x00099000010c7983 */ /* 0x000f280000300800 */
[----:B------:R-:W5:Y:S01]  /*24160*/  LDL.LU R29, [R1+0x3c] ;  /* 0x00003c00011d7983 */ /* 0x000f620000300800 */
[----:B---3--:R-:W-:Y:S01]  /*24170*/  ISETP.LT.AND P5, PT, R16, UR4, !P0 ;  /* 0x0000000410007c0c */ /* 0x008fe2000c7a1270 */
[----:B------:R-:W-:-:S02]  /*24180*/  ULDC UR4, c[0x0][0x22c] ;  /* 0x00008b0000047ab9 */ /* 0x000fc40000000800 */
[----:B------:R-:W-:Y:S01]  /*24190*/  ISETP.LT.AND P4, PT, R9, UR4, !P0 ;  /* 0x0000000409007c0c */ /* 0x000fe2000c781270 */
[----:B------:R-:W-:Y:S01]  /*241a0*/  ULDC UR4, c[0x0][0x22c] ;  /* 0x00008b0000047ab9 */ /* 0x000fe20000000800 */
[----:B------:R-:W3:Y:S01]  /*241b0*/  LDL.LU R9, [R1+0x994] ;  /* 0x0009940001097983 */ /* 0x000ee20000300800 */
[----:B------:R-:W-:Y:S01]  /*241c0*/  ISETP.LT.AND P3, PT, R14, UR4, !P0 ;  /* 0x000000040e007c0c */ /* 0x000fe2000c761270 */
[----:B-1----:R-:W-:Y:S02]  /*241d0*/  IMAD R5, R27, 0x4, R8 ;  /* 0x000000041b057824 */ /* 0x002fe400078e0208 */
[----:B------:R-:W3:Y:S01]  /*241e0*/  LDL.LU R14, [R1+0x99c] ;  /* 0x00099c00010e7983 */ /* 0x000ee20000300800 */
[----:B------:R-:W-:Y:S01]  /*241f0*/  PRMT R6, R24, 0x7770, RZ ;  /* 0x0000777018067816 */ /* 0x000fe200000000ff */
[----:B------:R-:W-:Y:S02]  /*24200*/  ULDC UR4, c[0x0][0x22c] ;  /* 0x00008b0000047ab9 */ /* 0x000fe40000000800 */
[----:B0-----:R-:W3:Y:S01]  /*24210*/  LDL.LU R10, [R1+0x998] ;  /* 0x00099800010a7983 */ /* 0x001ee20000300800 */
[----:B------:R-:W-:Y:S01]  /*24220*/  IADD3 R4, P6, R5, R28, RZ ;  /* 0x0000001c05047210 */ /* 0x000fe20007fde0ff */
[----:B------:R-:W-:-:S03]  /*24230*/  IMAD R8, R27, 0x4, R5 ;  /* 0x000000041b087824 */ /* 0x000fc600078e0205 */
[----:B------:R-:W-:Y:S02]  /*24240*/  LEA.HI.X.SX32 R5, R5, R0, 0x1, P6 ;  /* 0x0000000005057211 */ /* 0x000fe400030f0eff */
[----:B------:R-:W-:-:S03]  /*24250*/  IADD3 R2, P6, R8, R28, RZ ;  /* 0x0000001c08027210 */ /* 0x000fc60007fde0ff */
[----:B------:R0:W-:Y:S01]  /*24260*/  @P2 STG.E.U8 desc[UR8][R4.64], R6 ;  /* 0x0000000604002986 */ /* 0x0001e2000c101108 */
[----:B------:R-:W-:Y:S01]  /*24270*/  LEA.HI.X.SX32 R3, R8, R0, 0x1, P6 ;  /* 0x0000000008037211 */ /* 0x000fe200030f0eff */
[----:B0-----:R-:W-:Y:S01]  /*24280*/  IMAD R5, R27, 0x4, R8 ;  /* 0x000000041b057824 */ /* 0x001fe200078e0208 */
[----:B------:R-:W-:-:S04]  /*24290*/  PRMT R6, R26, 0x7770, RZ ;  /* 0x000077701a067816 */ /* 0x000fc800000000ff */
[----:B------:R-:W-:Y:S01]  /*242a0*/  IADD3 R4, P6, R5, R28, RZ ;  /* 0x0000001c05047210 */ /* 0x000fe20007fde0ff */
[----:B------:R0:W-:Y:S02]  /*242b0*/  @P5 STG.E.U8 desc[UR8][R2.64], R6 ;  /* 0x0000000602005986 */ /* 0x0001e4000c101108 */
[----:B0-----:R-:W-:Y:S01]  /*242c0*/  IMAD R3, R27, 0x4, R5 ;  /* 0x000000041b037824 */ /* 0x001fe200078e0205 */
[----:B------:R-:W-:-:S04]  /*242d0*/  LEA.HI.X.SX32 R5, R5, R0, 0x1, P6 ;  /* 0x0000000005057211 */ /* 0x000fc800030f0eff */
[----:B------:R-:W-:Y:S01]  /*242e0*/  IADD3 R2, P6, R3, R28, RZ ;  /* 0x0000001c03027210 */ /* 0x000fe20007fde0ff */
[----:B------:R-:W-:-:S03]  /*242f0*/  IMAD R6, R27, 0x4, R3 ;  /* 0x000000041b067824 */ /* 0x000fc600078e0203 */
[----:B------:R-:W-:Y:S02]  /*24300*/  LEA.HI.X.SX32 R3, R3, R0, 0x1, P6 ;  /* 0x0000000003037211 */ /* 0x000fe400030f0eff */
[----:B--2---:R-:W-:Y:S01]  /*24310*/  ISETP.LT.AND P2, PT, R13, UR4, !P0 ;  /* 0x000000040d007c0c */ /* 0x004fe2000c741270 */
[----:B------:R-:W-:Y:S01]  /*24320*/  ULDC UR4, c[0x0][0x22c] ;  /* 0x00008b0000047ab9 */ /* 0x000fe20000000800 */
[----:B------:R-:W2:Y:S01]  /*24330*/  LDL.LU R13, [R1+0x9a0] ;  /* 0x0009a000010d7983 */ /* 0x000ea20000300800 */
[----:B-----5:R-:W-:-:S03]  /*24340*/  PRMT R8, R29, 0x7770, RZ ;  /* 0x000077701d087816 */ /* 0x020fc600000000ff */
[----:B------:R-:W5:Y:S01]  /*24350*/  LDL.LU R16, [R1+0x9a4] ;  /* 0x0009a40001107983 */ /* 0x000f620000300800 */
[----:B----4-:R-:W-:Y:S01]  /*24360*/  ISETP.LT.AND P5, PT, R12, UR4, !P0 ;  /* 0x000000040c007c0c */ /* 0x010fe2000c7a1270 */
[----:B------:R-:W-:Y:S02]  /*24370*/  ULDC UR4, c[0x0][0x22c] ;  /* 0x00008b0000047ab9 */ /* 0x000fe40000000800 */
[----:B------:R0:W-:Y:S01]  /*24380*/  @P4 STG.E.U8 desc[UR8][R4.64], R8 ;  /* 0x0000000804004986 */ /* 0x0001e2000c101108 */
[----:B---3--:R-:W-:-:S03]  /*24390*/  ISETP.LT.AND P4, PT, R9, UR4, !P0 ;  /* 0x0000000409007c0c */ /* 0x008fc6000c781270 */
[----:B------:R-:W3:Y:S01]  /*243a0*/  LDL.LU R12, [R1+0x9a8] ;  /* 0x0009a800010c7983 */ /* 0x000ee20000300800 */
[----:B------:R-:W-:Y:S01]  /*243b0*/  ULDC UR4, c[0x0][0x22c] ;  /* 0x00008b0000047ab9 */ /* 0x000fe20000000800 */
[----:B0-----:R-:W-:-:S05]  /*243c0*/  PRMT R8, R15, 0x7770, RZ ;  /* 0x000077700f087816 */ /* 0x001fca00000000ff */
[----:B------:R0:W-:Y:S01]  /*243d0*/  @P3 STG.E.U8 desc[UR8][R2.64], R8 ;  /* 0x0000000802003986 */ /* 0x0001e2000c101108 */
[----:B------:R-:W-:Y:S01]  /*243e0*/  ISETP.LT.AND P3, PT, R14, UR4, !P0 ;  /* 0x000000040e007c0c */ /* 0x000fe2000c761270 */
[----:B------:R-:W-:Y:S02]  /*243f0*/  ULDC UR4, c[0x0][0x22c] ;  /* 0x00008b0000047ab9 */ /* 0x000fe40000000800 */
[----:B------:R-:W4:Y:S01]  /*24400*/  LDL.LU R14, [R1+0x9ac] ;  /* 0x0009ac00010e7983 */ /* 0x000f220000300800 */
[C---:B------:R-:W-:Y:S02]  /*24410*/  IADD3 R4, P6, R6.reuse, R28, RZ ;  /* 0x0000001c06047210 */ /* 0x040fe40007fde0ff */
[----:B------:R-:W-:Y:S02]  /*24420*/  PRMT R9, R23, 0x7770, RZ ;  /* 0x0000777017097816 */ /* 0x000fe400000000ff */
[----:B------:R-:W-:-:S05]  /*24430*/  LEA.HI.X.SX32 R5, R6, R0, 0x1, P6 ;  /* 0x0000000006057211 */ /* 0x000fca00030f0eff */
[----:B------:R1:W-:Y:S01]  /*24440*/  @P2 STG.E.U8 desc[UR8][R4.64], R9 ;  /* 0x0000000904002986 */ /* 0x0003e2000c101108 */
[----:B------:R-:W-:Y:S01]  /*24450*/  ISETP.LT.AND P2, PT, R10, UR4, !P0 ;  /* 0x000000040a007c0c */ /* 0x000fe2000c741270 */
[C---:B------:R-:W-:Y:S01]  /*24460*/  IMAD R6, R27.reuse, 0x4, R6 ;  /* 0x000000041b067824 */ /* 0x040fe200078e0206 */
[----:B------:R-:W-:Y:S01]  /*24470*/  ULDC UR4, c[0x0][0x22c] ;  /* 0x00008b0000047ab9 */ /* 0x000fe20000000800 */
[----:B------:R-:W4:Y:S03]  /*24480*/  LDL.LU R10, [R1+0x9b4] ;  /* 0x0009b400010a7983 */ /* 0x000f260000300800 */
[----:B0-----:R-:W-:Y:S01]  /*24490*/  IADD3 R2, P6, R6, R28, RZ ;  /* 0x0000001c06027210 */ /* 0x001fe20007fde0ff */
[----:B-1----:R-:W-:-:S03]  /*244a0*/  IMAD R5, R27, 0x4, R6 ;  /* 0x000000041b057824 */ /* 0x002fc600078e0206 */
[----:B------:R-:W-:Y:S02]  /*244b0*/  LEA.HI.X.SX32 R3, R6, R0, 0x1, P6 ;  /* 0x0000000006037211 */ /* 0x000fe400030f0eff */
[----:B------:R-:W-:Y:S02]  /*244c0*/  PRMT R9, R7, 0x7770, RZ ;  /* 0x0000777007097816 */ /* 0x000fe400000000ff */
[----:B------:R-:W-:Y:S01]  /*244d0*/  IADD3 R4, P6, R5, R28, RZ ;  /* 0x0000001c05047210 */ /* 0x000fe20007fde0ff */
[----:B------:R-:W-:Y:S01]  /*244e0*/  IMAD R8, R27, 0x4, R5 ;  /* 0x000000041b087824 */ /* 0x000fe200078e0205 */
[----:B------:R-:W-:Y:S02]  /*244f0*/  PRMT R6, R19, 0x7770, RZ ;  /* 0x0000777013067816 */ /* 0x000fe400000000ff */
[----:B------:R-:W-:Y:S01]  /*24500*/  LEA.HI.X.SX32 R5, R5, R0, 0x1, P6 ;  /* 0x0000000005057211 */ /* 0x000fe200030f0eff */
[----:B------:R0:W-:Y:S04]  /*24510*/  @P5 STG.E.U8 desc[UR8][R2.64], R9 ;  /* 0x0000000902005986 */ /* 0x0001e8000c101108 */
[----:B------:R1:W-:Y:S01]  /*24520*/  @P4 STG.E.U8 desc[UR8][R4.64], R6 ;  /* 0x0000000604004986 */ /* 0x0003e2000c101108 */
[----:B0-----:R-:W-:Y:S01]  /*24530*/  IADD3 R2, P6, R8, R28, RZ ;  /* 0x0000001c08027210 */ /* 0x001fe20007fde0ff */
[----:B-1----:R-:W-:-:S03]  /*24540*/  IMAD R5, R27, 0x4, R8 ;  /* 0x000000041b057824 */ /* 0x002fc600078e0208 */
[----:B------:R-:W-:Y:S02]  /*24550*/  LEA.HI.X.SX32 R3, R8, R0, 0x1, P6 ;  /* 0x0000000008037211 */ /* 0x000fe400030f0eff */
[----:B------:R-:W-:Y:S02]  /*24560*/  PRMT R6, R11, 0x7770, RZ ;  /* 0x000077700b067816 */ /* 0x000fe400000000ff */
[----:B------:R-:W-:-:S03]  /*24570*/  IADD3 R4, P6, R5, R28, RZ ;  /* 0x0000001c05047210 */ /* 0x000fc60007fde0ff */
[----:B------:R0:W-:Y:S01]  /*24580*/  @P3 STG.E.U8 desc[UR8][R2.64], R6 ;  /* 0x0000000602003986 */ /* 0x0001e2000c101108 */
[----:B------:R-:W-:Y:S01]  /*24590*/  PRMT R8, R24, 0x7771, RZ ;  /* 0x0000777118087816 */ /* 0x000fe200000000ff */
[----:B0-----:R-:W-:Y:S01]  /*245a0*/  IMAD R3, R27, 0x4, R5 ;  /* 0x000000041b037824 */ /* 0x001fe200078e0205 */
[----:B------:R-:W-:-:S05]  /*245b0*/  LEA.HI.X.SX32 R5, R5, R0, 0x1, P6 ;  /* 0x0000000005057211 */ /* 0x000fca00030f0eff */
[----:B------:R0:W-:Y:S01]  /*245c0*/  @P2 STG.E.U8 desc[UR8][R4.64], R8 ;  /* 0x0000000804002986 */ /* 0x0001e2000c101108 */
[----:B------:R-:W-:Y:S01]  /*245d0*/  IADD3 R2, P6, R3, R28, RZ ;  /* 0x0000001c03027210 */ /* 0x000fe20007fde0ff */
[----:B------:R-:W-:-:S03]  /*245e0*/  IMAD R6, R27, 0x4, R3 ;  /* 0x000000041b067824 */ /* 0x000fc600078e0203 */
[----:B------:R-:W-:Y:S02]  /*245f0*/  LEA.HI.X.SX32 R3, R3, R0, 0x1, P6 ;  /* 0x0000000003037211 */ /* 0x000fe400030f0eff */
[----:B0-----:R-:W-:Y:S02]  /*24600*/  PRMT R8, R26, 0x7771, RZ ;  /* 0x000077711a087816 */ /* 0x001fe400000000ff */
[----:B--2---:R-:W-:Y:S01]  /*24610*/  ISETP.LT.AND P5, PT, R13, UR4, !P0 ;  /* 0x000000040d007c0c */ /* 0x004fe2000c7a1270 */
[----:B------:R-:W-:Y:S01]  /*24620*/  ULDC UR4, c[0x0][0x22c] ;  /* 0x00008b0000047ab9 */ /* 0x000fe20000000800 */
[----:B------:R-:W2:Y:S01]  /*24630*/  LDL.LU R13, [R1+0x9b0] ;  /* 0x0009b000010d7983 */ /* 0x000ea20000300800 */
[----:B-----5:R-:W-:Y:S01]  /*24640*/  ISETP.LT.AND P4, PT, R16, UR4, !P0 ;  /* 0x0000000410007c0c */ /* 0x020fe2000c781270 */
[----:B------:R-:W-:Y:S02]  /*24650*/  ULDC UR4, c[0x0][0x22c] ;  /* 0x00008b0000047ab9 */ /* 0x000fe40000000800 */
[----:B---3--:R-:W-:Y:S01]  /*24660*/  ISETP.LT.AND P3, PT, R12, UR4, !P0 ;  /* 0x000000040c007c0c */ /* 0x008fe2000c761270 */
[----:B------:R-:W-:Y:S01]  /*24670*/  ULDC UR4, c[0x0][0x22c] ;  /* 0x00008b0000047ab9 */ /* 0x000fe20000000800 */
[----:B------:R-:W3:Y:S01]  /*24680*/  LDL.LU R12, [R1+0x9b8] ;  /* 0x0009b800010c7983 */ /* 0x000ee20000300800 */
[----:B----4-:R-:W-:Y:S01]  /*24690*/  ISETP.LT.AND P2, PT, R14, UR4, !P0 ;  /* 0x000000040e007c0c */ /* 0x010fe2000c741270 */
[----:B------:R-:W-:-:S02]  /*246a0*/  ULDC UR4, c[0x0][0x22c] ;  /* 0x00008b0000047ab9 */ /* 0x000fc40000000800 */
[----:B------:R-:W4:Y:S04]  /*246b0*/  LDL.LU R14, [R1+0x9bc] ;  /* 0x0009bc00010e7983 */ /* 0x000f280000300800 */
[----:B------:R0:W-:Y:S01]  /*246c0*/  @P5 STG.E.U8 desc[UR8][R2.64], R8 ;  /* 0x0000000802005986 */ /* 0x0001e2000c101108 */
[----:B------:R-:W-:Y:S01]  /*246d0*/  ISETP.LT.AND P5, PT, R10, UR4, !P0 ;  /* 0x000000040a007c0c */ /* 0x000fe2000c7a1270 */
[----:B------:R-:W-:Y:S02]  /*246e0*/  ULDC UR4, c[0x0][0x22c] ;  /* 0x00008b0000047ab9 */ /* 0x000fe40000000800 */
[----:B------:R-:W5:Y:S04]  /*246f0*/  LDL.LU R10, [R1+0x9c0] ;  /* 0x0009c000010a7983 */ /* 0x000f680000300800 */
[----:B------:R-:W5:Y:S01]  /*24700*/  LDL.LU R16, [R1+0x9c8] ;  /* 0x0009c80001107983 */ /* 0x000f620000300800 */
[----:B------:R-:W-:-:S02]  /*24710*/  IADD3 R4, P6, R6, R28, RZ ;  /* 0x0000001c06047210 */ /* 0x000fc40007fde0ff */
[----:B------:R-:W-:Y:S02]  /*24720*/  PRMT R9, R29, 0x7771, RZ ;  /* 0x000077711d097816 */ /* 0x000fe400000000ff */
        /* <DEDUP_REMOVED lines=11> */
[----:B------:R0:W-:Y:S04]  /*247e0*/  @P3 STG.E.U8 desc[UR8][R2.64], R9 ;  /* 0x0000000902003986 */ /* 0x0001e8000c101108 */
[----:B------:R1:W-:Y:S01]  /*247f0*/  @P2 STG.E.U8 desc[UR8][R4.64], R6 ;  /* 0x0000000604002986 */ /* 0x0003e2000c101108 */
[----:B0-----:R-:W-:Y:S01]  /*24800*/  IADD3 R2, P6, R8, R28, RZ ;  /* 0x0000001c08027210 */ /* 0x001fe20007fde0ff */
[----:B------:R-:W0:Y:S01]  /*24810*/  LDC R9, c[0x0][0x248] ;  /* 0x00009200ff097b82 */ /* 0x000e220000000800 */
[----:B-1----:R-:W-:-:S02]  /*24820*/  IMAD R5, R27, 0x4, R8 ;  /* 0x000000041b057824 */ /* 0x002fc400078e0208 */
[----:B------:R-:W-:Y:S02]  /*24830*/  LEA.HI.X.SX32 R3, R8, R0, 0x1, P6 ;  /* 0x0000000008037211 */ /* 0x000fe400030f0eff */
[----:B------:R-:W-:Y:S02]  /*24840*/  PRMT R6, R7, 0x7771, RZ ;  /* 0x0000777107067816 */ /* 0x000fe400000000ff */
[----:B------:R-:W-:Y:S01]  /*24850*/  IADD3 R4, P6, R5, R28, RZ ;  /* 0x0000001c05047210 */ /* 0x000fe20007fde0ff */
[----:B------:R-:W1:Y:S02]  /*24860*/  LDC R8, c[0x0][0x248] ;  /* 0x00009200ff087b82 */ /* 0x000e640000000800 */
[----:B------:R0:W-:Y:S02]  /*24870*/  @P5 STG.E.U8 desc[UR8][R2.64], R6 ;  /* 0x0000000602005986 */ /* 0x0001e4000c101108 */
[----:B0-----:R-:W-:Y:S01]  /*24880*/  IMAD R3, R27, 0x4, R5 ;  /* 0x000000041b037824 */ /* 0x001fe200078e0205 */
[----:B------:R-:W-:-:S02]  /*24890*/  LEA.HI.X.SX32 R5, R5, R0, 0x1, P6 ;  /* 0x0000000005057211 */ /* 0x000fc400030f0eff */
[----:B------:R-:W-:Y:S02]  /*248a0*/  PRMT R6, R19, 0x7771, RZ ;  /* 0x0000777113067816 */ /* 0x000fe400000000ff */
[----:B--2---:R-:W-:Y:S01]  /*248b0*/  ISETP.LT.AND P4, PT, R13, UR4, !P0 ;  /* 0x000000040d007c0c */ /* 0x004fe2000c781270 */
[----:B------:R-:W-:Y:S01]  /*248c0*/  ULDC UR4, c[0x0][0x22c] ;  /* 0x00008b0000047ab9 */ /* 0x000fe20000000800 */
[----:B------:R-:W2:Y:S01]  /*248d0*/  LDL.LU R13, [R1+0x9d4] ;  /* 0x0009d400010d7983 */ /* 0x000ea20000300800 */
[----:B---3--:R-:W-:Y:S01]  /*248e0*/  ISETP.LT.AND P3, PT, R12, UR4, !P0 ;  /* 0x000000040c007c0c */ /* 0x008fe2000c761270 */
[----:B------:R-:W-:-:S09]  /*248f0*/  ULDC UR4, c[0x0][0x22c] ;  /* 0x00008b0000047ab9 */ /* 0x000fd20000000800 */
[----:B------:R0:W-:Y:S01]  /*24900*/  @P4 STG.E.U8 desc[UR8][R4.64], R6 ;  /* 0x0000000604004986 */ /* 0x0001e2000c101108 */
[----:B------:R-:W3:Y:S01]  /*24910*/  LDC R12, c[0x0][0x248] ;  /* 0x00009200ff0c7b82 */ /* 0x000ee20000000800 */
[----:B----4-:R-:W-:Y:S01]  /*24920*/  ISETP.LT.AND P2, PT, R14, UR4, !P0 ;  /* 0x000000040e007c0c */ /* 0x010fe2000c741270 */
[----:B------:R-:W-:Y:S01]  /*24930*/  ULDC UR4, c[0x0][0x22c] ;  /* 0x00008b0000047ab9 */ /* 0x000fe20000000800 */
[----:B------:R-:W4:Y:S01]  /*24940*/  LDL.LU R14, [R1+0x9d0] ;  /* 0x0009d000010e7983 */ /* 0x000f220000300800 */
[----:B-----5:R-:W-:Y:S01]  /*24950*/  ISETP.LT.AND P5, PT, R10, UR4, !P0 ;  /* 0x000000040a007c0c */ /* 0x020fe2000c7a1270 */
[----:B------:R-:W-:Y:S01]  /*24960*/  ULDC UR4, c[0x0][0x22c] ;  /* 0x00008b0000047ab9 */ /* 0x000fe20000000800 */
[----:B------:R-:W-:Y:S01]  /*24970*/  IADD3 R2, P6, R3, R28, RZ ;  /* 0x0000001c03027210 */ /* 0x000fe20007fde0ff */
[----:B0-----:R-:W-:Y:S01]  /*24980*/  IMAD R5, R27, 0x4, R3 ;  /* 0x000000041b057824 */ /* 0x001fe200078e0203 */
[----:B------:R-:W-:Y:S01]  /*24990*/  ISETP.LT.AND P4, PT, R16, UR4, !P0 ;  /* 0x0000000410007c0c */ /* 0x000fe2000c781270 */
[----:B------:R-:W-:Y:S01]  /*249a0*/  ULDC UR4, c[0x0][0x22c] ;  /* 0x00008b0000047ab9 */ /* 0x000fe20000000800 */
[----:B------:R-:W5:Y:S01]  /*249b0*/  LDL.LU R16, [R1+0x9cc] ;  /* 0x0009cc0001107983 */ /* 0x000f620000300800 */
[----:B------:R-:W-:Y:S01]  /*249c0*/  LEA.HI.X.SX32 R3, R3, R0, 0x1, P6 ;  /* 0x0000000003037211 */ /* 0x000fe200030f0eff */
[----:B------:R-:W0:Y:S01]  /*249d0*/  LDC R10, c[0x0][0x248] ;  /* 0x00009200ff0a7b82 */ /* 0x000e220000000800 */
[----:B------:R-:W-:Y:S01]  /*249e0*/  PRMT R6, R11, 0x7771, RZ ;  /* 0x000077710b067816 */ /* 0x000fe200000000ff */
[----:B------:R-:W5:Y:S01]  /*249f0*/  LDL.LU R20, [R1+0x9d8] ;  /* 0x0009d80001147983 */ /* 0x000f620000300800 */
[----:B------:R-:W-:-:S03]  /*24a00*/  IADD3 R4, P6, R5, R28, RZ ;  /* 0x0000001c05047210 */ /* 0x000fc60007fde0ff */
[----:B------:R3:W-:Y:S04]  /*24a10*/  @P3 STG.E.U8 desc[UR8][R2.64], R6 ;  /* 0x0000000602003986 */ /* 0x0007e8000c101108 */
[----:B------:R-:W5:Y:S01]  /*24a20*/  LDL.LU R18, [R1+0x9e0] ;  /* 0x0009e00001127983 */ /* 0x000f620000300800 */
[----:B---3--:R-:W-:Y:S01]  /*24a30*/  IMAD R6, R12, 0x4, R5 ;  /* 0x000000040c067824 */ /* 0x008fe200078e0205 */
[----:B------:R-:W-:Y:S02]  /*24a40*/  LEA.HI.X.SX32 R5, R5, R0, 0x1, P6 ;  /* 0x0000000005057211 */ /* 0x000fe400030f0eff */
[----:B------:R-:W-:-:S05]  /*24a50*/  PRMT R3, R24, 0x7772, RZ ;  /* 0x0000777218037816 */ /* 0x000fca00000000ff */
[----:B------:R3:W-:Y:S01]  /*24a60*/  @P2 STG.E.U8 desc[UR8][R4.64], R3 ;  /* 0x0000000304002986 */ /* 0x0007e2000c101108 */
[----:B------:R-:W-:Y:S02]  /*24a70*/  IADD3 R2, P6, R6, R28, RZ ;  /* 0x0000001c06027210 */ /* 0x000fe40007fde0ff */
[----:B------:R-:W-:Y:S02]  /*24a80*/  PRMT R25, R26, 0x7772, RZ ;  /* 0x000077721a197816 */ /* 0x000fe400000000ff */
[----:B---3--:R-:W-:-:S05]  /*24a90*/  LEA.HI.X.SX32 R3, R6, R0, 0x1, P6 ;  /* 0x0000000006037211 */ /* 0x008fca00030f0eff */
[----:B------:R3:W-:Y:S01]  /*24aa0*/  @P5 STG.E.U8 desc[UR8][R2.64], R25 ;  /* 0x0000001902005986 */ /* 0x0007e2000c101108 */
[----:B--2---:R-:W-:Y:S01]  /*24ab0*/  ISETP.LT.AND P3, PT, R13, UR4, !P0 ;  /* 0x000000040d007c0c */ /* 0x004fe2000c761270 */
[----:B------:R-:W-:Y:S01]  /*24ac0*/  ULDC UR4, c[0x0][0x22c] ;  /* 0x00008b0000047ab9 */ /* 0x000fe20000000800 */
[----:B------:R-:W-:Y:S01]  /*24ad0*/  IMAD R13, R9, 0x4, R6 ;  /* 0x00000004090d7824 */ /* 0x000fe200078e0206 */
[----:B------:R-:W-:Y:S01]  /*24ae0*/  PRMT R21, R29, 0x7772, RZ ;  /* 0x000077721d157816 */ /* 0x000fe200000000ff */
[----:B------:R-:W2:Y:S01]  /*24af0*/  LDC R9, c[0x0][0x248] ;  /* 0x00009200ff097b82 */ /* 0x000ea20000000800 */
[----:B----4-:R-:W-:Y:S01]  /*24b00*/  ISETP.LT.AND P2, PT, R14, UR4, !P0 ;  /* 0x000000040e007c0c */ /* 0x010fe2000c741270 */
[----:B------:R-:W-:Y:S01]  /*24b10*/  ULDC UR4, c[0x0][0x22c] ;  /* 0x00008b0000047ab9 */ /* 0x000fe20000000800 */
[----:B------:R-:W4:Y:S01]  /*24b20*/  LDL.LU R14, [R1+0x9dc] ;  /* 0x0009dc00010e7983 */ /* 0x000f220000300800 */
[----:B---3--:R-:W-:-:S04]  /*24b30*/  IADD3 R2, P5, R13, R28, RZ ;  /* 0x0000001c0d027210 */ /* 0x008fc80007fbe0ff */
[----:B------:R-:W3:Y:S01]  /*24b40*/  LDC R6, c[0x0][0x248] ;  /* 0x00009200ff067b82 */ /* 0x000ee20000000800 */
[----:B------:R-:W-:Y:S02]  /*24b50*/  LEA.HI.X.SX32 R3, R13, R0, 0x1, P5 ;  /* 0x000000000d037211 */ /* 0x000fe400028f0eff */
[----:B-----5:R-:W-:Y:S01]  /*24b60*/  ISETP.LT.AND P5, PT, R16, UR4, !P0 ;  /* 0x0000000410007c0c */ /* 0x020fe2000c7a1270 */
[----:B0-----:R-:W-:Y:S01]  /*24b70*/  IMAD R17, R10, 0x4, R13 ;  /* 0x000000040a117824 */ /* 0x001fe200078e020d */
[----:B------:R-:W5:Y:S01]  /*24b80*/  LDL.LU R16, [R1+0x9e8] ;  /* 0x0009e80001107983 */ /* 0x000f620000300800 */
[----:B------:R-:W-:Y:S01]  /*24b90*/  PRMT R25, R15, 0x7772, RZ ;  /* 0x000077720f197816 */ /* 0x000fe200000000ff */
[----:B------:R-:W-:Y:S01]  /*24ba0*/  ULDC UR4, c[0x0][0x22c] ;  /* 0x00008b0000047ab9 */ /* 0x000fe20000000800 */
[----:B-1----:R-:W-:Y:S01]  /*24bb0*/  IMAD R13, R8, 0x4, R17 ;  /* 0x00000004080d7824 */ /* 0x002fe200078e0211 */
[C---:B------:R-:W-:Y:S01]  /*24bc0*/  IADD3 R4, P6, R17.reuse, R28, RZ ;  /* 0x0000001c11047210 */ /* 0x040fe20007fde0ff */
[----:B------:R0:W-:Y:S01]  /*24bd0*/  @P4 STG.E.U8 desc[UR8][R2.64], R21 ;  /* 0x0000001502004986 */ /* 0x0001e2000c101108 */
[----:B------:R-:W1:Y:S02]  /*24be0*/  LDC R8, c[0x0][0x248] ;  /* 0x00009200ff087b82 */ /* 0x000e640000000800 */
[----:B------:R-:W-:Y:S01]  /*24bf0*/  LEA.HI.X.SX32 R5, R17, R0, 0x1, P6 ;  /* 0x0000000011057211 */ /* 0x000fe200030f0eff */
[----:B------:R-:W5:Y:S01]  /*24c00*/  LDL.LU R12, [R1+0x9e4] ;  /* 0x0009e400010c7983 */ /* 0x000f620000300800 */
[----:B------:R-:W-:Y:S01]  /*24c10*/  ISETP.LT.AND P4, PT, R20, UR4, !P0 ;  /* 0x0000000414007c0c */ /* 0x000fe2000c781270 */
[----:B------:R-:W-:Y:S01]  /*24c20*/  ULDC UR4, c[0x0][0x22c] ;  /* 0x00008b0000047ab9 */ /* 0x000fe20000000800 */
[----:B------:R-:W-:-:S02]  /*24c30*/  PRMT R17, R23, 0x7772, RZ ;  /* 0x0000777217117816 */ /* 0x000fc400000000ff */
[----:B------:R-:W1:Y:S01]  /*24c40*/  LDC R10, c[0x0][0x248] ;  /* 0x00009200ff0a7b82 */ /* 0x000e620000000800 */
[C---:B0-----:R-:W-:Y:S01]  /*24c50*/  IADD3 R2, P6, R13.reuse, R28, RZ ;  /* 0x0000001c0d027210 */ /* 0x041fe20007fde0ff */
[----:B------:R-:W-:Y:S03]  /*24c60*/  @P3 STG.E.U8 desc[UR8][R4.64], R25 ;  /* 0x0000001904003986 */ /* 0x000fe6000c101108 */
[----:B------:R-:W-:Y:S02]  /*24c70*/  LEA.HI.X.SX32 R3, R13, R0, 0x1, P6 ;  /* 0x000000000d037211 */ /* 0x000fe400030f0eff */
[----:B------:R-:W-:Y:S01]  /*24c80*/  ISETP.LT.AND P3, PT, R18, UR4, !P0 ;  /* 0x0000000412007c0c */ /* 0x000fe2000c761270 */
[----:B------:R-:W-:Y:S02]  /*24c90*/  ULDC UR4, c[0x0][0x22c] ;  /* 0x00008b0000047ab9 */ /* 0x000fe40000000800 */
[----:B------:R0:W-:Y:S01]  /*24ca0*/  @P2 STG.E.U8 desc[UR8][R2.64], R17 ;  /* 0x0000001102002986 */ /* 0x0001e2000c101108 */
[----:B--2---:R-:W-:-:S04]  /*24cb0*/  IMAD R9, R9, 0x4, R13 ;  /* 0x0000000409097824 */ /* 0x004fc800078e020d */
[----:B---3--:R-:W-:Y:S02]  /*24cc0*/  IMAD R13, R6, 0x4, R9 ;  /* 0x00000004060d7824 */ /* 0x008fe400078e0209 */
[----:B------:R-:W2:Y:S01]  /*24cd0*/  LDC R6, c[0x0][0x248] ;  /* 0x00009200ff067b82 */ /* 0x000ea20000000800 */
[----:B0-----:R-:W-:-:S04]  /*24ce0*/  IADD3 R2, P6, R9, R28, RZ ;  /* 0x0000001c09027210 */ /* 0x001fc80007fde0ff */
[----:B------:R-:W-:Y:S02]  /*24cf0*/  LEA.HI.X.SX32 R3, R9, R0, 0x1, P6 ;  /* 0x0000000009037211 */ /* 0x000fe400030f0eff */
[----:B------:R-:W-:-:S04]  /*24d00*/  IADD3 R4, P6, R13, R28, RZ ;  /* 0x0000001c0d047210 */ /* 0x000fc80007fde0ff */
[----:B------:R-:W-:Y:S02]  /*24d10*/  LEA.HI.X.SX32 R5, R13, R0, 0x1, P6 ;  /* 0x000000000d057211 */ /* 0x000fe400030f0eff */
[----:B----4-:R-:W-:Y:S01]  /*24d20*/  ISETP.LT.AND P2, PT, R14, UR4, !P0 ;  /* 0x000000040e007c0c */ /* 0x010fe2000c741270 */
[----:B------:R-:W-:Y:S01]  /*24d30*/  ULDC UR4, c[0x0][0x22c] ;  /* 0x00008b0000047ab9 */ /* 0x000fe20000000800 */
[----:B------:R-:W3:Y:S04]  /*24d40*/  LDL.LU R14, [R1+0x9f0] ;  /* 0x0009f000010e7983 */ /* 0x000ee80000300800 */
[----:B------:R-:W4:Y:S04]  /*24d50*/  LDL.LU R20, [R1+0x9ec] ;  /* 0x0009ec0001147983 */ /* 0x000f280000300800 */
[----:B------:R-:W4:Y:S01]  /*24d60*/  LDL.LU R18, [R1+0x9c4] ;  /* 0x0009c40001127983 */ /* 0x000f220000300800 */
[----:B-----5:R-:W-:-:S02]  /*24d70*/  ISETP.LT.AND P6, PT, R16, UR4, !P0 ;  /* 0x0000000410007c0c */ /* 0x020fc4000c7c1270 */
[----:B------:R-:W-:Y:S01]  /*24d80*/  PRMT R21, R7, 0x7772, RZ ;  /* 0x0000777207157816 */ /* 0x000fe200000000ff */
[----:B------:R-:W5:Y:S01]  /*24d90*/  LDL.LU R16, [R1+0x904] ;  /* 0x0009040001107983 */ /* 0x000f620000300800 */
[----:B------:R-:W-:Y:S01]  /*24da0*/  PRMT R25, R19, 0x7772, RZ ;  /* 0x0000777213197816 */ /* 0x000fe200000000ff */
[----:B-1----:R-:W-:Y:S01]  /*24db0*/  IMAD R13, R8, 0x4, R13 ;  /* 0x00000004080d7824 */ /* 0x002fe200078e020d */
[----:B------:R-:W-:Y:S01]  /*24dc0*/  ULDC UR4, c[0x0][0x22c] ;  /* 0x00008b0000047ab9 */ /* 0x000fe20000000800 */
[----:B------:R0:W-:Y:S02]  /*24dd0*/  @P5 STG.E.U8 desc[UR8][R2.64], R21 ;  /* 0x0000001502005986 */ /* 0x0001e4000c101108 */
[----:B------:R-:W-:Y:S02]  /*24de0*/  IMAD R9, R10, 0x4, R13 ;  /* 0x000000040a097824 */ /* 0x000fe400078e020d */
[----:B------:R1:W-:Y:S01]  /*24df0*/  @P4 STG.E.U8 desc[UR8][R4.64], R25 ;  /* 0x0000001904004986 */ /* 0x0003e2000c101108 */
[----:B------:R-:W-:Y:S01]  /*24e00*/  ISETP.LT.AND P5, PT, R12, UR4, !P0 ;  /* 0x000000040c007c0c */ /* 0x000fe2000c7a1270 */
[----:B------:R-:W-:Y:S01]  /*24e10*/  ULDC UR4, c[0x0][0x22c] ;  /* 0x00008b0000047ab9 */ /* 0x000fe20000000800 */
[----:B------:R-:W2:Y:S01]  /*24e20*/  LDC R12, c[0x0][0x248] ;  /* 0x00009200ff0c7b82 */ /* 0x000ea20000000800 */
[----:B0-----:R-:W-:-:S02]  /*24e30*/  IADD3 R2, P4, R13, R28, RZ ;  /* 0x0000001c0d027210 */ /* 0x001fc40007f9e0ff */
[----:B------:R-:W-:-:S05]  /*24e40*/  PRMT R27, R11, 0x7772, RZ ;  /* 0x000077720b1b7816 */ /* 0x000fca00000000ff */
[----:B------:R-:W0:Y:S01]  /*24e50*/  LDC R10, c[0x0][0x248] ;  /* 0x00009200ff0a7b82 */ /* 0x000e220000000800 */
[----:B------:R-:W-:Y:S02]  /*24e60*/  LEA.HI.X.SX32 R3, R13, R0, 0x1, P4 ;  /* 0x000000000d037211 */ /* 0x000fe400020f0eff */
[----:B-1----:R-:W-:-:S05]  /*24e70*/  IADD3 R4, P4, R9, R28, RZ ;  /* 0x0000001c09047210 */ /* 0x002fca0007f9e0ff */
[----:B------:R-:W1:Y:S01]  /*24e80*/  LDC R13, c[0x0][0x248] ;  /* 0x00009200ff0d7b82 */ /* 0x000e620000000800 */
[----:B------:R-:W-:Y:S01]  /*24e90*/  LEA.HI.X.SX32 R5, R9, R0, 0x1, P4 ;  /* 0x0000000009057211 */ /* 0x000fe200020f0eff */
[----:B--2---:R-:W-:Y:S01]  /*24ea0*/  IMAD R17, R6, 0x4, R9 ;  /* 0x0000000406117824 */ /* 0x004fe200078e0209 */
[----:B------:R-:W-:Y:S01]  /*24eb0*/  PRMT R21, R24, 0x7773, RZ ;  /* 0x0000777318157816 */ /* 0x000fe200000000ff */
[----:B------:R2:W-:Y:S04]  /*24ec0*/  @P3 STG.E.U8 desc[UR8][R2.64], R27 ;  /* 0x0000001b02003986 */ /* 0x0005e8000c101108 */
[----:B------:R-:W0:Y:S01]  /*24ed0*/  LDC R6, c[0x0][0x248] ;  /* 0x00009200ff067b82 */ /* 0x000e220000000800 */
[----:B------:R1:W-:Y:S01]  /*24ee0*/  @P2 STG.E.U8 desc[UR8][R4.64], R21 ;  /* 0x0000001504002986 */ /* 0x0003e2000c101108 */
[----:B------:R-:W-:-:S02]  /*24ef0*/  IADD3 R8, P2, R17, R28, RZ ;  /* 0x0000001c11087210 */ /* 0x000fc40007f5e0ff */
[----:B------:R-:W-:Y:S02]  /*24f00*/  PRMT R25, R26, 0x7773, RZ ;  /* 0x000077731a197816 */ /* 0x000fe400000000ff */
[----:B------:R-:W-:Y:S01]  /*24f10*/  LEA.HI.X.SX32 R9, R17, R0, 0x1, P2 ;  /* 0x0000000011097211 */ /* 0x000fe200010f0eff */
[----:B------:R-:W-:Y:S02]  /*24f20*/  IMAD R17, R12, 0x4, R17 ;  /* 0x000000040c117824 */ /* 0x000fe400078e0211 */
[----:B------:R-:W5:Y:S02]  /*24f30*/  LDC R12, c[0x0][0x248] ;  /* 0x00009200ff0c7b82 */ /* 0x000f640000000800 */
[----:B------:R0:W-:Y:S01]  /*24f40*/  @P6 STG.E.U8 desc[UR8][R8.64], R25 ;  /* 0x0000001908006986 */ /* 0x0001e2000c101108 */
[----:B--2---:R-:W-:Y:S01]  /*24f50*/  IADD3 R2, P6, R17, R28, RZ ;  /* 0x0000001c11027210 */ /* 0x004fe20007fde0ff */
[----:B-1----:R-:W-:Y:S01]  /*24f60*/  IMAD R5, R13, 0x4, R17 ;  /* 0x000000040d057824 */ /* 0x002fe200078e0211 */
[----:B------:R-:W-:-:S02]  /*24f70*/  PRMT R13, R7, 0x7773, RZ ;  /* 0x00007773070d7816 */ /* 0x000fc400000000ff */
[----:B------:R-:W-:Y:S02]  /*24f80*/  PRMT R21, R29, 0x7773, RZ ;  /* 0x000077731d157816 */ /* 0x000fe400000000ff */
[----:B------:R-:W-:Y:S02]  /*24f90*/  LEA.HI.X.SX32 R3, R17, R0, 0x1, P6 ;  /* 0x0000000011037211 */ /* 0x000fe400030f0eff */
[----:B------:R-:W-:Y:S02]  /*24fa0*/  PRMT R27, R15, 0x7773, RZ ;  /* 0x000077730f1b7816 */ /* 0x000fe400000000ff */
[----:B------:R-:W-:Y:S01]  /*24fb0*/  IADD3 R4, P6, R5, R28, RZ ;  /* 0x0000001c05047210 */ /* 0x000fe20007fde0ff */
[----:B------:R1:W-:Y:S01]  /*24fc0*/  @P5 STG.E.U8 desc[UR8][R2.64], R21 ;  /* 0x0000001502005986 */ /* 0x0003e2000c101108 */
[----:B------:R-:W-:Y:S02]  /*24fd0*/  PRMT R17, R11, 0x7773, RZ ;  /* 0x000077730b117816 */ /* 0x000fe400000000ff */
[----:B------:R-:W-:-:S02]  /*24fe0*/  PRMT R23, R23, 0x7773, RZ ;  /* 0x0000777317177816 */ /* 0x000fc400000000ff */
[----:B------:R-:W-:Y:S02]  /*24ff0*/  PRMT R19, R19, 0x7773, RZ ;  /* 0x0000777313137816 */ /* 0x000fe400000000ff */
[----:B---3--:R-:W-:Y:S01]  /*25000*/  ISETP.LT.AND P4, PT, R14, UR4, !P0 ;  /* 0x000000040e007c0c */ /* 0x008fe2000c781270 */
[----:B------:R-:W-:Y:S01]  /*25010*/  ULDC UR4, c[0x0][0x22c] ;  /* 0x00008b0000047ab9 */ /* 0x000fe20000000800 */
[----:B------:R-:W2:Y:S01]  /*25020*/  LDC R14, c[0x0][0x248] ;  /* 0x00009200ff0e7b82 */ /* 0x000ea20000000800 */
[----:B----4-:R-:W-:Y:S01]  /*25030*/  ISETP.LT.AND P3, PT, R20, UR4, !P0 ;  /* 0x0000000414007c0c */ /* 0x010fe2000c761270 */
[----:B------:R-:W-:Y:S02]  /*25040*/  ULDC UR4, c[0x0][0x22c] ;  /* 0x00008b0000047ab9 */ /* 0x000fe40000000800 */
[----:B------:R-:W-:Y:S01]  /*25050*/  ISETP.LT.AND P2, PT, R18, UR4, !P0 ;  /* 0x0000000412007c0c */ /* 0x000fe2000c741270 */
[----:B------:R-:W-:Y:S01]  /*25060*/  ULDC UR4, c[0x0][0x22c] ;  /* 0x00008b0000047ab9 */ /* 0x000fe20000000800 */
[----:B--2---:R-:W-:Y:S01]  /*25070*/  IMAD R7, R14, 0x4, R5 ;  /* 0x000000040e077824 */ /* 0x004fe200078e0205 */
[----:B------:R-:W-:-:S03]  /*25080*/  LEA.HI.X.SX32 R5, R5, R0, 0x1, P6 ;  /* 0x0000000005057211 */ /* 0x000fc600030f0eff */
[----:B0-----:R-:W-:Y:S01]  /*25090*/  IMAD R15, R6, 0x4, R7 ;  /* 0x00000004060f7824 */ /* 0x001fe200078e0207 */
[C---:B------:R-:W-:Y:S02]  /*250a0*/  IADD3 R8, P5, R7.reuse, R28, RZ ;  /* 0x0000001c07087210 */ /* 0x040fe40007fbe0ff */
[----:B-----5:R-:W-:Y:S01]  /*250b0*/  ISETP.LT.AND P0, PT, R16, UR4, !P0 ;  /* 0x0000000410007c0c */ /* 0x020fe2000c701270 */
[----:B------:R-:W-:Y:S01]  /*250c0*/  IMAD R11, R10, 0x4, R15 ;  /* 0x000000040a0b7824 */ /* 0x000fe200078e020f */
[----:B------:R-:W-:Y:S01]  /*250d0*/  LEA.HI.X.SX32 R9, R7, R0, 0x1, P5 ;  /* 0x0000000007097211 */ /* 0x000fe200028f0eff */
[----:B------:R0:W-:Y:S01]  /*250e0*/  @P4 STG.E.U8 desc[UR8][R4.64], R27 ;  /* 0x0000001b04004986 */ /* 0x0001e2000c101108 */
[-C--:B------:R-:W-:Y:S02]  /*250f0*/  IADD3 R6, P5, R15, R28.reuse, RZ ;  /* 0x0000001c0f067210 */ /* 0x080fe40007fbe0ff */
[----:B------:R-:W-:Y:S01]  /*25100*/  IADD3 R10, P4, R11, R28, RZ ;  /* 0x0000001c0b0a7210 */ /* 0x000fe20007f9e0ff */
[----:B-1----:R-:W-:Y:S01]  /*25110*/  IMAD R3, R12, 0x4, R11 ;  /* 0x000000040c037824 */ /* 0x002fe200078e020b */
[----:B------:R-:W-:-:S02]  /*25120*/  LEA.HI.X.SX32 R7, R15, R0, 0x1, P5 ;  /* 0x000000000f077211 */ /* 0x000fc400028f0eff */
[----:B------:R-:W-:Y:S01]  /*25130*/  LEA.HI.X.SX32 R11, R11, R0, 0x1, P4 ;  /* 0x000000000b0b7211 */ /* 0x000fe200020f0eff */
[----:B------:R0:W-:Y:S01]  /*25140*/  @P3 STG.E.U8 desc[UR8][R8.64], R23 ;  /* 0x0000001708003986 */ /* 0x0001e2000c101108 */
[----:B------:R-:W-:-:S03]  /*25150*/  IADD3 R28, P3, R3, R28, RZ ;  /* 0x0000001c031c7210 */ /* 0x000fc60007f7e0ff */
[----:B------:R0:W-:Y:S01]  /*25160*/  @P2 STG.E.U8 desc[UR8][R6.64], R13 ;  /* 0x0000000d06002986 */ /* 0x0001e2000c101108 */
[----:B------:R-:W-:-:S03]  /*25170*/  LEA.HI.X.SX32 R29, R3, R0, 0x1, P3 ;  /* 0x00000000031d7211 */ /* 0x000fc600018f0eff */
[----:B------:R0:W-:Y:S01]  /*25180*/  @P0 STG.E.U8 desc[UR8][R10.64], R19 ;  /* 0x000000130a000986 */ /* 0x0001e2000c101108 */
[----:B------:R-:W-:Y:S05]  /*25190*/  @!P1 EXIT ;  /* 0x000000000000994d */ /* 0x000fea0003800000 */
[----:B------:R-:W-:Y:S01]  /*251a0*/  STG.E.U8 desc[UR8][R28.64], R17 ;  /* 0x000000111c007986 */ /* 0x000fe2000c101108 */
[----:B------:R-:W-:Y:S05]  /*251b0*/  EXIT ;  /* 0x000000000000794d */ /* 0x000fea0003800000 */
.L_x_2:
[----:B------:R-:W-:-:S00]  /*251c0*/  BRA `(.L_x_2) ;  /* 0xfffffffc00fc7947 */ /* 0x000fc0000383ffff */
[----:B------:R-:W-:-:S00]  /*251d0*/  NOP ;  /* 0x0000000000007918 */ /* 0x000fc00000000000 */
        /* <DEDUP_REMOVED lines=10> */
.L_x_3:


//--------------------- .nv.shared.matmul_kernel  --------------------------
	.section	.nv.shared.matmul_kernel,"aw",@nobits
	.sectionflags	@""
	.align	16
	.zero		1024


//--------------------- .nv.shared.reserved.0     --------------------------
	.section	.nv.shared.reserved.0,"aw",@nobits
	.weak		__nv_reservedSMEM_offset_0_alias
	.size		__nv_reservedSMEM_offset_0_alias, 0, 0
	.other		__nv_reservedSMEM_offset_0_alias,@"STO_CUDA_RESERVED_SHARED STV_DEFAULT"
__nv_reservedSMEM_offset_0_alias:
	.zero		0


//--------------------- .nv.constant0.matmul_kernel --------------------------
	.section	.nv.constant0.matmul_kernel,"a",@progbits
	.sectionflags	@""
	.align	4
.nv.constant0.matmul_kernel:
	.zero		608


//--------------------- SYMBOLS --------------------------

	.type		.nv.reservedSmem.offset0,@object
	.size		.nv.reservedSmem.offset0,0x4
